	.target	sm_100a

	.elftype	@"ET_EXEC"


//--------------------- .note.nv.tkinfo           --------------------------
	.section	.note.nv.tkinfo,"",@"SHT_NOTE"
	.sectionflags	@"SHF_NOTE_NV_TKINFO"
	.tkinfo
        /*0018*/ 	.word	0x00000002
        /*0030*/ 	.string	""
        /*0030*/ 	.string	"ptxas"
        /*0030*/ 	.string	"Cuda compilation tools, release 13.0, V13.0.88"
        /*0030*/ 	.string	"Build cuda_13.0.r13.0/compiler.36424714_0"
        /*0030*/ 	.string	"-arch sm_100a -m 64 "



//--------------------- .note.nv.cuinfo           --------------------------
	.section	.note.nv.cuinfo,"",@"SHT_NOTE"
	.sectionflags	@"SHF_NOTE_NV_CUINFO"
        /*0018*/ 	.short	0x0002
        /*001a*/ 	.short	0x0064
        /*001c*/ 	.short	0x0082
	.zero		2


//--------------------- .nv.info                  --------------------------
	.section	.nv.info,"",@"SHT_CUDA_INFO"
	.align	4


	//----- nvinfo : EIATTR_REGCOUNT
	.align		4
        /*0000*/ 	.byte	0x04, 0x2f
        /*0002*/ 	.short	(.L_21 - .L_20)
	.align		4
.L_20:
        /*0004*/ 	.word	index@(_ZN7cutlass13device_kernelINS_4fmha6kernel36Sm100FmhaBwdKernelTmaWarpSpecializedIN4cute5tupleIJiiiiNS5_IJNS5_IJiiEEEiEEEEEENS_10bfloat16_tEfNS5_IJNS4_1CILi128EEESB_NSA_ILi32EEESC_EEENS1_10collective6NoMaskEEEEEvNT_6ParamsE)
        /*0008*/ 	.word	0x00000080


	//----- nvinfo : EIATTR_FRAME_SIZE
	.align		4
.L_21:
        /*000c*/ 	.byte	0x04, 0x11
        /*000e*/ 	.short	(.L_23 - .L_22)
	.align		4
.L_22:
        /*0010*/ 	.word	index@($__internal_3_$__cuda_sm20_div_u16)
        /*0014*/ 	.word	0x00000020


	//----- nvinfo : EIATTR_FRAME_SIZE
	.align		4
.L_23:
        /*0018*/ 	.byte	0x04, 0x11
        /*001a*/ 	.short	(.L_25 - .L_24)
	.align		4
.L_24:
        /*001c*/ 	.word	index@($__internal_2_$__cuda_sm10x_tcgen05_guardrail_trap_unallocated_columns_being_dealloced)
        /*0020*/ 	.word	0x00000020


	//----- nvinfo : EIATTR_FRAME_SIZE
	.align		4
.L_25:
        /*0024*/ 	.byte	0x04, 0x11
        /*0026*/ 	.short	(.L_27 - .L_26)
	.align		4
.L_26:
        /*0028*/ 	.word	index@($__internal_1_$__cuda_sm10x_tcgen05_guardrail_trap_phase_invalid_during_alloc)
        /*002c*/ 	.word	0x00000020


	//----- nvinfo : EIATTR_FRAME_SIZE
	.align		4
.L_27:
        /*0030*/ 	.byte	0x04, 0x11
        /*0032*/ 	.short	(.L_29 - .L_28)
	.align		4
.L_28:
        /*0034*/ 	.word	index@($__internal_0_$__cuda_sm10x_tcgen05_guardrail_trap_col_being_dealloced_not_returned_by_alloc)
        /*0038*/ 	.word	0x00000020


	//----- nvinfo : EIATTR_FRAME_SIZE
	.align		4
.L_29:
        /*003c*/ 	.byte	0x04, 0x11
        /*003e*/ 	.short	(.L_31 - .L_30)
	.align		4
.L_30:
        /*0040*/ 	.word	index@(_ZN7cutlass13device_kernelINS_4fmha6kernel36Sm100FmhaBwdKernelTmaWarpSpecializedIN4cute5tupleIJiiiiNS5_IJNS5_IJiiEEEiEEEEEENS_10bfloat16_tEfNS5_IJNS4_1CILi128EEESB_NSA_ILi32EEESC_EEENS1_10collective6NoMaskEEEEEvNT_6ParamsE)
        /*0044*/ 	.word	0x00000020


	//----- nvinfo : EIATTR_MIN_STACK_SIZE
	.align		4
.L_31:
        /*0048*/ 	.byte	0x04, 0x12
        /*004a*/ 	.short	(.L_33 - .L_32)
	.align		4
.L_32:
        /*004c*/ 	.word	index@(_ZN7cutlass13device_kernelINS_4fmha6kernel36Sm100FmhaBwdKernelTmaWarpSpecializedIN4cute5tupleIJiiiiNS5_IJNS5_IJiiEEEiEEEEEENS_10bfloat16_tEfNS5_IJNS4_1CILi128EEESB_NSA_ILi32EEESC_EEENS1_10collective6NoMaskEEEEEvNT_6ParamsE)
        /*0050*/ 	.word	0x00000020
.L_33:


//--------------------- .nv.compat                --------------------------
	.section	.nv.compat,"",@"SHT_CUDA_COMPAT_INFO"
	.align	4
        /*0000*/ 	.byte	0x02, 0x09, 0x01, 0x00, 0x02, 0x02, 0x02, 0x00, 0x02, 0x05, 0x05, 0x00, 0x03, 0x07, 0x01, 0x01
        /*0010*/ 	.byte	0x02, 0x03, 0x01, 0x00, 0x02, 0x06, 0x01, 0x00, 0x04, 0x0b, 0x08, 0x00, 0x01, 0x00, 0x00, 0x00
        /*0020*/ 	.byte	0x00, 0x00, 0x00, 0x00


//--------------------- .nv.info._ZN7cutlass13device_kernelINS_4fmha6kernel36Sm100FmhaBwdKernelTmaWarpSpecializedIN4cute5tupleIJiiiiNS5_IJNS5_IJiiEEEiEEEEEENS_10bfloat16_tEfNS5_IJNS4_1CILi128EEESB_NSA_ILi32EEESC_EEENS1_10collective6NoMaskEEEEEvNT_6ParamsE --------------------------
	.section	.nv.info._ZN7cutlass13device_kernelINS_4fmha6kernel36Sm100FmhaBwdKernelTmaWarpSpecializedIN4cute5tupleIJiiiiNS5_IJNS5_IJiiEEEiEEEEEENS_10bfloat16_tEfNS5_IJNS4_1CILi128EEESB_NSA_ILi32EEESC_EEENS1_10collective6NoMaskEEEEEvNT_6ParamsE,"",@"SHT_CUDA_INFO"
	.sectionflags	@""
	.align	4


	//----- nvinfo : EIATTR_CUDA_API_VERSION
	.align		4
        /*0000*/ 	.byte	0x04, 0x37
        /*0002*/ 	.short	(.L_35 - .L_34)
.L_34:
        /*0004*/ 	.word	0x00000082


	//----- nvinfo : EIATTR_KPARAM_INFO
	.align		4
.L_35:
        /*0008*/ 	.byte	0x04, 0x17
        /*000a*/ 	.short	(.L_37 - .L_36)
.L_36:
        /*000c*/ 	.word	0x00000000
        /*0010*/ 	.short	0x0000
        /*0012*/ 	.short	0x0000
        /*0014*/ 	.byte	0x00, 0xf0, 0x01, 0x1a


	//----- nvinfo : EIATTR_AT_ENTRY_FRAGMENTS
	.align		4
.L_37:
        /*0018*/ 	.byte	0x04, 0x4f
        /*001a*/ 	.short	(.L_39 - .L_38)


	//   ....[0]....
.L_38:
        /*001c*/ 	.word	0x00000006


	//----- nvinfo : EIATTR_RESERVED_SMEM_USED
	.align		4
.L_39:
        /*0020*/ 	.byte	0x01, 0x41
	.zero		2


	//----- nvinfo : EIATTR_SPARSE_MMA_MASK
	.align		4
        /*0024*/ 	.byte	0x03, 0x50
        /*0026*/ 	.short	0x0000


	//----- nvinfo : EIATTR_TCGEN05_1CTA_USED
	.align		4
        /*0028*/ 	.byte	0x01, 0x51
	.zero		2


	//----- nvinfo : EIATTR_MAXREG_COUNT
	.align		4
        /*002c*/ 	.byte	0x03, 0x1b
        /*002e*/ 	.short	0x0080


	//----- nvinfo : EIATTR_NUM_BARRIERS
	.align		4
        /*0030*/ 	.byte	0x02, 0x4c
        /*0032*/ 	.byte	0x04
	.zero		1


	//----- nvinfo : EIATTR_EXTERNS
	.align		4
        /*0034*/ 	.byte	0x04, 0x0f
        /*0036*/ 	.short	(.L_41 - .L_40)


	//   ....[0]....
	.align		4
.L_40:
        /*0038*/ 	.word	index@(__assertfail)


	//----- nvinfo : EIATTR_ANNOTATIONS
	.align		4
.L_41:
        /*003c*/ 	.byte	0x04, 0x55
        /*003e*/ 	.short	(.L_43 - .L_42)


	//   ....[0]....
.L_42:
        /*0040*/ 	.word	0x00000001
        /*0044*/ 	.byte	0x00, 0x63, 0x00, 0x00, 0x01, 0x00, 0x00, 0x00, 0x20, 0x63, 0x00, 0x00, 0x01, 0x00, 0x00, 0x00
        /* <DEDUP_REMOVED lines=11> */
        /*0104*/ 	.byte	0xe0, 0xa9, 0x00, 0x00, 0x01, 0x00, 0x00, 0x00, 0xf0, 0xa9, 0x00, 0x00


	//----- nvinfo : EIATTR_MERCURY_ISA_VERSION
	.align		4
.L_43:
        /*0110*/ 	.byte	0x03, 0x5f
        /*0112*/ 	.short	0x0101


	//----- nvinfo : EIATTR_INT_WARP_WIDE_INSTR_OFFSETS
	.align		4
        /*0114*/ 	.byte	0x04, 0x31
        /*0116*/ 	.short	(.L_45 - .L_44)


	//   ....[0]....
.L_44:
        /*0118*/ 	.word	0x0000bc30


	//   ....[1]....
        /*011c*/ 	.word	0x0000bc50


	//   ....[2]....
        /*0120*/ 	.word	0x0000bc80


	//----- nvinfo : EIATTR_COOP_GROUP_MASK_REGIDS
	.align		4
.L_45:
        /*0124*/ 	.byte	0x04, 0x29
        /*0126*/ 	.short	(.L_47 - .L_46)


	//   ....[0]....
.L_46:
        /*0128*/ 	.word	0xffffffff


	//   ....[1]....
        /*012c*/ 	.word	0xffffffff


	//   ....[2]....
        /*0130*/ 	.word	0xffffffff


	//   ....[3]....
        /*0134*/ 	.word	0xffffffff


	//   ....[4]....
        /*0138*/ 	.word	0xffffffff


	//   ....[5]....
        /*013c*/ 	.word	0xffffffff


	//   ....[6]....
        /*0140*/ 	.word	0xffffffff


	//   ....[7]....
        /*0144*/ 	.word	0xffffffff


	//   ....[8]....
        /*0148*/ 	.word	0xffffffff


	//   ....[9]....
        /*014c*/ 	.word	0xffffffff


	//   ....[10]....
        /*0150*/ 	.word	0xffffffff


	//   ....[11]....
        /*0154*/ 	.word	0xffffffff


	//   ....[12]....
        /*0158*/ 	.word	0xffffffff


	//   ....[13]....
        /*015c*/ 	.word	0xffffffff


	//   ....[14]....
        /*0160*/ 	.word	0xffffffff


	//   ....[15]....
        /*0164*/ 	.word	0xffffffff


	//----- nvinfo : EIATTR_COOP_GROUP_INSTR_OFFSETS
	.align		4
.L_47:
        /*0168*/ 	.byte	0x04, 0x28
        /*016a*/ 	.short	(.L_49 - .L_48)


	//   ....[0]....
.L_48:
        /*016c*/ 	.word	0x00000080


	//   ....[1]....
        /*0170*/ 	.word	0x00000340


	//   ....[2]....
        /*0174*/ 	.word	0x00000560


	//   ....[3]....
        /*0178*/ 	.word	0x00000650


	//   ....[4]....
        /*017c*/ 	.word	0x00000790


	//   ....[5]....
        /*0180*/ 	.word	0x000008d0


	//   ....[6]....
        /*0184*/ 	.word	0x00000a10


	//   ....[7]....
        /*0188*/ 	.word	0x00000b50


	//   ....[8]....
        /*018c*/ 	.word	0x00000c90


	//   ....[9]....
        /*0190*/ 	.word	0x00000dd0


	//   ....[10]....
        /*0194*/ 	.word	0x00000f10


	//   ....[11]....
        /*0198*/ 	.word	0x000021f0


	//   ....[12]....
        /*019c*/ 	.word	0x000023f0


	//   ....[13]....
        /*01a0*/ 	.word	0x00002410


	//   ....[14]....
        /*01a4*/ 	.word	0x0000bb20


	//   ....[15]....
        /*01a8*/ 	.word	0x0000bd50


	//----- nvinfo : EIATTR_REG_RECONFIG
	.align		4
.L_49:
        /*01ac*/ 	.byte	0x01, 0x54
	.zero		2


	//----- nvinfo : EIATTR_VRC_CTA_INIT_COUNT
	.align		4
        /*01b0*/ 	.byte	0x02, 0x4a
        /*01b2*/ 	.byte	0x80
	.zero		1


	//----- nvinfo : EIATTR_SYSCALL_OFFSETS
	.align		4
        /*01b4*/ 	.byte	0x04, 0x46
        /*01b6*/ 	.short	(.L_51 - .L_50)


	//   ....[0]....
.L_50:
        /*01b8*/ 	.word	0x000067b0


	//   ....[1]....
        /*01bc*/ 	.word	0x00006940


	//   ....[2]....
        /*01c0*/ 	.word	0x00006ab0


	//   ....[3]....
        /*01c4*/ 	.word	0x00006c30


	//   ....[4]....
        /*01c8*/ 	.word	0x00008350


	//   ....[5]....
        /*01cc*/ 	.word	0x000084c0


	//   ....[6]....
        /*01d0*/ 	.word	0x00008630


	//   ....[7]....
        /*01d4*/ 	.word	0x000087a0


	//   ....[8]....
        /*01d8*/ 	.word	0x00008ca0


	//   ....[9]....
        /*01dc*/ 	.word	0x00008e30


	//   ....[10]....
        /*01e0*/ 	.word	0x00008fc0


	//   ....[11]....
        /*01e4*/ 	.word	0x00009d80


	//   ....[12]....
        /*01e8*/ 	.word	0x0000ad70


	//   ....[13]....
        /*01ec*/ 	.word	0x0000b430


	//----- nvinfo : EIATTR_MBARRIER_INSTR_OFFSETS
	.align		4
.L_51:
        /*01f0*/ 	.byte	0x04, 0x39
        /*01f2*/ 	.short	(.L_53 - .L_52)


	//   ....[0]....
.L_52:
        /*01f4*/ 	.word	0x00000410
        /*01f8*/ 	.word	0x000000ff
        /*01fc*/ 	.word	0x0001a800
        /*0200*/ 	.short	0x0100
        /*0202*/ 	.byte	0x04
	.zero		1


	//   ....[1]....
        /*0204*/ 	.word	0x00000420
        /*0208*/ 	.word	0x000000ff
        /*020c*/ 	.word	0x0001a810
        /*0210*/ 	.short	0x0100
        /*0212*/ 	.byte	0x04
	.zero		1


	//   ....[2]....
        /*0214*/ 	.word	0x00000430
        /*0218*/ 	.word	0x000000ff
        /*021c*/ 	.word	0x0001a808
        /*0220*/ 	.short	0x0100
        /*0222*/ 	.byte	0x04
	.zero		1


	//   ....[3]....
        /*0224*/ 	.word	0x00000440
        /*0228*/ 	.word	0x000000ff
        /*022c*/ 	.word	0x0001a818
        /*0230*/ 	.short	0x0100
        /*0232*/ 	.byte	0x04
	.zero		1


	//   ....[4]....
        /*0234*/ 	.word	0x00000620
        /*0238*/ 	.word	0x000000ff
        /*023c*/ 	.word	0x0001a820
        /*0240*/ 	.short	0x0100
        /*0242*/ 	.byte	0x06
	.zero		1


	//   ....[5]....
        /*0244*/ 	.word	0x00000630
        /*0248*/ 	.word	0x000000ff
        /*024c*/ 	.word	0x0001a828
        /*0250*/ 	.short	0x0100
        /*0252*/ 	.byte	0x06
	.zero		1


	//   ....[6]....
        /*0254*/ 	.word	0x00000760
        /*0258*/ 	.word	0x000000ff
        /*025c*/ 	.word	0x0001a830
        /*0260*/ 	.short	0x0100
        /*0262*/ 	.byte	0x04
	.zero		1


	//   ....[7]....
        /*0264*/ 	.word	0x00000770
        /*0268*/ 	.word	0x000000ff
        /*026c*/ 	.word	0x0001a838
        /*0270*/ 	.short	0x0100
        /*0272*/ 	.byte	0x04
	.zero		1


	//   ....[8]....
        /*0274*/ 	.word	0x000008a0
        /*0278*/ 	.word	0x000000ff
        /*027c*/ 	.word	0x0001a840
        /*0280*/ 	.short	0x0100
        /*0282*/ 	.byte	0x04
	.zero		1


	//   ....[9]....
        /*0284*/ 	.word	0x000008b0
        /*0288*/ 	.word	0x000000ff
        /*028c*/ 	.word	0x0001a848
        /*0290*/ 	.short	0x0100
        /*0292*/ 	.byte	0x04
	.zero		1


	//   ....[10]....
        /*0294*/ 	.word	0x000009e0
        /*0298*/ 	.word	0x000000ff
        /*029c*/ 	.word	0x0001a850
        /*02a0*/ 	.short	0x0100
        /*02a2*/ 	.byte	0x04
	.zero		1


	//   ....[11]....
        /*02a4*/ 	.word	0x000009f0
        /*02a8*/ 	.word	0x000000ff
        /*02ac*/ 	.word	0x0001a858
        /*02b0*/ 	.short	0x0100
        /*02b2*/ 	.byte	0x04
	.zero		1


	//   ....[12]....
        /*02b4*/ 	.word	0x00000b20
        /*02b8*/ 	.word	0x000000ff
        /*02bc*/ 	.word	0x0001a860
        /*02c0*/ 	.short	0x0100
        /*02c2*/ 	.byte	0x04
	.zero		1


	//   ....[13]....
        /*02c4*/ 	.word	0x00000b30
        /*02c8*/ 	.word	0x000000ff
        /*02cc*/ 	.word	0x0001a868
        /*02d0*/ 	.short	0x0100
        /*02d2*/ 	.byte	0x04
	.zero		1


	//   ....[14]....
        /*02d4*/ 	.word	0x00000c60
        /*02d8*/ 	.word	0x000000ff
        /*02dc*/ 	.word	0x0001a870
        /*02e0*/ 	.short	0x0100
        /*02e2*/ 	.byte	0x04
	.zero		1


	//   ....[15]....
        /*02e4*/ 	.word	0x00000c70
        /*02e8*/ 	.word	0x000000ff
        /*02ec*/ 	.word	0x0001a878
        /*02f0*/ 	.short	0x0100
        /*02f2*/ 	.byte	0x04
	.zero		1


	//   ....[16]....
        /*02f4*/ 	.word	0x00000da0
        /*02f8*/ 	.word	0x000000ff
        /*02fc*/ 	.word	0x0001a880
        /*0300*/ 	.short	0x0100
        /*0302*/ 	.byte	0x04
	.zero		1


	//   ....[17]....
        /*0304*/ 	.word	0x00000db0
        /*0308*/ 	.word	0x000000ff
        /*030c*/ 	.word	0x0001a888
        /*0310*/ 	.short	0x0100
        /*0312*/ 	.byte	0x04
	.zero		1


	//   ....[18]....
        /*0314*/ 	.word	0x00000ee0
        /*0318*/ 	.word	0x000000ff
        /*031c*/ 	.word	0x0001a890
        /*0320*/ 	.short	0x0100
        /*0322*/ 	.byte	0x04
	.zero		1


	//   ....[19]....
        /*0324*/ 	.word	0x00000ef0
        /*0328*/ 	.word	0x000000ff
        /*032c*/ 	.word	0x0001a898
        /*0330*/ 	.short	0x0100
        /*0332*/ 	.byte	0x04
	.zero		1


	//   ....[20]....
        /*0334*/ 	.word	0x00001020
        /*0338*/ 	.word	0x000000ff
        /*033c*/ 	.word	0x0001a8a0
        /*0340*/ 	.short	0x0100
        /*0342*/ 	.byte	0x04
	.zero		1


	//   ....[21]....
        /*0344*/ 	.word	0x00001030
        /*0348*/ 	.word	0x000000ff
        /*034c*/ 	.word	0x0001a8b0
        /*0350*/ 	.short	0x0100
        /*0352*/ 	.byte	0x04
	.zero		1


	//   ....[22]....
        /*0354*/ 	.word	0x00001040
        /*0358*/ 	.word	0x000000ff
        /*035c*/ 	.word	0x0001a8a8
        /*0360*/ 	.short	0x0100
        /*0362*/ 	.byte	0x04
	.zero		1


	//   ....[23]....
        /*0364*/ 	.word	0x00001050
        /*0368*/ 	.word	0x000000ff
        /*036c*/ 	.word	0x0001a8b8
        /*0370*/ 	.short	0x0100
        /*0372*/ 	.byte	0x04
	.zero		1


	//   ....[24]....
        /*0374*/ 	.word	0x00002620
        /*0378*/ 	.word	0x000000ff
        /*037c*/ 	.word	0x0001a800
        /*0380*/ 	.short	0x010a
        /*0382*/ 	.byte	0x0e
	.zero		1


	//   ....[25]....
        /*0384*/ 	.word	0x00002650
        /*0388*/ 	.word	0x000000ff
        /*038c*/ 	.word	0x0001a858
        /*0390*/ 	.short	0x010a
        /*0392*/ 	.byte	0x0e
	.zero		1


	//   ....[26]....
        /*0394*/ 	.word	0x000027e0
        /*0398*/ 	.word	0x000000ff
        /*039c*/ 	.word	0x0001a820
        /*03a0*/ 	.short	0x010a
        /*03a2*/ 	.byte	0x0e
	.zero		1


	//   ....[27]....
        /*03a4*/ 	.word	0x00002820
        /*03a8*/ 	.word	0x000000ff
        /*03ac*/ 	.word	0x0001a868
        /*03b0*/ 	.short	0x010a
        /*03b2*/ 	.byte	0x0e
	.zero		1


	//   ....[28]....
        /*03b4*/ 	.word	0x00002860
        /*03b8*/ 	.word	0x000000ff
        /*03bc*/ 	.word	0x0001a878
        /*03c0*/ 	.short	0x010a
        /*03c2*/ 	.byte	0x0e
	.zero		1


	//   ....[29]....
        /*03c4*/ 	.word	0x000029c0
        /*03c8*/ 	.word	0x000000ff
        /*03cc*/ 	.word	0x0001a880
        /*03d0*/ 	.short	0x010a
        /*03d2*/ 	.byte	0x0e
	.zero		1


	//   ....[30]....
        /*03d4*/ 	.word	0x00003260
        /*03d8*/ 	.word	0x000000ff
        /*03dc*/ 	.word	0x0001a800
        /*03e0*/ 	.short	0x010a
        /*03e2*/ 	.byte	0x04
	.zero		1


	//   ....[31]....
        /*03e4*/ 	.word	0x000032d0
        /*03e8*/ 	.word	0x000000ff
        /*03ec*/ 	.word	0x0001a858
        /*03f0*/ 	.short	0x010a
        /*03f2*/ 	.byte	0x0e
	.zero		1


	//   ....[32]....
        /*03f4*/ 	.word	0x00003450
        /*03f8*/ 	.word	0x000000ff
        /*03fc*/ 	.word	0x0001a890
        /*0400*/ 	.short	0x010a
        /*0402*/ 	.byte	0x0e
	.zero		1


	//   ....[33]....
        /*0404*/ 	.word	0x000034c0
        /*0408*/ 	.word	0x000000ff
        /*040c*/ 	.word	0x0001a868
        /*0410*/ 	.short	0x010a
        /*0412*/ 	.byte	0x0e
	.zero		1


	//   ....[34]....
        /*0414*/ 	.word	0x00003c70
        /*0418*/ 	.word	0x000000ff
        /*041c*/ 	.word	0x0001a878
        /*0420*/ 	.short	0x010a
        /*0422*/ 	.byte	0x0e
	.zero		1


	//   ....[35]....
        /*0424*/ 	.word	0x00003ce0
        /*0428*/ 	.word	0x000000ff
        /*042c*/ 	.word	0x0001a820
        /*0430*/ 	.short	0x010a
        /*0432*/ 	.byte	0x0e
	.zero		1


	//   ....[36]....
        /*0434*/ 	.word	0x00003e50
        /*0438*/ 	.word	0x000000ff
        /*043c*/ 	.word	0x0001a880
        /*0440*/ 	.short	0x010a
        /*0442*/ 	.byte	0x0e
	.zero		1


	//   ....[37]....
        /*0444*/ 	.word	0x000042f0
        /*0448*/ 	.word	0x000000ff
        /*044c*/ 	.word	0x0001a8b0
        /*0450*/ 	.short	0x010a
        /*0452*/ 	.byte	0x0e
	.zero		1


	//   ....[38]....
        /*0454*/ 	.word	0x00004370
        /*0458*/ 	.word	0x000000ff
        /*045c*/ 	.word	0x0001a8b8
        /*0460*/ 	.short	0x010a
        /*0462*/ 	.byte	0x0e
	.zero		1


	//   ....[39]....
        /*0464*/ 	.word	0x000043e0
        /*0468*/ 	.word	0x000000ff
        /*046c*/ 	.word	0x0001a890
        /*0470*/ 	.short	0x010a
        /*0472*/ 	.byte	0x0e
	.zero		1


	//   ....[40]....
        /*0474*/ 	.word	0x00004e40
        /*0478*/ 	.word	0x000000ff
        /*047c*/ 	.word	0x0001a810
        /*0480*/ 	.short	0x010a
        /*0482*/ 	.byte	0x18
	.zero		1


	//   ....[41]....
        /*0484*/ 	.word	0x00004fb0
        /*0488*/ 	.word	0x000000ff
        /*048c*/ 	.word	0x0001a800
        /*0490*/ 	.short	0x010b
        /*0492*/ 	.byte	0x18
	.zero		1


	//   ....[42]....
        /*0494*/ 	.word	0x000050e0
        /*0498*/ 	.word	0x000000ff
        /*049c*/ 	.word	0x0001a838
        /*04a0*/ 	.short	0x010a
        /*04a2*/ 	.byte	0x18
	.zero		1


	//   ....[43]....
        /*04a4*/ 	.word	0x000052d0
        /*04a8*/ 	.word	0x000000ff
        /*04ac*/ 	.word	0x0001a830
        /*04b0*/ 	.short	0x0107
        /*04b2*/ 	.byte	0x18
	.zero		1


	//   ....[44]....
        /*04b4*/ 	.word	0x00005330
        /*04b8*/ 	.word	0x000000ff
        /*04bc*/ 	.word	0x0001a830
        /*04c0*/ 	.short	0x0101
        /*04c2*/ 	.byte	0x18
	.zero		1


	//   ....[45]....
        /*04c4*/ 	.word	0x00005380
        /*04c8*/ 	.word	0x000000ff
        /*04cc*/ 	.word	0x0001a828
        /*04d0*/ 	.short	0x010a
        /*04d2*/ 	.byte	0x18
	.zero		1


	//   ....[46]....
        /*04d4*/ 	.word	0x000054a0
        /*04d8*/ 	.word	0x000000ff
        /*04dc*/ 	.word	0x0001a820
        /*04e0*/ 	.short	0x010b
        /*04e2*/ 	.byte	0x18
	.zero		1


	//   ....[47]....
        /*04e4*/ 	.word	0x00005600
        /*04e8*/ 	.word	0x000000ff
        /*04ec*/ 	.word	0x0001a848
        /*04f0*/ 	.short	0x010a
        /*04f2*/ 	.byte	0x18
	.zero		1


	//   ....[48]....
        /*04f4*/ 	.word	0x00005760
        /*04f8*/ 	.word	0x000000ff
        /*04fc*/ 	.word	0x0001a840
        /*0500*/ 	.short	0x0107
        /*0502*/ 	.byte	0x18
	.zero		1


	//   ....[49]....
        /*0504*/ 	.word	0x000057c0
        /*0508*/ 	.word	0x000000ff
        /*050c*/ 	.word	0x0001a840
        /*0510*/ 	.short	0x0101
        /*0512*/ 	.byte	0x18
	.zero		1


	//   ....[50]....
        /*0514*/ 	.word	0x00005990
        /*0518*/ 	.word	0x000000ff
        /*051c*/ 	.word	0x0001a810
        /*0520*/ 	.short	0x010a
        /*0522*/ 	.byte	0x09
	.zero		1


	//   ....[51]....
        /*0524*/ 	.word	0x00005b80
        /*0528*/ 	.word	0x000000ff
        /*052c*/ 	.word	0x0001a838
        /*0530*/ 	.short	0x010a
        /*0532*/ 	.byte	0x18
	.zero		1


	//   ....[52]....
        /*0534*/ 	.word	0x00005d70
        /*0538*/ 	.word	0x000000ff
        /*053c*/ 	.word	0x0001a830
        /*0540*/ 	.short	0x0107
        /*0542*/ 	.byte	0x18
	.zero		1


	//   ....[53]....
        /*0544*/ 	.word	0x00005dd0
        /*0548*/ 	.word	0x000000ff
        /*054c*/ 	.word	0x0001a830
        /*0550*/ 	.short	0x0101
        /*0552*/ 	.byte	0x18
	.zero		1


	//   ....[54]....
        /*0554*/ 	.word	0x00005e30
        /*0558*/ 	.word	0x000000ff
        /*055c*/ 	.word	0x0001a828
        /*0560*/ 	.short	0x010a
        /*0562*/ 	.byte	0x18
	.zero		1


	//   ....[55]....
        /*0564*/ 	.word	0x00005f90
        /*0568*/ 	.word	0x000000ff
        /*056c*/ 	.word	0x0001a848
        /*0570*/ 	.short	0x010a
        /*0572*/ 	.byte	0x18
	.zero		1


	//   ....[56]....
        /*0574*/ 	.word	0x000060f0
        /*0578*/ 	.word	0x000000ff
        /*057c*/ 	.word	0x0001a840
        /*0580*/ 	.short	0x0107
        /*0582*/ 	.byte	0x18
	.zero		1


	//   ....[57]....
        /*0584*/ 	.word	0x00006160
        /*0588*/ 	.word	0x000000ff
        /*058c*/ 	.word	0x0001a840
        /*0590*/ 	.short	0x0101
        /*0592*/ 	.byte	0x18
	.zero		1


	//   ....[58]....
        /*0594*/ 	.word	0x00006490
        /*0598*/ 	.word	0x00000049
        /*059c*/ 	.word	0x0001a850
        /*05a0*/ 	.short	0x010a
        /*05a2*/ 	.byte	0xff
	.zero		1


	//   ....[59]....
        /*05a4*/ 	.word	0x00006530
        /*05a8*/ 	.word	0x00000049
        /*05ac*/ 	.word	0x0001a888
        /*05b0*/ 	.short	0x010a
        /*05b2*/ 	.byte	0xff
	.zero		1


	//   ....[60]....
        /*05b4*/ 	.word	0x00006600
        /*05b8*/ 	.word	0x00000049
        /*05bc*/ 	.word	0x0001a830
        /*05c0*/ 	.short	0x010a
        /*05c2*/ 	.byte	0xff
	.zero		1


	//   ....[61]....
        /*05c4*/ 	.word	0x00008870
        /*05c8*/ 	.word	0x00000049
        /*05cc*/ 	.word	0x0001a880
        /*05d0*/ 	.short	0x0101
        /*05d2*/ 	.byte	0xff
	.zero		1


	//   ....[62]....
        /*05d4*/ 	.word	0x00008900
        /*05d8*/ 	.word	0x00000000
        /*05dc*/ 	.word	0x00000000
        /*05e0*/ 	.short	0x0101
        /*05e2*/ 	.byte	0xff
	.zero		1


	//   ....[63]....
        /*05e4*/ 	.word	0x00008970
        /*05e8*/ 	.word	0x00000000
        /*05ec*/ 	.word	0x00000000
        /*05f0*/ 	.short	0x0101
        /*05f2*/ 	.byte	0xff
	.zero		1


	//   ....[64]....
        /*05f4*/ 	.word	0x000089e0
        /*05f8*/ 	.word	0x00000049
        /*05fc*/ 	.word	0x0001a840
        /*0600*/ 	.short	0x010a
        /*0602*/ 	.byte	0xff
	.zero		1


	//   ....[65]....
        /*0604*/ 	.word	0x00008a80
        /*0608*/ 	.word	0x00000049
        /*060c*/ 	.word	0x0001a860
        /*0610*/ 	.short	0x010a
        /*0612*/ 	.byte	0xff
	.zero		1


	//   ....[66]....
        /*0614*/ 	.word	0x00008b70
        /*0618*/ 	.word	0x00000049
        /*061c*/ 	.word	0x0001a898
        /*0620*/ 	.short	0x010a
        /*0622*/ 	.byte	0xff
	.zero		1


	//   ....[67]....
        /*0624*/ 	.word	0x00009c50
        /*0628*/ 	.word	0x000000ff
        /*062c*/ 	.word	0x00000000
        /*0630*/ 	.short	0x0101
        /*0632*/ 	.byte	0x04
	.zero		1


	//   ....[68]....
        /*0634*/ 	.word	0x0000a860
        /*0638*/ 	.word	0x000000ff
        /*063c*/ 	.word	0x0001a890
        /*0640*/ 	.short	0x0101
        /*0642*/ 	.byte	0x24
	.zero		1


	//   ....[69]....
        /*0644*/ 	.word	0x0000a910
        /*0648*/ 	.word	0x000000ff
        /*064c*/ 	.word	0x00000000
        /*0650*/ 	.short	0x0101
        /*0652*/ 	.byte	0x04
	.zero		1


	//   ....[70]....
        /*0654*/ 	.word	0x0000ac20
        /*0658*/ 	.word	0x000000ff
        /*065c*/ 	.word	0x0001a8a0
        /*0660*/ 	.short	0x010a
        /*0662*/ 	.byte	0x24
	.zero		1


	//   ....[71]....
        /*0664*/ 	.word	0x0000b2b0
        /*0668*/ 	.word	0x000000ff
        /*066c*/ 	.word	0x00000000
        /*0670*/ 	.short	0x0101
        /*0672*/ 	.byte	0x04
	.zero		1


	//   ....[72]....
        /*0674*/ 	.word	0x0000b300
        /*0678*/ 	.word	0x000000ff
        /*067c*/ 	.word	0x0001a8a8
        /*0680*/ 	.short	0x010a
        /*0682*/ 	.byte	0x24
	.zero		1


	//   ....[73]....
        /*0684*/ 	.word	0x0000ba70
        /*0688*/ 	.word	0x000000ff
        /*068c*/ 	.word	0x00000000
        /*0690*/ 	.short	0x0101
        /*0692*/ 	.byte	0x04
	.zero		1


	//   ....[74]....
        /*0694*/ 	.word	0x0000c000
        /*0698*/ 	.word	0x000000ff
        /*069c*/ 	.word	0x0001a870
        /*06a0*/ 	.short	0x010a
        /*06a2*/ 	.byte	0x07
	.zero		1


	//   ....[75]....
        /*06a4*/ 	.word	0x0000c190
        /*06a8*/ 	.word	0x000000ff
        /*06ac*/ 	.word	0x00000000
        /*06b0*/ 	.short	0x0101
        /*06b2*/ 	.byte	0x08
	.zero		1


	//   ....[76]....
        /*06b4*/ 	.word	0x0000c540
        /*06b8*/ 	.word	0x000000ff
        /*06bc*/ 	.word	0x0001a870
        /*06c0*/ 	.short	0x010a
        /*06c2*/ 	.byte	0x07
	.zero		1


	//   ....[77]....
        /*06c4*/ 	.word	0x0000c5d0
        /*06c8*/ 	.word	0x000000ff
        /*06cc*/ 	.word	0x00000000
        /*06d0*/ 	.short	0x0101
        /*06d2*/ 	.byte	0x08
	.zero		1


	//   ....[78]....
        /*06d4*/ 	.word	0x0000cb30
        /*06d8*/ 	.word	0x000000ff
        /*06dc*/ 	.word	0x0001a870
        /*06e0*/ 	.short	0x010a
        /*06e2*/ 	.byte	0x07
	.zero		1


	//   ....[79]....
        /*06e4*/ 	.word	0x0000cd30
        /*06e8*/ 	.word	0x000000ff
        /*06ec*/ 	.word	0x00000000
        /*06f0*/ 	.short	0x0101
        /*06f2*/ 	.byte	0x04
	.zero		1


	//   ....[80]....
        /*06f4*/ 	.word	0x0000d080
        /*06f8*/ 	.word	0x00000000
        /*06fc*/ 	.word	0x0001a800
        /*0700*/ 	.short	0x010a
        /*0702*/ 	.byte	0xff
	.zero		1


	//   ....[81]....
        /*0704*/ 	.word	0x0000d0e0
        /*0708*/ 	.word	0x00000003
        /*070c*/ 	.word	0x0001a858
        /*0710*/ 	.short	0x010a
        /*0712*/ 	.byte	0xff
	.zero		1


	//   ....[82]....
        /*0714*/ 	.word	0x0000d140
        /*0718*/ 	.word	0x00000000
        /*071c*/ 	.word	0x0001a820
        /*0720*/ 	.short	0x010a
        /*0722*/ 	.byte	0xff
	.zero		1


	//   ....[83]....
        /*0724*/ 	.word	0x0000d1a0
        /*0728*/ 	.word	0x00000000
        /*072c*/ 	.word	0x0001a868
        /*0730*/ 	.short	0x010a
        /*0732*/ 	.byte	0xff
	.zero		1


	//   ....[84]....
        /*0734*/ 	.word	0x0000d200
        /*0738*/ 	.word	0x00000003
        /*073c*/ 	.word	0x0001a878
        /*0740*/ 	.short	0x010a
        /*0742*/ 	.byte	0xff
	.zero		1


	//   ....[85]....
        /*0744*/ 	.word	0x0000d260
        /*0748*/ 	.word	0x00000003
        /*074c*/ 	.word	0x0001a880
        /*0750*/ 	.short	0x010a
        /*0752*/ 	.byte	0xff
	.zero		1


	//   ....[86]....
        /*0754*/ 	.word	0x0000d2c0
        /*0758*/ 	.word	0x00000000
        /*075c*/ 	.word	0x0001a800
        /*0760*/ 	.short	0x010a
        /*0762*/ 	.byte	0xff
	.zero		1


	//   ....[87]....
        /*0764*/ 	.word	0x0000d320
        /*0768*/ 	.word	0x00000003
        /*076c*/ 	.word	0x0001a858
        /*0770*/ 	.short	0x010a
        /*0772*/ 	.byte	0xff
	.zero		1


	//   ....[88]....
        /*0774*/ 	.word	0x0000d380
        /*0778*/ 	.word	0x00000000
        /*077c*/ 	.word	0x0001a890
        /*0780*/ 	.short	0x010a
        /*0782*/ 	.byte	0xff
	.zero		1


	//   ....[89]....
        /*0784*/ 	.word	0x0000d3e0
        /*0788*/ 	.word	0x00000003
        /*078c*/ 	.word	0x0001a868
        /*0790*/ 	.short	0x010a
        /*0792*/ 	.byte	0xff
	.zero		1


	//   ....[90]....
        /*0794*/ 	.word	0x0000d440
        /*0798*/ 	.word	0x00000000
        /*079c*/ 	.word	0x0001a878
        /*07a0*/ 	.short	0x010a
        /*07a2*/ 	.byte	0xff
	.zero		1


	//   ....[91]....
        /*07a4*/ 	.word	0x0000d4a0
        /*07a8*/ 	.word	0x00000003
        /*07ac*/ 	.word	0x0001a820
        /*07b0*/ 	.short	0x010a
        /*07b2*/ 	.byte	0xff
	.zero		1


	//   ....[92]....
        /*07b4*/ 	.word	0x0000d500
        /*07b8*/ 	.word	0x00000003
        /*07bc*/ 	.word	0x0001a880
        /*07c0*/ 	.short	0x010a
        /*07c2*/ 	.byte	0xff
	.zero		1


	//   ....[93]....
        /*07c4*/ 	.word	0x0000d560
        /*07c8*/ 	.word	0x00000000
        /*07cc*/ 	.word	0x0001a8b0
        /*07d0*/ 	.short	0x010a
        /*07d2*/ 	.byte	0xff
	.zero		1


	//   ....[94]....
        /*07d4*/ 	.word	0x0000d5c0
        /*07d8*/ 	.word	0x00000000
        /*07dc*/ 	.word	0x0001a8b8
        /*07e0*/ 	.short	0x010a
        /*07e2*/ 	.byte	0xff
	.zero		1


	//   ....[95]....
        /*07e4*/ 	.word	0x0000d620
        /*07e8*/ 	.word	0x00000000
        /*07ec*/ 	.word	0x0001a890
        /*07f0*/ 	.short	0x010a
        /*07f2*/ 	.byte	0xff
	.zero		1


	//   ....[96]....
        /*07f4*/ 	.word	0x0000d680
        /*07f8*/ 	.word	0x00000004
        /*07fc*/ 	.word	0x0001a810
        /*0800*/ 	.short	0x010a
        /*0802*/ 	.byte	0xff
	.zero		1


	//   ....[97]....
        /*0804*/ 	.word	0x0000d6e0
        /*0808*/ 	.word	0x00000002
        /*080c*/ 	.word	0x0001a838
        /*0810*/ 	.short	0x010a
        /*0812*/ 	.byte	0xff
	.zero		1


	//   ....[98]....
        /*0814*/ 	.word	0x0000d740
        /*0818*/ 	.word	0x00000002
        /*081c*/ 	.word	0x0001a828
        /*0820*/ 	.short	0x010a
        /*0822*/ 	.byte	0xff
	.zero		1


	//   ....[99]....
        /*0824*/ 	.word	0x0000d7a0
        /*0828*/ 	.word	0x00000002
        /*082c*/ 	.word	0x0001a848
        /*0830*/ 	.short	0x010a
        /*0832*/ 	.byte	0xff
	.zero		1


	//   ....[100]....
        /*0834*/ 	.word	0x0000d800
        /*0838*/ 	.word	0x00000002
        /*083c*/ 	.word	0x0001a810
        /*0840*/ 	.short	0x010a
        /*0842*/ 	.byte	0xff
	.zero		1


	//   ....[101]....
        /*0844*/ 	.word	0x0000d860
        /*0848*/ 	.word	0x00000002
        /*084c*/ 	.word	0x0001a838
        /*0850*/ 	.short	0x010a
        /*0852*/ 	.byte	0xff
	.zero		1


	//   ....[102]....
        /*0854*/ 	.word	0x0000d8c0
        /*0858*/ 	.word	0x00000006
        /*085c*/ 	.word	0x0001a828
        /*0860*/ 	.short	0x010a
        /*0862*/ 	.byte	0xff
	.zero		1


	//   ....[103]....
        /*0864*/ 	.word	0x0000d920
        /*0868*/ 	.word	0x00000006
        /*086c*/ 	.word	0x0001a848
        /*0870*/ 	.short	0x010a
        /*0872*/ 	.byte	0xff
	.zero		1


	//   ....[104]....
        /*0874*/ 	.word	0x0000d970
        /*0878*/ 	.word	0x00000049
        /*087c*/ 	.word	0x0001a850
        /*0880*/ 	.short	0x010a
        /*0882*/ 	.byte	0xff
	.zero		1


	//   ....[105]....
        /*0884*/ 	.word	0x0000d9c0
        /*0888*/ 	.word	0x00000049
        /*088c*/ 	.word	0x0001a888
        /*0890*/ 	.short	0x010a
        /*0892*/ 	.byte	0xff
	.zero		1


	//   ....[106]....
        /*0894*/ 	.word	0x0000da10
        /*0898*/ 	.word	0x00000049
        /*089c*/ 	.word	0x0001a830
        /*08a0*/ 	.short	0x010a
        /*08a2*/ 	.byte	0xff
	.zero		1


	//   ....[107]....
        /*08a4*/ 	.word	0x0000da60
        /*08a8*/ 	.word	0x00000049
        /*08ac*/ 	.word	0x0001a840
        /*08b0*/ 	.short	0x010a
        /*08b2*/ 	.byte	0xff
	.zero		1


	//   ....[108]....
        /*08b4*/ 	.word	0x0000dab0
        /*08b8*/ 	.word	0x00000049
        /*08bc*/ 	.word	0x0001a860
        /*08c0*/ 	.short	0x010a
        /*08c2*/ 	.byte	0xff
	.zero		1


	//   ....[109]....
        /*08c4*/ 	.word	0x0000db00
        /*08c8*/ 	.word	0x00000049
        /*08cc*/ 	.word	0x0001a898
        /*08d0*/ 	.short	0x010a
        /*08d2*/ 	.byte	0xff
	.zero		1


	//   ....[110]....
        /*08d4*/ 	.word	0x0000db60
        /*08d8*/ 	.word	0x00000003
        /*08dc*/ 	.word	0x0001a8a0
        /*08e0*/ 	.short	0x010a
        /*08e2*/ 	.byte	0xff
	.zero		1


	//   ....[111]....
        /*08e4*/ 	.word	0x0000dbc0
        /*08e8*/ 	.word	0x00000002
        /*08ec*/ 	.word	0x0001a8a8
        /*08f0*/ 	.short	0x010a
        /*08f2*/ 	.byte	0xff
	.zero		1


	//   ....[112]....
        /*08f4*/ 	.word	0x0000dc20
        /*08f8*/ 	.word	0x00000004
        /*08fc*/ 	.word	0x0001a870
        /*0900*/ 	.short	0x010a
        /*0902*/ 	.byte	0xff
	.zero		1


	//   ....[113]....
        /*0904*/ 	.word	0x0000dc80
        /*0908*/ 	.word	0x00000004
        /*090c*/ 	.word	0x0001a870
        /*0910*/ 	.short	0x010a
        /*0912*/ 	.byte	0xff
	.zero		1


	//   ....[114]....
        /*0914*/ 	.word	0x0000dce0
        /*0918*/ 	.word	0x00000004
        /*091c*/ 	.word	0x0001a870
        /*0920*/ 	.short	0x010a
        /*0922*/ 	.byte	0xff
	.zero		1


	//----- nvinfo : EIATTR_NUM_MBARRIERS
	.align		4
.L_53:
        /*0924*/ 	.byte	0x03, 0x38
        /*0926*/ 	.short	0x0018


	//----- nvinfo : EIATTR_EXIT_INSTR_OFFSETS
	.align		4
        /*0928*/ 	.byte	0x04, 0x1c
        /*092a*/ 	.short	(.L_55 - .L_54)


	//   ....[0]....
.L_54:
        /*092c*/ 	.word	0x00001150


	//   ....[1]....
        /*0930*/ 	.word	0x00002110


	//   ....[2]....
        /*0934*/ 	.word	0x00004d10


	//   ....[3]....
        /*0938*/ 	.word	0x00004d50


	//   ....[4]....
        /*093c*/ 	.word	0x000057e0


	//   ....[5]....
        /*0940*/ 	.word	0x00006200


	//   ....[6]....
        /*0944*/ 	.word	0x000062a0


	//   ....[7]....
        /*0948*/ 	.word	0x0000baa0


	//   ....[8]....
        /*094c*/ 	.word	0x0000bd60


	//   ....[9]....
        /*0950*/ 	.word	0x0000d060


	//----- nvinfo : EIATTR_INDIRECT_BRANCH_TARGETS
	.align		4
.L_55:
        /*0954*/ 	.byte	0x04, 0x34
        /*0956*/ 	.short	(.L_57 - .L_56)


	//   ....[0]....
.L_56:
        /*0958*/ 	.word	.L_x_304@srel
        /*095c*/ 	.short	0x0
        /*095e*/ 	.short	0x0
        /*0960*/ 	.word	0x3
        /*0964*/ 	.word	.L_x_305@srel
        /*0968*/ 	.word	.L_x_306@srel
        /*096c*/ 	.word	.L_x_307@srel


	//   ....[1]....
        /*0970*/ 	.word	.L_x_308@srel
        /*0974*/ 	.short	0x0
        /*0976*/ 	.short	0x0
        /*0978*/ 	.word	0x3
        /*097c*/ 	.word	.L_x_145@srel
        /*0980*/ 	.word	.L_x_213@srel
        /*0984*/ 	.word	.L_x_307@srel


	//----- nvinfo : EIATTR_MAX_THREADS
	.align		4
.L_57:
        /*0988*/ 	.byte	0x04, 0x05
        /*098a*/ 	.short	(.L_59 - .L_58)
.L_58:
        /*098c*/ 	.word	0x00000200
        /*0990*/ 	.word	0x00000001
        /*0994*/ 	.word	0x00000001


	//----- nvinfo : EIATTR_CRS_STACK_SIZE
	.align		4
.L_59:
        /*0998*/ 	.byte	0x04, 0x1e
        /*099a*/ 	.short	(.L_61 - .L_60)
.L_60:
        /*099c*/ 	.word	0x00000000


	//----- nvinfo : EIATTR_CBANK_PARAM_SIZE
	.align		4
.L_61:
        /*09a0*/ 	.byte	0x03, 0x19
        /*09a2*/ 	.short	0x0680


	//----- nvinfo : EIATTR_PARAM_CBANK
	.align		4
        /*09a4*/ 	.byte	0x04, 0x0a
        /*09a6*/ 	.short	(.L_63 - .L_62)
	.align		4
.L_62:
        /*09a8*/ 	.word	index@(.nv.constant0._ZN7cutlass13device_kernelINS_4fmha6kernel36Sm100FmhaBwdKernelTmaWarpSpecializedIN4cute5tupleIJiiiiNS5_IJNS5_IJiiEEEiEEEEEENS_10bfloat16_tEfNS5_IJNS4_1CILi128EEESB_NSA_ILi32EEESC_EEENS1_10collective6NoMaskEEEEEvNT_6ParamsE)
        /*09ac*/ 	.short	0x0380
        /*09ae*/ 	.short	0x0680


	//----- nvinfo : EIATTR_SW_WAR
	.align		4
.L_63:
        /*09b0*/ 	.byte	0x04, 0x36
        /*09b2*/ 	.short	(.L_65 - .L_64)
.L_64:
        /*09b4*/ 	.word	0x00000008
.L_65:


//--------------------- .nv.callgraph             --------------------------
	.section	.nv.callgraph,"",@"SHT_CUDA_CALLGRAPH"
	.align	4
	.sectionentsize	8
	.align		4
        /*0000*/ 	.word	0x00000000
	.align		4
        /*0004*/ 	.word	0xffffffff
	.align		4
        /*0008*/ 	.word	index@(_ZN7cutlass13device_kernelINS_4fmha6kernel36Sm100FmhaBwdKernelTmaWarpSpecializedIN4cute5tupleIJiiiiNS5_IJNS5_IJiiEEEiEEEEEENS_10bfloat16_tEfNS5_IJNS4_1CILi128EEESB_NSA_ILi32EEESC_EEENS1_10collective6NoMaskEEEEEvNT_6ParamsE)
	.align		4
        /*000c*/ 	.word	index@(__assertfail)
	.align		4
        /*0010*/ 	.word	0x00000000
	.align		4
        /*0014*/ 	.word	0xfffffffe
	.align		4
        /*0018*/ 	.word	0x00000000
	.align		4
        /*001c*/ 	.word	0xfffffffd
	.align		4
        /*0020*/ 	.word	0x00000000
	.align		4
        /*0024*/ 	.word	0xfffffffc


//--------------------- .nv.constant4             --------------------------
	.section	.nv.constant4,"a",@progbits
	.align	8
	.align		8
.nv.constant4:
        /*0000*/ 	.dword	__assertfail
	.align		8
        /*0008*/ 	.dword	__unnamed_1
	.align		8
        /*0010*/ 	.dword	__unnamed_2
	.align		8
        /*0018*/ 	.dword	__unnamed_3
	.align		8
        /*0020*/ 	.dword	__unnamed_4
	.align		8
        /*0028*/ 	.dword	_ZN39_INTERNAL_2c5a2bf5_4_k_cu_d67a6b51_37554cuda3std3__45__cpo5beginE
	.align		8
        /*0030*/ 	.dword	_ZN39_INTERNAL_2c5a2bf5_4_k_cu_d67a6b51_37554cuda3std3__45__cpo3endE
	.align		8
        /*0038*/ 	.dword	_ZN39_INTERNAL_2c5a2bf5_4_k_cu_d67a6b51_37554cuda3std3__45__cpo6cbeginE
	.align		8
        /*0040*/ 	.dword	_ZN39_INTERNAL_2c5a2bf5_4_k_cu_d67a6b51_37554cuda3std3__45__cpo4cendE
	.align		8
        /*0048*/ 	.dword	_ZN39_INTERNAL_2c5a2bf5_4_k_cu_d67a6b51_37554cuda3std3__441_GLOBAL__N__2c5a2bf5_4_k_cu_d67a6b51_37556ignoreE
	.align		8
        /*0050*/ 	.dword	_ZN39_INTERNAL_2c5a2bf5_4_k_cu_d67a6b51_37554cuda3std3__419piecewise_constructE
	.align		8
        /*0058*/ 	.dword	_ZN39_INTERNAL_2c5a2bf5_4_k_cu_d67a6b51_37554cuda3std3__48in_placeE
	.align		8
        /*0060*/ 	.dword	_ZN39_INTERNAL_2c5a2bf5_4_k_cu_d67a6b51_37554cuda3std6ranges3__45__cpo4swapE
	.align		8
        /*0068*/ 	.dword	_ZN39_INTERNAL_2c5a2bf5_4_k_cu_d67a6b51_37554cuda3std6ranges3__45__cpo9iter_moveE
	.align		8
        /*0070*/ 	.dword	_ZN39_INTERNAL_2c5a2bf5_4_k_cu_d67a6b51_37554cute7productE
	.align		8
        /*0078*/ 	.dword	_ZN39_INTERNAL_2c5a2bf5_4_k_cu_d67a6b51_37554cute1_E
	.align		8
        /*0080*/ 	.dword	$str$23
	.align		8
        /*0088*/ 	.dword	$str$24
	.align		8
        /*0090*/ 	.dword	$str$25
	.align		8
        /*0098*/ 	.dword	$str$26


//--------------------- .nv.constant2._ZN7cutlass13device_kernelINS_4fmha6kernel36Sm100FmhaBwdKernelTmaWarpSpecializedIN4cute5tupleIJiiiiNS5_IJNS5_IJiiEEEiEEEEEENS_10bfloat16_tEfNS5_IJNS4_1CILi128EEESB_NSA_ILi32EEESC_EEENS1_10collective6NoMaskEEEEEvNT_6ParamsE --------------------------
	.section	.nv.constant2._ZN7cutlass13device_kernelINS_4fmha6kernel36Sm100FmhaBwdKernelTmaWarpSpecializedIN4cute5tupleIJiiiiNS5_IJNS5_IJiiEEEiEEEEEENS_10bfloat16_tEfNS5_IJNS4_1CILi128EEESB_NSA_ILi32EEESC_EEENS1_10collective6NoMaskEEEEEvNT_6ParamsE,"a",@progbits
	.sectionflags	@""
	.align	4
.nv.constant2._ZN7cutlass13device_kernelINS_4fmha6kernel36Sm100FmhaBwdKernelTmaWarpSpecializedIN4cute5tupleIJiiiiNS5_IJNS5_IJiiEEEiEEEEEENS_10bfloat16_tEfNS5_IJNS4_1CILi128EEESB_NSA_ILi32EEESC_EEENS1_10collective6NoMaskEEEEEvNT_6ParamsE:
        /*0000*/ 	.byte	0x60, 0x4d, 0x00, 0x00, 0xb0, 0x21, 0x00, 0x00, 0x80, 0x62, 0x00, 0x00, 0xb0, 0x62, 0x00, 0x00
        /*0010*/ 	.byte	0x70, 0xbd, 0x00, 0x00, 0x80, 0x62, 0x00, 0x00


//--------------------- .text._ZN7cutlass13device_kernelINS_4fmha6kernel36Sm100FmhaBwdKernelTmaWarpSpecializedIN4cute5tupleIJiiiiNS5_IJNS5_IJiiEEEiEEEEEENS_10bfloat16_tEfNS5_IJNS4_1CILi128EEESB_NSA_ILi32EEESC_EEENS1_10collective6NoMaskEEEEEvNT_6ParamsE --------------------------
	.section	.text._ZN7cutlass13device_kernelINS_4fmha6kernel36Sm100FmhaBwdKernelTmaWarpSpecializedIN4cute5tupleIJiiiiNS5_IJNS5_IJiiEEEiEEEEEENS_10bfloat16_tEfNS5_IJNS4_1CILi128EEESB_NSA_ILi32EEESC_EEENS1_10collective6NoMaskEEEEEvNT_6ParamsE,"ax",@progbits
	.align	128
.text._ZN7cutlass13device_kernelINS_4fmha6kernel36Sm100FmhaBwdKernelTmaWarpSpecializedIN4cute5tupleIJiiiiNS5_IJNS5_IJiiEEEiEEEEEENS_10bfloat16_tEfNS5_IJNS4_1CILi128EEESB_NSA_ILi32EEESC_EEENS1_10collective6NoMaskEEEEEvNT_6ParamsE:
        .type           _ZN7cutlass13device_kernelINS_4fmha6kernel36Sm100FmhaBwdKernelTmaWarpSpecializedIN4cute5tupleIJiiiiNS5_IJNS5_IJiiEEEiEEEEEENS_10bfloat16_tEfNS5_IJNS4_1CILi128EEESB_NSA_ILi32EEESC_EEENS1_10collective6NoMaskEEEEEvNT_6ParamsE,@function
        .size           _ZN7cutlass13device_kernelINS_4fmha6kernel36Sm100FmhaBwdKernelTmaWarpSpecializedIN4cute5tupleIJiiiiNS5_IJNS5_IJiiEEEiEEEEEENS_10bfloat16_tEfNS5_IJNS4_1CILi128EEESB_NSA_ILi32EEESC_EEENS1_10collective6NoMaskEEEEEvNT_6ParamsE,(.L_x_312 - _ZN7cutlass13device_kernelINS_4fmha6kernel36Sm100FmhaBwdKernelTmaWarpSpecializedIN4cute5tupleIJiiiiNS5_IJNS5_IJiiEEEiEEEEEENS_10bfloat16_tEfNS5_IJNS4_1CILi128EEESB_NSA_ILi32EEESC_EEENS1_10collective6NoMaskEEEEEvNT_6ParamsE)
        .other          _ZN7cutlass13device_kernelINS_4fmha6kernel36Sm100FmhaBwdKernelTmaWarpSpecializedIN4cute5tupleIJiiiiNS5_IJNS5_IJiiEEEiEEEEEENS_10bfloat16_tEfNS5_IJNS4_1CILi128EEESB_NSA_ILi32EEESC_EEENS1_10collective6NoMaskEEEEEvNT_6ParamsE,@"STO_CUDA_ENTRY STV_DEFAULT"
_ZN7cutlass13device_kernelINS_4fmha6kernel36Sm100FmhaBwdKernelTmaWarpSpecializedIN4cute5tupleIJiiiiNS5_IJNS5_IJiiEEEiEEEEEENS_10bfloat16_tEfNS5_IJNS4_1CILi128EEESB_NSA_ILi32EEESC_EEENS1_10collective6NoMaskEEEEEvNT_6ParamsE:
[----:B------:R-:W1:Y:S02]  /*0000*/  LDC R1, c[0x0][0x37c] ;  /* 0x0000df00ff017b82 */ /* 0x000e640000000800 */
[----:B-1----:R-:W-:Y:S01]  /*0010*/  IADD3 R1, PT, PT, R1, -0x20, RZ ;  /* 0xffffffe001017810 */ /* 0x002fe20007ffe0ff */
[----:B------:R-:W1:Y:S01]  /*0020*/  S2R R13, SR_TID.X ;  /* 0x00000000000d7919 */ /* 0x000e620000002100 */
[----:B------:R-:W-:Y:S01]  /*0030*/  UMOV UR5, 0x33334444 ;  /* 0x3333444400057882 */ /* 0x000fe20000000000 */
[----:B------:R-:W-:Y:S01]  /*0040*/  ELECT P0, URZ, PT ;  /* 0x0000000000ff782f */ /* 0x000fe20003800000 */
[----:B------:R-:W-:Y:S01]  /*0050*/  BSSY.RECONVERGENT B0, `(.L_x_0) ;  /* 0x000002e000007945 */ /* 0x000fe20003800200 */
[--C-:B-1----:R-:W-:Y:S01]  /*0060*/  SHF.R.U32.HI R5, RZ, 0x5, R13.reuse ;  /* 0x00000005ff057819 */ /* 0x102fe2000001160d */
[----:B------:R-:W-:-:S04]  /*0070*/  IMAD.MOV.U32 R2, RZ, RZ, R13 ;  /* 0x000000ffff027224 */ /* 0x000fc800078e000d */
[----:B------:R-:W1:Y:S02]  /*0080*/  SHFL.IDX PT, R0, R5, RZ, 0x1f ;  /* 0x00001fff05007589 */ /* 0x000e6400000e0000 */
[----:B-1----:R-:W-:-:S13]  /*0090*/  R2UR UR39, R0 ;  /* 0x00000000002772ca */ /* 0x002fda00000e0000 */
[----:B------:R-:W-:-:S04]  /*00a0*/  USHF.L.U32 UR4, UR39, 0x2, URZ ;  /* 0x0000000227047899 */ /* 0x000fc800080006ff */
[----:B------:R-:W-:-:S04]  /*00b0*/  USHF.R.U64 UR4, UR5, UR4, 0x123333 ;  /* 0x0012333305047499 */ /* 0x000fc80008001204 */
[----:B------:R-:W-:-:S06]  /*00c0*/  ULOP3.LUT UR62, UR4, 0x7, URZ, 0xc0, !UPT ;  /* 0x00000007043e7892 */ /* 0x000fcc000f8ec0ff */
[----:B------:R-:W-:-:S05]  /*00d0*/  IMAD.U32 R0, RZ, RZ, UR62 ;  /* 0x0000003eff007e24 */ /* 0x000fca000f8e00ff */
[----:B------:R-:W-:-:S04]  /*00e0*/  ISETP.NE.OR P1, PT, R0, 0x1, !P0 ;  /* 0x000000010000780c */ /* 0x000fc80004725670 */
[----:B------:R-:W-:-:S09]  /*00f0*/  P2R R3, PR, RZ, 0x2 ;  /* 0x00000002ff037803 */ /* 0x000fd20000000000 */
[----:B------:R-:W-:Y:S05]  /*0100*/  @P1 BRA `(.L_x_1) ;  /* 0x0000000000381947 */ /* 0x000fea0003800000 */
[----:B------:R-:W1:Y:S02]  /*0110*/  LDCU.64 UR4, c[0x0][0x348] ;  /* 0x00006900ff0477ac */ /* 0x000e640008000a00 */
[----:B-1----:R-:W-:Y:S02]  /*0120*/  UIADD3 UR10, UP3, UPT, UR4, 0x300, URZ ;  /* 0x00000300040a7890 */ /* 0x002fe4000ff7e0ff */
[----:B------:R-:W-:Y:S02]  /*0130*/  UIADD3 UR8, UP2, UPT, UR4, 0x100, URZ ;  /* 0x0000010004087890 */ /* 0x000fe4000ff5e0ff */
[----:B------:R-:W-:Y:S02]  /*0140*/  UIADD3 UR6, UP1, UPT, UR4, 0x200, URZ ;  /* 0x0000020004067890 */ /* 0x000fe4000ff3e0ff */
[----:B------:R-:W-:Y:S02]  /*0150*/  UIADD3 UR4, UP0, UPT, UR4, 0x400, URZ ;  /* 0x0000040004047890 */ /* 0x000fe4000ff1e0ff */
[----:B------:R-:W-:-:S02]  /*0160*/  UIADD3.X UR11, UPT, UPT, URZ, UR5, URZ, UP3, !UPT ;  /* 0x00000005ff0b7290 */ /* 0x000fc40009ffe4ff */
[----:B------:R-:W-:Y:S02]  /*0170*/  UIADD3.X UR9, UPT, UPT, URZ, UR5, URZ, UP2, !UPT ;  /* 0x00000005ff097290 */ /* 0x000fe400097fe4ff */
[----:B------:R-:W-:Y:S02]  /*0180*/  UIADD3.X UR7, UPT, UPT, URZ, UR5, URZ, UP1, !UPT ;  /* 0x00000005ff077290 */ /* 0x000fe40008ffe4ff */
[----:B------:R-:W-:-:S03]  /*0190*/  UIADD3.X UR5, UPT, UPT, URZ, UR5, URZ, UP0, !UPT ;  /* 0x00000005ff057290 */ /* 0x000fc600087fe4ff */
[----:B------:R1:W-:Y:S02]  /*01a0*/  UTMACCTL.PF [UR10] ;  /* 0x000000000a0079b9 */ /* 0x0003e40008040000 */
[----:B------:R1:W-:Y:S02]  /*01b0*/  UTMACCTL.PF [UR8] ;  /* 0x00000000080079b9 */ /* 0x0003e40008040000 */
[----:B------:R1:W-:Y:S02]  /*01c0*/  UTMACCTL.PF [UR6] ;  /* 0x00000000060079b9 */ /* 0x0003e40008040000 */
[----:B------:R1:W-:Y:S02]  /*01d0*/  UTMACCTL.PF [UR4] ;  /* 0x00000000040079b9 */ /* 0x0003e40008040000 */
[----:B-1----:R-:W-:Y:S05]  /*01e0*/  BRA `(.L_x_2) ;  /* 0x0000000000247947 */ /* 0x002fea0003800000 */
.L_x_1:
[----:B------:R-:W-:-:S09]  /*01f0*/  UISETP.NE.AND UP0, UPT, UR62, 0x2, UPT ;  /* 0x000000023e00788c */ /* 0x000fd2000bf05270 */
[----:B------:R-:W-:Y:S05]  /*0200*/  BRA.U !UP0, `(.L_x_3) ;  /* 0x0000000108347547 */ /* 0x000fea000b800000 */
[----:B------:R-:W-:Y:S01]  /*0210*/  UISETP.NE.AND UP0, UPT, UR62, 0x1, UPT ;  /* 0x000000013e00788c */ /* 0x000fe2000bf05270 */
[----:B------:R-:W-:Y:S02]  /*0220*/  PLOP3.LUT P0, PT, PT, PT, PT, 0x80, 0x8 ;  /* 0x000000000008781c */ /* 0x000fe40003f0f070 */
[----:B------:R-:W-:Y:S02]  /*0230*/  PLOP3.LUT P2, PT, PT, PT, PT, 0x80, 0x8 ;  /* 0x000000000008781c */ /* 0x000fe40003f4f070 */
[----:B------:R-:W-:Y:S02]  /*0240*/  PLOP3.LUT P1, PT, PT, PT, PT, 0x8, 0x80 ;  /* 0x000000000080781c */ /* 0x000fe40003f2e170 */
[----:B------:R-:W-:Y:S02]  /*0250*/  PLOP3.LUT P4, PT, PT, PT, PT, 0x80, 0x8 ;  /* 0x000000000008781c */ /* 0x000fe40003f8f070 */
[----:B------:R-:W-:Y:S01]  /*0260*/  P2R R0, PR, RZ, 0x1 ;  /* 0x00000001ff007803 */ /* 0x000fe20000000000 */
[----:B------:R-:W-:Y:S10]  /*0270*/  BRA.U UP0, `(.L_x_4) ;  /* 0x00000001002c7547 */ /* 0x000ff4000b800000 */
.L_x_2:
[----:B------:R-:W-:Y:S02]  /*0280*/  PLOP3.LUT P0, PT, PT, PT, PT, 0x8, 0x80 ;  /* 0x000000000080781c */ /* 0x000fe40003f0e170 */
[----:B------:R-:W-:Y:S02]  /*0290*/  PLOP3.LUT P2, PT, PT, PT, PT, 0x80, 0x8 ;  /* 0x000000000008781c */ /* 0x000fe40003f4f070 */
[----:B------:R-:W-:Y:S02]  /*02a0*/  PLOP3.LUT P1, PT, PT, PT, PT, 0x8, 0x80 ;  /* 0x000000000080781c */ /* 0x000fe40003f2e170 */
[----:B------:R-:W-:Y:S02]  /*02b0*/  PLOP3.LUT P4, PT, PT, PT, PT, 0x8, 0x80 ;  /* 0x000000000080781c */ /* 0x000fe40003f8e170 */
[----:B------:R-:W-:Y:S01]  /*02c0*/  P2R R0, PR, RZ, 0x1 ;  /* 0x00000001ff007803 */ /* 0x000fe20000000000 */
[----:B------:R-:W-:Y:S05]  /*02d0*/  BRA `(.L_x_4) ;  /* 0x0000000000147947 */ /* 0x000fea0003800000 */
.L_x_3:
[----:B------:R-:W-:Y:S02]  /*02e0*/  PLOP3.LUT P0, PT, PT, PT, PT, 0x80, 0x8 ;  /* 0x000000000008781c */ /* 0x000fe40003f0f070 */
[----:B------:R-:W-:Y:S02]  /*02f0*/  PLOP3.LUT P2, PT, PT, PT, PT, 0x8, 0x80 ;  /* 0x000000000080781c */ /* 0x000fe40003f4e170 */
[----:B------:R-:W-:Y:S02]  /*0300*/  PLOP3.LUT P1, PT, PT, PT, PT, 0x80, 0x8 ;  /* 0x000000000008781c */ /* 0x000fe40003f2f070 */
[----:B------:R-:W-:Y:S02]  /*0310*/  PLOP3.LUT P4, PT, PT, PT, PT, 0x8, 0x80 ;  /* 0x000000000080781c */ /* 0x000fe40003f8e170 */
[----:B------:R-:W-:-:S11]  /*0320*/  P2R R0, PR, RZ, 0x1 ;  /* 0x00000001ff007803 */ /* 0x000fd60000000000 */
.L_x_4:
[----:B------:R-:W-:Y:S05]  /*0330*/  BSYNC.RECONVERGENT B0 ;  /* 0x0000000000007941 */ /* 0x000fea0003800200 */
.L_x_0:
[----:B------:R-:W1:Y:S01]  /*0340*/  SHFL.IDX PT, R4, R5, RZ, 0x1f ;  /* 0x00001fff05047589 */ /* 0x000e6200000e0000 */
[----:B------:R-:W-:Y:S01]  /*0350*/  UISETP.NE.AND UP0, UPT, UR62, 0x2, UPT ;  /* 0x000000023e00788c */ /* 0x000fe2000bf05270 */
[----:B-1----:R-:W-:-:S13]  /*0360*/  ISETP.NE.AND P0, PT, R4, RZ, PT ;  /* 0x000000ff0400720c */ /* 0x002fda0003f05270 */
[----:B------:R-:W-:Y:S05]  /*0370*/  @P0 BRA `(.L_x_5) ;  /* 0x0000000000380947 */ /* 0x000fea0003800000 */
[----:B------:R-:W1:Y:S01]  /*0380*/  S2UR UR4, SR_CgaCtaId ;  /* 0x00000000000479c3 */ /* 0x000e620000008800 */
[----:B------:R-:W-:Y:S01]  /*0390*/  UMOV UR5, 0x400 ;  /* 0x0000040000057882 */ /* 0x000fe20000000000 */
[----:B------:R-:W-:Y:S01]  /*03a0*/  UMOV UR6, 0x1 ;  /* 0x0000000100067882 */ /* 0x000fe20000000000 */
[----:B------:R-:W-:Y:S01]  /*03b0*/  ELECT P0, URZ, PT ;  /* 0x0000000000ff782f */ /* 0x000fe20003800000 */
[----:B------:R-:W-:-:S04]  /*03c0*/  UIADD3 UR6, UPT, UPT, -UR6, 0x100000, URZ ;  /* 0x0010000006067890 */ /* 0x000fc8000fffe1ff */
[----:B------:R-:W-:Y:S02]  /*03d0*/  USHF.L.U32 UR7, UR6, 0xb, URZ ;  /* 0x0000000b06077899 */ /* 0x000fe400080006ff */
[----:B------:R-:W-:Y:S02]  /*03e0*/  USHF.L.U32 UR6, UR6, 0x1, URZ ;  /* 0x0000000106067899 */ /* 0x000fe400080006ff */
[----:B-1----:R-:W-:Y:S01]  /*03f0*/  ULEA UR4, UR4, UR5, 0x18 ;  /* 0x0000000504047291 */ /* 0x002fe2000f8ec0ff */
[----:B------:R-:W1:Y:S11]  /*0400*/  FENCE.VIEW.ASYNC.S ;  /* 0x00000000000073c6 */ /* 0x000e760000000000 */
[----:B-1----:R1:W2:Y:S01]  /*0410*/  SYNCS.EXCH.64 URZ, [UR4+0x1a800], UR6 ;  /* 0x01a8000604ff75b2 */ /* 0x0022a20008000100 */
[----:B------:R1:W3:Y:S01]  /*0420*/  SYNCS.EXCH.64 URZ, [UR4+0x1a810], UR6 ;  /* 0x01a8100604ff75b2 */ /* 0x0002e20008000100 */
[----:B------:R1:W4:Y:S01]  /*0430*/  SYNCS.EXCH.64 URZ, [UR4+0x1a808], UR6 ;  /* 0x01a8080604ff75b2 */ /* 0x0003220008000100 */
[----:B------:R1:W1:Y:S01]  /*0440*/  SYNCS.EXCH.64 URZ, [UR4+0x1a818], UR6 ;  /* 0x01a8180604ff75b2 */ /* 0x0002620008000100 */
[----:B------:R-:W-:Y:S01]  /*0450*/  NOP ;  /* 0x0000000000007918 */ /* 0x000fe20000000000 */
.L_x_5:
[----:B------:R-:W-:Y:S01]  /*0460*/  NOP ;  /* 0x0000000000007918 */ /* 0x000fe20000000000 */
[----:B------:R-:W-:Y:S05]  /*0470*/  BRA.U !UP0, `(.L_x_6) ;  /* 0x0000000108287547 */ /* 0x000fea000b800000 */
[----:B------:R-:W-:Y:S02]  /*0480*/  UISETP.NE.AND UP0, UPT, UR62, 0x1, UPT ;  /* 0x000000013e00788c */ /* 0x000fe4000bf05270 */
[----:B------:R-:W-:Y:S02]  /*0490*/  UPLOP3.LUT UP1, UPT, UPT, UPT, UPT, 0x80, 0x8 ;  /* 0x000000000008789c */ /* 0x000fe40003f2f070 */
[----:B------:R-:W-:Y:S02]  /*04a0*/  UPLOP3.LUT UP4, UPT, UPT, UPT, UPT, 0x40, 0x4 ;  /* 0x000000000004789c */ /* 0x000fe40003f8e870 */
[----:B------:R-:W-:Y:S02]  /*04b0*/  UPLOP3.LUT UP3, UPT, UPT, UPT, UPT, 0x80, 0x8 ;  /* 0x000000000008789c */ /* 0x000fe40003f6f070 */
[----:B------:R-:W-:Y:S01]  /*04c0*/  UPLOP3.LUT UP2, UPT, UPT, UPT, UPT, 0x80, 0x8 ;  /* 0x000000000008789c */ /* 0x000fe20003f4f070 */
[----:B------:R-:W-:Y:S10]  /*04d0*/  BRA.U UP0, `(.L_x_7) ;  /* 0x0000000100207547 */ /* 0x000ff4000b800000 */
[----:B------:R-:W-:Y:S02]  /*04e0*/  UPLOP3.LUT UP4, UPT, UPT, UPT, UPT, 0x40, 0x4 ;  /* 0x000000000004789c */ /* 0x000fe40003f8e870 */
[----:B------:R-:W-:Y:S02]  /*04f0*/  UPLOP3.LUT UP3, UPT, UPT, UPT, UPT, 0x40, 0x4 ;  /* 0x000000000004789c */ /* 0x000fe40003f6e870 */
[----:B------:R-:W-:Y:S01]  /*0500*/  UPLOP3.LUT UP2, UPT, UPT, UPT, UPT, 0x40, 0x4 ;  /* 0x000000000004789c */ /* 0x000fe20003f4e870 */
[----:B------:R-:W-:Y:S05]  /*0510*/  BRA `(.L_x_7) ;  /* 0x0000000000107947 */ /* 0x000fea0003800000 */
.L_x_6:
[----:B------:R-:W-:Y:S02]  /*0520*/  UPLOP3.LUT UP1, UPT, UPT, UPT, UPT, 0x40, 0x4 ;  /* 0x000000000004789c */ /* 0x000fe40003f2e870 */
[----:B------:R-:W-:Y:S02]  /*0530*/  UPLOP3.LUT UP4, UPT, UPT, UPT, UPT, 0x80, 0x8 ;  /* 0x000000000008789c */ /* 0x000fe40003f8f070 */
[----:B------:R-:W-:Y:S02]  /*0540*/  UPLOP3.LUT UP3, UPT, UPT, UPT, UPT, 0x40, 0x4 ;  /* 0x000000000004789c */ /* 0x000fe40003f6e870 */
[----:B------:R-:W-:Y:S02]  /*0550*/  UPLOP3.LUT UP2, UPT, UPT, UPT, UPT, 0x80, 0x8 ;  /* 0x000000000008789c */ /* 0x000fe40003f4f070 */
.L_x_7:
[----:B------:R-:W5:Y:S02]  /*0560*/  SHFL.IDX PT, R4, R5, RZ, 0x1f ;  /* 0x00001fff05047589 */ /* 0x000f6400000e0000 */
[----:B-----5:R-:W-:-:S13]  /*0570*/  ISETP.NE.AND P0, PT, R4, 0x1, PT ;  /* 0x000000010400780c */ /* 0x020fda0003f05270 */
[----:B------:R-:W-:Y:S05]  /*0580*/  @P0 BRA `(.L_x_8) ;  /* 0x0000000000300947 */ /* 0x000fea0003800000 */
[----:B-1----:R-:W1:Y:S01]  /*0590*/  S2UR UR6, SR_CgaCtaId ;  /* 0x00000000000679c3 */ /* 0x002e620000008800 */
[----:B------:R-:W-:Y:S01]  /*05a0*/  UMOV UR4, 0x400 ;  /* 0x0000040000047882 */ /* 0x000fe20000000000 */
[----:B------:R-:W-:Y:S01]  /*05b0*/  UMOV UR5, 0x1 ;  /* 0x0000000100057882 */ /* 0x000fe20000000000 */
[----:B------:R-:W-:Y:S01]  /*05c0*/  ELECT P0, URZ, PT ;  /* 0x0000000000ff782f */ /* 0x000fe20003800000 */
[----:B-1----:R-:W-:Y:S02]  /*05d0*/  ULEA UR6, UR6, UR4, 0x18 ;  /* 0x0000000406067291 */ /* 0x002fe4000f8ec0ff */
[----:B------:R-:W-:-:S04]  /*05e0*/  UIADD3 UR4, UPT, UPT, -UR5, 0x100000, URZ ;  /* 0x0010000005047890 */ /* 0x000fc8000fffe1ff */
[----:B------:R-:W-:Y:S02]  /*05f0*/  USHF.L.U32 UR5, UR4, 0xb, URZ ;  /* 0x0000000b04057899 */ /* 0x000fe400080006ff */
[----:B------:R-:W-:Y:S01]  /*0600*/  USHF.L.U32 UR4, UR4, 0x1, URZ ;  /* 0x0000000104047899 */ /* 0x000fe200080006ff */
[----:B------:R-:W1:Y:S11]  /*0610*/  FENCE.VIEW.ASYNC.S ;  /* 0x00000000000073c6 */ /* 0x000e760000000000 */
[----:B-1----:R1:W1:Y:S01]  /*0620*/  SYNCS.EXCH.64 URZ, [UR6+0x1a820], UR4 ;  /* 0x01a8200406ff75b2 */ /* 0x0022620008000100 */
[----:B------:R1:W1:Y:S01]  /*0630*/  SYNCS.EXCH.64 URZ, [UR6+0x1a828], UR4 ;  /* 0x01a8280406ff75b2 */ /* 0x0002620008000100 */
[----:B------:R-:W-:Y:S01]  /*0640*/  NOP ;  /* 0x0000000000007918 */ /* 0x000fe20000000000 */
.L_x_8:
[----:B------:R-:W5:Y:S01]  /*0650*/  SHFL.IDX PT, R4, R5, RZ, 0x1f ;  /* 0x00001fff05047589 */ /* 0x000f6200000e0000 */
[----:B------:R-:W-:Y:S01]  /*0660*/  NOP ;  /* 0x0000000000007918 */ /* 0x000fe20000000000 */
[----:B-----5:R-:W-:-:S13]  /*0670*/  ISETP.NE.AND P0, PT, R4, 0x2, PT ;  /* 0x000000020400780c */ /* 0x020fda0003f05270 */
[----:B------:R-:W-:Y:S05]  /*0680*/  @P0 BRA `(.L_x_9) ;  /* 0x0000000000400947 */ /* 0x000fea0003800000 */
[----:B-1----:R-:W1:Y:S01]  /*0690*/  S2UR UR4, SR_CgaCtaId ;  /* 0x00000000000479c3 */ /* 0x002e620000008800 */
[----:B------:R-:W-:Y:S01]  /*06a0*/  UMOV UR5, 0x400 ;  /* 0x0000040000057882 */ /* 0x000fe20000000000 */
[----:B------:R-:W-:Y:S01]  /*06b0*/  UMOV UR8, 0x20 ;  /* 0x0000002000087882 */ /* 0x000fe20000000000 */
[----:B------:R-:W-:Y:S01]  /*06c0*/  UMOV UR6, 0x100 ;  /* 0x0000010000067882 */ /* 0x000fe20000000000 */
[----:B------:R-:W-:-:S04]  /*06d0*/  UIADD3 UR8, UPT, UPT, -UR8, 0x100000, URZ ;  /* 0x0010000008087890 */ /* 0x000fc8000fffe1ff */
[----:B------:R-:W-:Y:S02]  /*06e0*/  USHF.L.U32 UR9, UR8, 0xb, URZ ;  /* 0x0000000b08097899 */ /* 0x000fe400080006ff */
[----:B------:R-:W-:Y:S02]  /*06f0*/  USHF.L.U32 UR8, UR8, 0x1, URZ ;  /* 0x0000000108087899 */ /* 0x000fe400080006ff */
[----:B------:R-:W-:-:S04]  /*0700*/  UIADD3 UR6, UPT, UPT, -UR6, 0x100000, URZ ;  /* 0x0010000006067890 */ /* 0x000fc8000fffe1ff */
[----:B------:R-:W-:Y:S02]  /*0710*/  USHF.L.U32 UR7, UR6, 0xb, URZ ;  /* 0x0000000b06077899 */ /* 0x000fe400080006ff */
[----:B------:R-:W-:Y:S01]  /*0720*/  USHF.L.U32 UR6, UR6, 0x1, URZ ;  /* 0x0000000106067899 */ /* 0x000fe200080006ff */
[----:B------:R-:W-:Y:S01]  /*0730*/  ELECT P0, URZ, PT ;  /* 0x0000000000ff782f */ /* 0x000fe20003800000 */
[----:B-1----:R-:W-:Y:S01]  /*0740*/  ULEA UR4, UR4, UR5, 0x18 ;  /* 0x0000000504047291 */ /* 0x002fe2000f8ec0ff */
[----:B------:R-:W1:Y:S11]  /*0750*/  FENCE.VIEW.ASYNC.S ;  /* 0x00000000000073c6 */ /* 0x000e760000000000 */
[----:B-1----:R1:W1:Y:S01]  /*0760*/  SYNCS.EXCH.64 URZ, [UR4+0x1a830], UR8 ;  /* 0x01a8300804ff75b2 */ /* 0x0022620008000100 */
[----:B------:R1:W1:Y:S01]  /*0770*/  SYNCS.EXCH.64 URZ, [UR4+0x1a838], UR6 ;  /* 0x01a8380604ff75b2 */ /* 0x0002620008000100 */
[----:B------:R-:W-:Y:S01]  /*0780*/  NOP ;  /* 0x0000000000007918 */ /* 0x000fe20000000000 */
.L_x_9:
        /* <DEDUP_REMOVED lines=20> */
.L_x_10:
        /* <DEDUP_REMOVED lines=20> */
.L_x_11:
        /* <DEDUP_REMOVED lines=20> */
.L_x_12:
        /* <DEDUP_REMOVED lines=20> */
.L_x_13:
        /* <DEDUP_REMOVED lines=20> */
.L_x_14:
        /* <DEDUP_REMOVED lines=20> */
.L_x_15:
        /* <DEDUP_REMOVED lines=19> */
[----:B------:R1:W1:Y:S01]  /*1040*/  SYNCS.EXCH.64 URZ, [UR4+0x1a8a8], UR8 ;  /* 0x01a8a80804ff75b2 */ /* 0x0002620008000100 */
[----:B------:R1:W1:Y:S01]  /*1050*/  SYNCS.EXCH.64 URZ, [UR4+0x1a8b8], UR6 ;  /* 0x01a8b80604ff75b2 */ /* 0x0002620008000100 */
[----:B------:R-:W-:Y:S01]  /*1060*/  NOP ;  /* 0x0000000000007918 */ /* 0x000fe20000000000 */
.L_x_16:
[----:B------:R-:W-:Y:S01]  /*1070*/  NOP ;  /* 0x0000000000007918 */ /* 0x000fe20000000000 */
[----:B-1----:R-:W1:Y:S01]  /*1080*/  LDCU.64 UR6, c[0x0][0x380] ;  /* 0x00007000ff0677ac */ /* 0x002e620008000a00 */
[----:B------:R-:W5:Y:S08]  /*1090*/  S2UR UR27, SR_CTAID.X ;  /* 0x00000000001b79c3 */ /* 0x000f700000002500 */
[----:B------:R-:W2:Y:S08]  /*10a0*/  S2UR UR13, SR_CTAID.Y ;  /* 0x00000000000d79c3 */ /* 0x000eb00000002600 */
[----:B------:R-:W2:Y:S01]  /*10b0*/  S2UR UR14, SR_CTAID.Z ;  /* 0x00000000000e79c3 */ /* 0x000ea20000002700 */
[----:B-1----:R-:W-:-:S04]  /*10c0*/  UIADD3 UR4, UPT, UPT, UR6, 0x7f, URZ ;  /* 0x0000007f06047890 */ /* 0x002fc8000fffe0ff */
[----:B------:R-:W-:Y:S02]  /*10d0*/  USHF.R.S32.HI UR5, URZ, 0x1f, UR4 ;  /* 0x0000001fff057899 */ /* 0x000fe40008011404 */
[----:B-----5:R-:W-:Y:S02]  /*10e0*/  USHF.L.U32 UR27, UR27, 0x7, URZ ;  /* 0x000000071b1b7899 */ /* 0x020fe400080006ff */
[----:B------:R-:W-:Y:S02]  /*10f0*/  ULEA.HI UR4, UR5, UR4, URZ, 0x7 ;  /* 0x0000000405047291 */ /* 0x000fe4000f8f38ff */
[----:B------:R-:W-:Y:S02]  /*1100*/  UISETP.GE.U32.AND UP0, UPT, UR27, UR7, UPT ;  /* 0x000000071b00728c */ /* 0x000fe4000bf06070 */
[----:B------:R-:W-:Y:S01]  /*1110*/  USHF.R.S32.HI UR30, URZ, 0x7, UR4 ;  /* 0x00000007ff1e7899 */ /* 0x000fe20008011404 */
[----:B--234-:R-:W-:Y:S08]  /*1120*/  BAR.SYNC.DEFER_BLOCKING 0x0 ;  /* 0x0000000000007b1d */ /* 0x01cff00000010000 */
[----:B------:R-:W-:Y:S01]  /*1130*/  BAR.SYNC.DEFER_BLOCKING 0x0 ;  /* 0x0000000000007b1d */ /* 0x000fe20000010000 */
[----:B------:R-:W-:-:S13]  /*1140*/  PLOP3.LUT P0, PT, PT, PT, UP0, 0x80, 0x8 ;  /* 0x000000000008781c */ /* 0x000fda0003f0f008 */
[----:B------:R-:W-:Y:S05]  /*1150*/  @P0 EXIT ;  /* 0x000000000000094d */ /* 0x000fea0003800000 */
[----:B------:R-:W1:Y:S01]  /*1160*/  LDCU UR4, c[0x0][0x390] ;  /* 0x00007200ff0477ac */ /* 0x000e620008000800 */
[----:B------:R-:W2:Y:S01]  /*1170*/  LDCU.64 UR22, c[0x0][0x358] ;  /* 0x00006b00ff1677ac */ /* 0x000ea20008000a00 */
[----:B-1----:R-:W-:-:S04]  /*1180*/  UIMAD UR4, UR30, UR4, URZ ;  /* 0x000000041e0472a4 */ /* 0x002fc8000f8e02ff */
[----:B------:R-:W-:Y:S02]  /*1190*/  UISETP.GT.AND UP0, UPT, UR4, URZ, UPT ;  /* 0x000000ff0400728c */ /* 0x000fe4000bf04270 */
[----:B------:R-:W-:-:S07]  /*11a0*/  MOV R77, UR4 ;  /* 0x00000004004d7c02 */ /* 0x000fce0008000f00 */
[----:B--2---:R-:W-:Y:S05]  /*11b0*/  BRA.U UP0, `(.L_x_17) ;  /* 0x0000000d00d87547 */ /* 0x004fea000b800000 */
[----:B------:R-:W1:Y:S01]  /*11c0*/  LDC R14, c[0x0][0x360] ;  /* 0x0000d800ff0e7b82 */ /* 0x000e620000000800 */
[----:B------:R-:W2:Y:S01]  /*11d0*/  LDCU.64 UR4, c[0x0][0x988] ;  /* 0x00013100ff0477ac */ /* 0x000ea20008000a00 */
[----:B------:R-:W-:Y:S01]  /*11e0*/  MOV R4, 0x12d0 ;  /* 0x000012d000047802 */ /* 0x000fe20000000f00 */
[----:B------:R-:W3:Y:S01]  /*11f0*/  LDCU.64 UR6, c[0x0][0x9a0] ;  /* 0x00013400ff0677ac */ /* 0x000ee20008000a00 */
[----:B------:R-:W4:Y:S01]  /*1200*/  LDCU UR8, c[0x0][0x990] ;  /* 0x00013200ff0877ac */ /* 0x000f220008000800 */
[----:B------:R-:W5:Y:S01]  /*1210*/  LDCU UR9, c[0x0][0x9a8] ;  /* 0x00013500ff0977ac */ /* 0x000f620008000800 */
[----:B--2---:R-:W-:Y:S02]  /*1220*/  UIMAD UR5, UR13, UR5, URZ ;  /* 0x000000050d0572a4 */ /* 0x004fe4000f8e02ff */
[----:B---3--:R-:W-:Y:S01]  /*1230*/  UIMAD UR13, UR13, UR7, URZ ;  /* 0x000000070d0d72a4 */ /* 0x008fe2000f8e02ff */
[----:B-1----:R-:W-:Y:S01]  /*1240*/  IMAD.IADD R0, R2, 0x1, R14 ;  /* 0x0000000102007824 */ /* 0x002fe200078e020e */
[----:B------:R-:W-:Y:S01]  /*1250*/  UIMAD UR5, UR27, UR4, UR5 ;  /* 0x000000041b0572a4 */ /* 0x000fe2000f8e0205 */
[----:B------:R-:W-:Y:S01]  /*1260*/  LOP3.LUT R6, R14, 0xffff, RZ, 0xc0, !PT ;  /* 0x0000ffff0e067812 */ /* 0x000fe200078ec0ff */
[----:B------:R-:W-:-:S02]  /*1270*/  UIMAD UR13, UR27, UR6, UR13 ;  /* 0x000000061b0d72a4 */ /* 0x000fc4000f8e020d */
[----:B------:R-:W-:Y:S01]  /*1280*/  LOP3.LUT R0, R0, 0xfff, RZ, 0x3c, !PT ;  /* 0x00000fff00007812 */ /* 0x000fe200078e3cff */
[----:B----4-:R-:W-:Y:S02]  /*1290*/  UIMAD UR5, UR14, UR8, UR5 ;  /* 0x000000080e0572a4 */ /* 0x010fe4000f8e0205 */
[----:B-----5:R-:W-:Y:S01]  /*12a0*/  UIMAD UR14, UR14, UR9, UR13 ;  /* 0x000000090e0e72a4 */ /* 0x020fe2000f8e020d */
[----:B------:R-:W-:-:S11]  /*12b0*/  LOP3.LUT R0, R0, 0xffff, RZ, 0xc0, !PT ;  /* 0x0000ffff00007812 */ /* 0x000fd600078ec0ff */
[----:B------:R-:W-:Y:S05]  /*12c0*/  CALL.REL.NOINC `($__internal_3_$__cuda_sm20_div_u16) ;  /* 0x000000c800bc7944 */ /* 0x000fea0003c00000 */
[----:B------:R-:W-:Y:S01]  /*12d0*/  LOP3.LUT R16, R16, 0x3, RZ, 0xc0, !PT ;  /* 0x0000000310107812 */ /* 0x000fe200078ec0ff */
[----:B------:R-:W1:Y:S01]  /*12e0*/  LDCU UR4, c[0x0][0x388] ;  /* 0x00007100ff0477ac */ /* 0x000e620008000800 */
[----:B------:R-:W-:Y:S01]  /*12f0*/  BSSY.RECONVERGENT B1, `(.L_x_18) ;  /* 0x000001d000017945 */ /* 0x000fe20003800200 */
[----:B------:R-:W-:Y:S01]  /*1300*/  IMAD.MOV.U32 R6, RZ, RZ, R2 ;  /* 0x000000ffff067224 */ /* 0x000fe200078e0002 */
[----:B------:R-:W-:-:S13]  /*1310*/  ISETP.NE.AND P0, PT, R16, 0x2, PT ;  /* 0x000000021000780c */ /* 0x000fda0003f05270 */
[----:B------:R-:W-:Y:S05]  /*1320*/  @!P0 BRA `(.L_x_19) ;  /* 0x0000000000648947 */ /* 0x000fea0003800000 */
[----:B------:R-:W2:Y:S01]  /*1330*/  LDC R5, c[0x0][0x384] ;  /* 0x0000e100ff057b82 */ /* 0x000ea20000000800 */
[----:B------:R-:W-:Y:S01]  /*1340*/  HFMA2 R7, -RZ, RZ, 0, 0 ;  /* 0x00000000ff077431 */ /* 0x000fe200000001ff */
[----:B------:R-:W-:-:S07]  /*1350*/  MOV R6, R2 ;  /* 0x0000000200067202 */ /* 0x000fce0000000f00 */
.L_x_22:
[----:B------:R-:W-:Y:S01]  /*1360*/  LOP3.LUT R3, R6, 0x7f, RZ, 0xc0, !PT ;  /* 0x0000007f06037812 */ /* 0x000fe200078ec0ff */
[----:B------:R-:W-:Y:S01]  /*1370*/  VIADD R7, R7, 0x1 ;  /* 0x0000000107077836 */ /* 0x000fe20000000000 */
[----:B------:R-:W-:Y:S03]  /*1380*/  BSSY.RECONVERGENT B0, `(.L_x_20) ;  /* 0x0000011000007945 */ /* 0x000fe60003800200 */
[----:B------:R-:W-:Y:S01]  /*1390*/  VIADD R4, R3, UR27 ;  /* 0x0000001b03047c36 */ /* 0x000fe20008000000 */
[----:B------:R-:W-:Y:S04]  /*13a0*/  LOP3.LUT R0, R7, R16, RZ, 0x3c, !PT ;  /* 0x0000001007007212 */ /* 0x000fe800078e3cff */
[----:B--2---:R-:W-:Y:S02]  /*13b0*/  ISETP.GE.U32.AND P0, PT, R4, R5, PT ;  /* 0x000000050400720c */ /* 0x004fe40003f06070 */
[----:B------:R-:W-:Y:S11]  /*13c0*/  ISETP.NE.AND P2, PT, R0, 0x2, PT ;  /* 0x000000020000780c */ /* 0x000ff60003f45270 */
[----:B------:R-:W-:Y:S05]  /*13d0*/  @P0 BRA `(.L_x_21) ;  /* 0x00000000002c0947 */ /* 0x000fea0003800000 */
[----:B------:R-:W-:Y:S04]  /*13e0*/  SHF.R.U32.HI R0, RZ, 0x7, R6 ;  /* 0x00000007ff007819 */ /* 0x000fe80000011606 */
[----:B-1----:R-:W-:Y:S11]  /*13f0*/  ISETP.GE.AND P0, PT, R0, UR4, PT ;  /* 0x0000000400007c0c */ /* 0x002ff6000bf06270 */
[----:B------:R-:W-:Y:S02]  /*1400*/  @!UPT UIADD3 URZ, UPT, UPT, URZ, URZ, URZ ;  /* 0x000000fffffff290 */ /* 0x000fe4000fffe0ff */
[----:B------:R-:W1:Y:S08]  /*1410*/  @!P0 LDC R4, c[0x0][0x988] ;  /* 0x00026200ff048b82 */ /* 0x000e700000000800 */
[----:B------:R-:W2:Y:S01]  /*1420*/  @!P0 LDC.64 R8, c[0x0][0x980] ;  /* 0x00026000ff088b82 */ /* 0x000ea20000000a00 */
[----:B-1----:R-:W-:Y:S05]  /*1430*/  @!P0 IMAD R0, R3, R4, R0 ;  /* 0x0000000403008224 */ /* 0x002fea00078e0200 */
[C---:B------:R-:W-:Y:S04]  /*1440*/  @!P0 IADD3 R3, P1, PT, R0.reuse, UR5, RZ ;  /* 0x0000000500038c10 */ /* 0x040fe8000ff3e0ff */
[----:B------:R-:W-:Y:S02]  /*1450*/  @!P0 LEA.HI.X.SX32 R0, R0, RZ, 0x1, P1 ;  /* 0x000000ff00008211 */ /* 0x000fe400008f0eff */
[C---:B--2---:R-:W-:Y:S04]  /*1460*/  @!P0 LEA R8, P1, R3.reuse, R8, 0x1 ;  /* 0x0000000803088211 */ /* 0x044fe800078208ff */
[----:B------:R-:W-:Y:S05]  /*1470*/  @!P0 LEA.HI.X R9, R3, R9, R0, 0x1, P1 ;  /* 0x0000000903098211 */ /* 0x000fea00008f0c00 */
[----:B------:R2:W-:Y:S04]  /*1480*/  @!P0 STG.E.U16 desc[UR22][R8.64], RZ ;  /* 0x000000ff08008986 */ /* 0x0005e8000c101516 */
.L_x_21:
[----:B-1----:R-:W-:Y:S05]  /*1490*/  BSYNC.RECONVERGENT B0 ;  /* 0x0000000000007941 */ /* 0x002fea0003800200 */
.L_x_20:
[----:B------:R-:W-:Y:S01]  /*14a0*/  IADD3 R6, PT, PT, R14, R6, RZ ;  /* 0x000000060e067210 */ /* 0x000fe20007ffe0ff */
[----:B------:R-:W-:Y:S06]  /*14b0*/  @P2 BRA `(.L_x_22) ;  /* 0xfffffffc00a82947 */ /* 0x000fec000383ffff */
.L_x_19:
[----:B-1----:R-:W-:Y:S05]  /*14c0*/  BSYNC.RECONVERGENT B1 ;  /* 0x0000000000017941 */ /* 0x002fea0003800200 */
.L_x_18:
[----:B------:R-:W1:Y:S01]  /*14d0*/  LDC R17, c[0x0][0x384] ;  /* 0x0000e100ff117b82 */ /* 0x000e620000000800 */
[----:B------:R-:W-:Y:S01]  /*14e0*/  BSSY.RECONVERGENT B1, `(.L_x_23) ;  /* 0x0000052000017945 */ /* 0x000fe20003800200 */
[C---:B------:R-:W-:Y:S01]  /*14f0*/  LEA R5, R14.reuse, R6, 0x1 ;  /* 0x000000060e057211 */ /* 0x040fe200078e08ff */
[C---:B------:R-:W-:Y:S01]  /*1500*/  IMAD R4, R14.reuse, 0x3, R6 ;  /* 0x000000030e047824 */ /* 0x040fe200078e0206 */
[----:B------:R-:W-:Y:S01]  /*1510*/  SHF.L.U32 R15, R14, 0x2, RZ ;  /* 0x000000020e0f7819 */ /* 0x000fe200000006ff */
[----:B------:R-:W3:Y:S01]  /*1520*/  LDCU UR4, c[0x0][0x388] ;  /* 0x00007100ff0477ac */ /* 0x000ee20008000800 */
[----:B------:R-:W-:-:S07]  /*1530*/  IADD3 R3, PT, PT, R6, R14, RZ ;  /* 0x0000000e06037210 */ /* 0x000fce0007ffe0ff */
.L_x_32:
[----:B------:R-:W-:Y:S01]  /*1540*/  LOP3.LUT R7, R6, 0x7f, RZ, 0xc0, !PT ;  /* 0x0000007f06077812 */ /* 0x000fe200078ec0ff */
[----:B------:R-:W-:Y:S01]  /*1550*/  BSSY.RECONVERGENT B0, `(.L_x_24) ;  /* 0x0000018000007945 */ /* 0x000fe20003800200 */
[----:B--234-:R-:W-:Y:S02]  /*1560*/  LOP3.LUT R9, R3, 0x7f, RZ, 0xc0, !PT ;  /* 0x0000007f03097812 */ /* 0x01cfe400078ec0ff */
[----:B------:R-:W-:Y:S01]  /*1570*/  LOP3.LUT R10, R5, 0x7f, RZ, 0xc0, !PT ;  /* 0x0000007f050a7812 */ /* 0x000fe200078ec0ff */
[----:B-1----:R-:W-:Y:S01]  /*1580*/  VIADD R13, R7, UR27 ;  /* 0x0000001b070d7c36 */ /* 0x002fe20008000000 */
[----:B------:R-:W-:Y:S01]  /*1590*/  LOP3.LUT R11, R4, 0x7f, RZ, 0xc0, !PT ;  /* 0x0000007f040b7812 */ /* 0x000fe200078ec0ff */
[----:B------:R-:W-:Y:S02]  /*15a0*/  VIADD R12, R9, UR27 ;  /* 0x0000001b090c7c36 */ /* 0x000fe40008000000 */
[----:B------:R-:W-:Y:S01]  /*15b0*/  VIADD R8, R10, UR27 ;  /* 0x0000001b0a087c36 */ /* 0x000fe20008000000 */
[-C--:B-1----:R-:W-:Y:S01]  /*15c0*/  ISETP.GE.U32.AND P0, PT, R13, R17.reuse, PT ;  /* 0x000000110d00720c */ /* 0x082fe20003f06070 */
[----:B------:R-:W-:Y:S01]  /*15d0*/  VIADD R0, R11, UR27 ;  /* 0x0000001b0b007c36 */ /* 0x000fe20008000000 */
[-C--:B------:R-:W-:Y:S02]  /*15e0*/  ISETP.GE.U32.AND P4, PT, R12, R17.reuse, PT ;  /* 0x000000110c00720c */ /* 0x080fe40003f86070 */
[-C--:B------:R-:W-:Y:S02]  /*15f0*/  ISETP.GE.U32.AND P2, PT, R8, R17.reuse, PT ;  /* 0x000000110800720c */ /* 0x080fe40003f46070 */
[----:B------:R-:W-:Y:S07]  /*1600*/  ISETP.GE.U32.AND P1, PT, R0, R17, PT ;  /* 0x000000110000720c */ /* 0x000fee0003f26070 */
[----:B------:R-:W-:Y:S06]  /*1610*/  @P0 BRA `(.L_x_25) ;  /* 0x00000000002c0947 */ /* 0x000fec0003800000 */
[----:B------:R-:W-:Y:S04]  /*1620*/  SHF.R.U32.HI R0, RZ, 0x7, R6 ;  /* 0x00000007ff007819 */ /* 0x000fe80000011606 */
[----:B---3--:R-:W-:Y:S11]  /*1630*/  ISETP.GE.AND P0, PT, R0, UR4, PT ;  /* 0x0000000400007c0c */ /* 0x008ff6000bf06270 */
        /* <DEDUP_REMOVED lines=9> */
.L_x_25:
[----:B---3--:R-:W-:Y:S05]  /*16d0*/  BSYNC.RECONVERGENT B0 ;  /* 0x0000000000007941 */ /* 0x008fea0003800200 */
.L_x_24:
[----:B------:R-:W-:Y:S04]  /*16e0*/  BSSY.RECONVERGENT B0, `(.L_x_26) ;  /* 0x000000d000007945 */ /* 0x000fe80003800200 */
[----:B------:R-:W-:Y:S05]  /*16f0*/  @P4 BRA `(.L_x_27) ;  /* 0x00000000002c4947 */ /* 0x000fea0003800000 */
[----:B------:R-:W-:Y:S04]  /*1700*/  SHF.R.U32.HI R0, RZ, 0x7, R3 ;  /* 0x00000007ff007819 */ /* 0x000fe80000011603 */
[----:B------:R-:W-:Y:S11]  /*1710*/  ISETP.GE.AND P0, PT, R0, UR4, PT ;  /* 0x0000000400007c0c */ /* 0x000ff6000bf06270 */
[----:B------:R-:W-:Y:S02]  /*1720*/  @!UPT UIADD3 URZ, UPT, UPT, URZ, URZ, URZ ;  /* 0x000000fffffff290 */ /* 0x000fe4000fffe0ff */
[----:B------:R-:W2:Y:S08]  /*1730*/  @!P0 LDC R7, c[0x0][0x988] ;  /* 0x00026200ff078b82 */ /* 0x000eb00000000800 */
[----:B-1----:R-:W1:Y:S01]  /*1740*/  @!P0 LDC.64 R12, c[0x0][0x980] ;  /* 0x00026000ff0c8b82 */ /* 0x002e620000000a00 */
[----:B--2---:R-:W-:Y:S05]  /*1750*/  @!P0 IMAD R0, R9, R7, R0 ;  /* 0x0000000709008224 */ /* 0x004fea00078e0200 */
[C---:B------:R-:W-:Y:S04]  /*1760*/  @!P0 IADD3 R7, P3, PT, R0.reuse, UR5, RZ ;  /* 0x0000000500078c10 */ /* 0x040fe8000ff7e0ff */
[----:B------:R-:W-:Y:S02]  /*1770*/  @!P0 LEA.HI.X.SX32 R0, R0, RZ, 0x1, P3 ;  /* 0x000000ff00008211 */ /* 0x000fe400018f0eff */
[C---:B-1----:R-:W-:Y:S04]  /*1780*/  @!P0 LEA R12, P3, R7.reuse, R12, 0x1 ;  /* 0x0000000c070c8211 */ /* 0x042fe800078608ff */
[----:B------:R-:W-:Y:S05]  /*1790*/  @!P0 LEA.HI.X R13, R7, R13, R0, 0x1, P3 ;  /* 0x0000000d070d8211 */ /* 0x000fea00018f0c00 */
[----:B------:R2:W-:Y:S04]  /*17a0*/  @!P0 STG.E.U16 desc[UR22][R12.64], RZ ;  /* 0x000000ff0c008986 */ /* 0x0005e8000c101516 */
.L_x_27:
[----:B------:R-:W-:Y:S05]  /*17b0*/  BSYNC.RECONVERGENT B0 ;  /* 0x0000000000007941 */ /* 0x000fea0003800200 */
.L_x_26:
[----:B------:R-:W-:Y:S04]  /*17c0*/  BSSY.RECONVERGENT B0, `(.L_x_28) ;  /* 0x000000d000007945 */ /* 0x000fe80003800200 */
[----:B------:R-:W-:Y:S05]  /*17d0*/  @P2 BRA `(.L_x_29) ;  /* 0x00000000002c2947 */ /* 0x000fea0003800000 */
[----:B------:R-:W-:Y:S04]  /*17e0*/  SHF.R.U32.HI R0, RZ, 0x7, R5 ;  /* 0x00000007ff007819 */ /* 0x000fe80000011605 */
[----:B------:R-:W-:Y:S11]  /*17f0*/  ISETP.GE.AND P0, PT, R0, UR4, PT ;  /* 0x0000000400007c0c */ /* 0x000ff6000bf06270 */
[----:B------:R-:W-:Y:S02]  /*1800*/  @!UPT UIADD3 URZ, UPT, UPT, URZ, URZ, URZ ;  /* 0x000000fffffff290 */ /* 0x000fe4000fffe0ff */
[----:B------:R-:W3:Y:S08]  /*1810*/  @!P0 LDC R7, c[0x0][0x988] ;  /* 0x00026200ff078b82 */ /* 0x000ef00000000800 */
[----:B------:R-:W4:Y:S01]  /*1820*/  @!P0 LDC.64 R8, c[0x0][0x980] ;  /* 0x00026000ff088b82 */ /* 0x000f220000000a00 */
[----:B---3--:R-:W-:Y:S05]  /*1830*/  @!P0 IMAD R0, R10, R7, R0 ;  /* 0x000000070a008224 */ /* 0x008fea00078e0200 */
[C---:B------:R-:W-:Y:S04]  /*1840*/  @!P0 IADD3 R7, P2, PT, R0.reuse, UR5, RZ ;  /* 0x0000000500078c10 */ /* 0x040fe8000ff5e0ff */
[----:B------:R-:W-:Y:S02]  /*1850*/  @!P0 LEA.HI.X.SX32 R0, R0, RZ, 0x1, P2 ;  /* 0x000000ff00008211 */ /* 0x000fe400010f0eff */
[C---:B----4-:R-:W-:Y:S04]  /*1860*/  @!P0 LEA R8, P2, R7.reuse, R8, 0x1 ;  /* 0x0000000807088211 */ /* 0x050fe800078408ff */
[----:B------:R-:W-:Y:S05]  /*1870*/  @!P0 LEA.HI.X R9, R7, R9, R0, 0x1, P2 ;  /* 0x0000000907098211 */ /* 0x000fea00010f0c00 */
[----:B------:R3:W-:Y:S04]  /*1880*/  @!P0 STG.E.U16 desc[UR22][R8.64], RZ ;  /* 0x000000ff08008986 */ /* 0x0007e8000c101516 */
.L_x_29:
[----:B------:R-:W-:Y:S05]  /*1890*/  BSYNC.RECONVERGENT B0 ;  /* 0x0000000000007941 */ /* 0x000fea0003800200 */
.L_x_28:
[----:B------:R-:W-:Y:S01]  /*18a0*/  IADD3 R7, PT, PT, R14, R6, R14 ;  /* 0x000000060e077210 */ /* 0x000fe20007ffe00e */
[----:B------:R-:W-:Y:S04]  /*18b0*/  BSSY.RECONVERGENT B0, `(.L_x_30) ;  /* 0x000000d000007945 */ /* 0x000fe80003800200 */
[----:B------:R-:W-:Y:S05]  /*18c0*/  @P1 BRA `(.L_x_31) ;  /* 0x00000000002c1947 */ /* 0x000fea0003800000 */
[----:B------:R-:W-:Y:S04]  /*18d0*/  SHF.R.U32.HI R0, RZ, 0x7, R4 ;  /* 0x00000007ff007819 */ /* 0x000fe80000011604 */
[----:B------:R-:W-:Y:S11]  /*18e0*/  ISETP.GE.AND P0, PT, R0, UR4, PT ;  /* 0x0000000400007c0c */ /* 0x000ff6000bf06270 */
[----:B------:R-:W-:Y:S02]  /*18f0*/  @!UPT UIADD3 URZ, UPT, UPT, URZ, URZ, URZ ;  /* 0x000000fffffff290 */ /* 0x000fe4000fffe0ff */
[----:B------:R-:W4:Y:S08]  /*1900*/  @!P0 LDC R6, c[0x0][0x988] ;  /* 0x00026200ff068b82 */ /* 0x000f300000000800 */
[----:B---3--:R-:W3:Y:S01]  /*1910*/  @!P0 LDC.64 R8, c[0x0][0x980] ;  /* 0x00026000ff088b82 */ /* 0x008ee20000000a00 */
[----:B----4-:R-:W-:Y:S05]  /*1920*/  @!P0 IMAD R0, R11, R6, R0 ;  /* 0x000000060b008224 */ /* 0x010fea00078e0200 */
[C---:B------:R-:W-:Y:S04]  /*1930*/  @!P0 IADD3 R6, P1, PT, R0.reuse, UR5, RZ ;  /* 0x0000000500068c10 */ /* 0x040fe8000ff3e0ff */
[----:B------:R-:W-:Y:S02]  /*1940*/  @!P0 LEA.HI.X.SX32 R0, R0, RZ, 0x1, P1 ;  /* 0x000000ff00008211 */ /* 0x000fe400008f0eff */
[C---:B---3--:R-:W-:Y:S04]  /*1950*/  @!P0 LEA R8, P1, R6.reuse, R8, 0x1 ;  /* 0x0000000806088211 */ /* 0x048fe800078208ff */
[----:B------:R-:W-:Y:S05]  /*1960*/  @!P0 LEA.HI.X R9, R6, R9, R0, 0x1, P1 ;  /* 0x0000000906098211 */ /* 0x000fea00008f0c00 */
[----:B------:R4:W-:Y:S04]  /*1970*/  @!P0 STG.E.U16 desc[UR22][R8.64], RZ ;  /* 0x000000ff08008986 */ /* 0x0009e8000c101516 */
.L_x_31:
[----:B------:R-:W-:Y:S05]  /*1980*/  BSYNC.RECONVERGENT B0 ;  /* 0x0000000000007941 */ /* 0x000fea0003800200 */
.L_x_30:
[----:B------:R-:W-:Y:S01]  /*1990*/  IADD3 R6, PT, PT, R14, R7, R14 ;  /* 0x000000070e067210 */ /* 0x000fe20007ffe00e */
[C---:B------:R-:W-:Y:S01]  /*19a0*/  IMAD.IADD R5, R15.reuse, 0x1, R5 ;  /* 0x000000010f057824 */ /* 0x040fe200078e0205 */
[C---:B------:R-:W-:Y:S01]  /*19b0*/  IADD3 R4, PT, PT, R15.reuse, R4, RZ ;  /* 0x000000040f047210 */ /* 0x040fe20007ffe0ff */
[----:B------:R-:W-:Y:S01]  /*19c0*/  IMAD.IADD R3, R15, 0x1, R3 ;  /* 0x000000010f037824 */ /* 0x000fe200078e0203 */
[----:B------:R-:W-:Y:S11]  /*19d0*/  ISETP.GE.U32.AND P0, PT, R6, 0x1000, PT ;  /* 0x000010000600780c */ /* 0x000ff60003f06070 */
[----:B------:R-:W-:Y:S02]  /*19e0*/  @!UPT UIADD3 URZ, UPT, UPT, URZ, URZ, URZ ;  /* 0x000000fffffff290 */ /* 0x000fe4000fffe0ff */
[----:B------:R-:W-:Y:S05]  /*19f0*/  @!P0 BRA `(.L_x_32) ;  /* 0xfffffff800d08947 */ /* 0x000fea000383ffff */
[----:B------:R-:W-:Y:S05]  /*1a00*/  BSYNC.RECONVERGENT B1 ;  /* 0x0000000000017941 */ /* 0x000fea0003800200 */
.L_x_23:
[----:B------:R-:W-:Y:S01]  /*1a10*/  ISETP.NE.AND P0, PT, R16, 0x2, PT ;  /* 0x000000021000780c */ /* 0x000fe20003f05270 */
[----:B------:R-:W1:Y:S01]  /*1a20*/  LDCU UR4, c[0x0][0x38c] ;  /* 0x00007180ff0477ac */ /* 0x000e620008000800 */
[----:B------:R-:W-:Y:S11]  /*1a30*/  BSSY.RECONVERGENT B1, `(.L_x_33) ;  /* 0x000001a000017945 */ /* 0x000ff60003800200 */
[----:B------:R-:W-:Y:S05]  /*1a40*/  @!P0 BRA `(.L_x_34) ;  /* 0x0000000000608947 */ /* 0x000fea0003800000 */
[----:B------:R-:W1:Y:S01]  /*1a50*/  LDC R5, c[0x0][0x384] ;  /* 0x0000e100ff057b82 */ /* 0x000e620000000800 */
[----:B---34-:R-:W-:-:S07]  /*1a60*/  HFMA2 R8, -RZ, RZ, 0, 0 ;  /* 0x00000000ff087431 */ /* 0x018fce00000001ff */
.L_x_37:
[----:B------:R-:W-:Y:S01]  /*1a70*/  LOP3.LUT R3, R2, 0x7f, RZ, 0xc0, !PT ;  /* 0x0000007f02037812 */ /* 0x000fe200078ec0ff */
[----:B------:R-:W-:Y:S01]  /*1a80*/  VIADD R8, R8, 0x1 ;  /* 0x0000000108087836 */ /* 0x000fe20000000000 */
[----:B------:R-:W-:Y:S03]  /*1a90*/  BSSY.RECONVERGENT B0, `(.L_x_35) ;  /* 0x0000011000007945 */ /* 0x000fe60003800200 */
[----:B------:R-:W-:Y:S01]  /*1aa0*/  VIADD R4, R3, UR27 ;  /* 0x0000001b03047c36 */ /* 0x000fe20008000000 */
[----:B------:R-:W-:Y:S04]  /*1ab0*/  LOP3.LUT R0, R8, R16, RZ, 0x3c, !PT ;  /* 0x0000001008007212 */ /* 0x000fe800078e3cff */
[----:B-1----:R-:W-:Y:S02]  /*1ac0*/  ISETP.GE.U32.AND P0, PT, R4, R5, PT ;  /* 0x000000050400720c */ /* 0x002fe40003f06070 */
[----:B------:R-:W-:Y:S11]  /*1ad0*/  ISETP.NE.AND P2, PT, R0, 0x2, PT ;  /* 0x000000020000780c */ /* 0x000ff60003f45270 */
[----:B------:R-:W-:Y:S05]  /*1ae0*/  @P0 BRA `(.L_x_36) ;  /* 0x00000000002c0947 */ /* 0x000fea0003800000 */
[----:B------:R-:W-:Y:S04]  /*1af0*/  SHF.R.U32.HI R0, RZ, 0x7, R2 ;  /* 0x00000007ff007819 */ /* 0x000fe80000011602 */
[----:B------:R-:W-:Y:S11]  /*1b00*/  ISETP.GE.AND P0, PT, R0, UR4, PT ;  /* 0x0000000400007c0c */ /* 0x000ff6000bf06270 */
[----:B------:R-:W-:Y:S02]  /*1b10*/  @!UPT UIADD3 URZ, UPT, UPT, URZ, URZ, URZ ;  /* 0x000000fffffff290 */ /* 0x000fe4000fffe0ff */
[----:B------:R-:W1:Y:S08]  /*1b20*/  @!P0 LDC R4, c[0x0][0x9a0] ;  /* 0x00026800ff048b82 */ /* 0x000e700000000800 */
[----:B------:R-:W3:Y:S01]  /*1b30*/  @!P0 LDC.64 R6, c[0x0][0x998] ;  /* 0x00026600ff068b82 */ /* 0x000ee20000000a00 */
[----:B-1----:R-:W-:Y:S05]  /*1b40*/  @!P0 IMAD R0, R3, R4, R0 ;  /* 0x0000000403008224 */ /* 0x002fea00078e0200 */
[C---:B------:R-:W-:Y:S04]  /*1b50*/  @!P0 IADD3 R3, P1, PT, R0.reuse, UR14, RZ ;  /* 0x0000000e00038c10 */ /* 0x040fe8000ff3e0ff */
[----:B------:R-:W-:Y:S02]  /*1b60*/  @!P0 LEA.HI.X.SX32 R0, R0, RZ, 0x1, P1 ;  /* 0x000000ff00008211 */ /* 0x000fe400008f0eff */
[C---:B---3--:R-:W-:Y:S04]  /*1b70*/  @!P0 LEA R6, P1, R3.reuse, R6, 0x1 ;  /* 0x0000000603068211 */ /* 0x048fe800078208ff */
[----:B------:R-:W-:Y:S05]  /*1b80*/  @!P0 LEA.HI.X R7, R3, R7, R0, 0x1, P1 ;  /* 0x0000000703078211 */ /* 0x000fea00008f0c00 */
[----:B------:R1:W-:Y:S04]  /*1b90*/  @!P0 STG.E.U16 desc[UR22][R6.64], RZ ;  /* 0x000000ff06008986 */ /* 0x0003e8000c101516 */
.L_x_36:
[----:B------:R-:W-:Y:S05]  /*1ba0*/  BSYNC.RECONVERGENT B0 ;  /* 0x0000000000007941 */ /* 0x000fea0003800200 */
.L_x_35:
[----:B------:R-:W-:Y:S01]  /*1bb0*/  IADD3 R2, PT, PT, R14, R2, RZ ;  /* 0x000000020e027210 */ /* 0x000fe20007ffe0ff */
[----:B------:R-:W-:Y:S06]  /*1bc0*/  @P2 BRA `(.L_x_37) ;  /* 0xfffffffc00a82947 */ /* 0x000fec000383ffff */
.L_x_34:
[----:B-1----:R-:W-:Y:S05]  /*1bd0*/  BSYNC.RECONVERGENT B1 ;  /* 0x0000000000017941 */ /* 0x002fea0003800200 */
.L_x_33:
[----:B------:R-:W1:Y:S01]  /*1be0*/  LDC R11, c[0x0][0x384] ;  /* 0x0000e100ff0b7b82 */ /* 0x000e620000000800 */
[----:B------:R-:W-:Y:S01]  /*1bf0*/  BSSY.RECONVERGENT B1, `(.L_x_38) ;  /* 0x0000051000017945 */ /* 0x000fe20003800200 */
[C---:B------:R-:W-:Y:S01]  /*1c00*/  LEA R5, R14.reuse, R2, 0x1 ;  /* 0x000000020e057211 */ /* 0x040fe200078e08ff */
[----:B------:R-:W-:Y:S01]  /*1c10*/  IMAD R4, R14, 0x3, R2 ;  /* 0x000000030e047824 */ /* 0x000fe200078e0202 */
[----:B------:R-:W-:Y:S01]  /*1c20*/  IADD3 R3, PT, PT, R2, R14, RZ ;  /* 0x0000000e02037210 */ /* 0x000fe20007ffe0ff */
[----:B------:R-:W1:Y:S06]  /*1c30*/  LDCU UR4, c[0x0][0x38c] ;  /* 0x00007180ff0477ac */ /* 0x000e6c0008000800 */
.L_x_47:
[----:B----4-:R-:W-:Y:S01]  /*1c40*/  LOP3.LUT R6, R2, 0x7f, RZ, 0xc0, !PT ;  /* 0x0000007f02067812 */ /* 0x010fe200078ec0ff */
[----:B------:R-:W-:Y:S01]  /*1c50*/  BSSY.RECONVERGENT B0, `(.L_x_39) ;  /* 0x0000018000007945 */ /* 0x000fe20003800200 */
[----:B---34-:R-:W-:Y:S02]  /*1c60*/  LOP3.LUT R8, R3, 0x7f, RZ, 0xc0, !PT ;  /* 0x0000007f03087812 */ /* 0x018fe400078ec0ff */
[----:B------:R-:W-:Y:S01]  /*1c70*/  LOP3.LUT R9, R5, 0x7f, RZ, 0xc0, !PT ;  /* 0x0000007f05097812 */ /* 0x000fe200078ec0ff */
[----:B-12---:R-:W-:Y:S01]  /*1c80*/  VIADD R13, R6, UR27 ;  /* 0x0000001b060d7c36 */ /* 0x006fe20008000000 */
        /* <DEDUP_REMOVED lines=10> */
[----:B------:R-:W-:Y:S11]  /*1d30*/  ISETP.GE.AND P0, PT, R0, UR4, PT ;  /* 0x0000000400007c0c */ /* 0x000ff6000bf06270 */
        /* <DEDUP_REMOVED lines=9> */
.L_x_40:
[----:B------:R-:W-:Y:S05]  /*1dd0*/  BSYNC.RECONVERGENT B0 ;  /* 0x0000000000007941 */ /* 0x000fea0003800200 */
.L_x_39:
        /* <DEDUP_REMOVED lines=13> */
.L_x_42:
[----:B------:R-:W-:Y:S05]  /*1eb0*/  BSYNC.RECONVERGENT B0 ;  /* 0x0000000000007941 */ /* 0x000fea0003800200 */
.L_x_41:
[----:B------:R-:W-:Y:S04]  /*1ec0*/  BSSY.RECONVERGENT B0, `(.L_x_43) ;  /* 0x000000d000007945 */ /* 0x000fe80003800200 */
[----:B------:R-:W-:Y:S05]  /*1ed0*/  @P2 BRA `(.L_x_44) ;  /* 0x00000000002c2947 */ /* 0x000fea0003800000 */
[----:B------:R-:W-:Y:S04]  /*1ee0*/  SHF.R.U32.HI R0, RZ, 0x7, R5 ;  /* 0x00000007ff007819 */ /* 0x000fe80000011605 */
[----:B------:R-:W-:Y:S11]  /*1ef0*/  ISETP.GE.AND P0, PT, R0, UR4, PT ;  /* 0x0000000400007c0c */ /* 0x000ff6000bf06270 */
[----:B------:R-:W-:Y:S02]  /*1f00*/  @!UPT UIADD3 URZ, UPT, UPT, URZ, URZ, URZ ;  /* 0x000000fffffff290 */ /* 0x000fe4000fffe0ff */
[----:B------:R-:W3:Y:S08]  /*1f10*/  @!P0 LDC R6, c[0x0][0x9a0] ;  /* 0x00026800ff068b82 */ /* 0x000ef00000000800 */
[----:B-12---:R-:W1:Y:S01]  /*1f20*/  @!P0 LDC.64 R12, c[0x0][0x998] ;  /* 0x00026600ff0c8b82 */ /* 0x006e620000000a00 */
[----:B---3--:R-:W-:Y:S05]  /*1f30*/  @!P0 IMAD R0, R9, R6, R0 ;  /* 0x0000000609008224 */ /* 0x008fea00078e0200 */
[C---:B------:R-:W-:Y:S04]  /*1f40*/  @!P0 IADD3 R6, P2, PT, R0.reuse, UR14, RZ ;  /* 0x0000000e00068c10 */ /* 0x040fe8000ff5e0ff */
[----:B------:R-:W-:Y:S02]  /*1f50*/  @!P0 LEA.HI.X.SX32 R0, R0, RZ, 0x1, P2 ;  /* 0x000000ff00008211 */ /* 0x000fe400010f0eff */
[C---:B-1----:R-:W-:Y:S04]  /*1f60*/  @!P0 LEA R12, P2, R6.reuse, R12, 0x1 ;  /* 0x0000000c060c8211 */ /* 0x042fe800078408ff */
[----:B------:R-:W-:Y:S05]  /*1f70*/  @!P0 LEA.HI.X R13, R6, R13, R0, 0x1, P2 ;  /* 0x0000000d060d8211 */ /* 0x000fea00010f0c00 */
[----:B------:R3:W-:Y:S04]  /*1f80*/  @!P0 STG.E.U16 desc[UR22][R12.64], RZ ;  /* 0x000000ff0c008986 */ /* 0x0007e8000c101516 */
.L_x_44:
[----:B------:R-:W-:Y:S05]  /*1f90*/  BSYNC.RECONVERGENT B0 ;  /* 0x0000000000007941 */ /* 0x000fea0003800200 */
.L_x_43:
[----:B------:R-:W-:Y:S01]  /*1fa0*/  IADD3 R8, PT, PT, R14, R2, R14 ;  /* 0x000000020e087210 */ /* 0x000fe20007ffe00e */
[----:B------:R-:W-:Y:S04]  /*1fb0*/  BSSY.RECONVERGENT B0, `(.L_x_45) ;  /* 0x000000d000007945 */ /* 0x000fe80003800200 */
[----:B------:R-:W-:Y:S05]  /*1fc0*/  @P1 BRA `(.L_x_46) ;  /* 0x00000000002c1947 */ /* 0x000fea0003800000 */
[----:B------:R-:W-:Y:S04]  /*1fd0*/  SHF.R.U32.HI R0, RZ, 0x7, R4 ;  /* 0x00000007ff007819 */ /* 0x000fe80000011604 */
[----:B------:R-:W-:Y:S11]  /*1fe0*/  ISETP.GE.AND P0, PT, R0, UR4, PT ;  /* 0x0000000400007c0c */ /* 0x000ff6000bf06270 */
[----:B------:R-:W-:Y:S02]  /*1ff0*/  @!UPT UIADD3 URZ, UPT, UPT, URZ, URZ, URZ ;  /* 0x000000fffffff290 */ /* 0x000fe4000fffe0ff */
[----:B------:R-:W4:Y:S08]  /*2000*/  @!P0 LDC R2, c[0x0][0x9a0] ;  /* 0x00026800ff028b82 */ /* 0x000f300000000800 */
[----:B------:R-:W5:Y:S01]  /*2010*/  @!P0 LDC.64 R6, c[0x0][0x998] ;  /* 0x00026600ff068b82 */ /* 0x000f620000000a00 */
[----:B----4-:R-:W-:Y:S05]  /*2020*/  @!P0 IMAD R0, R10, R2, R0 ;  /* 0x000000020a008224 */ /* 0x010fea00078e0200 */
[C---:B------:R-:W-:Y:S04]  /*2030*/  @!P0 IADD3 R2, P1, PT, R0.reuse, UR14, RZ ;  /* 0x0000000e00028c10 */ /* 0x040fe8000ff3e0ff */
[----:B------:R-:W-:Y:S02]  /*2040*/  @!P0 LEA.HI.X.SX32 R0, R0, RZ, 0x1, P1 ;  /* 0x000000ff00008211 */ /* 0x000fe400008f0eff */
[C---:B-----5:R-:W-:Y:S04]  /*2050*/  @!P0 LEA R6, P1, R2.reuse, R6, 0x1 ;  /* 0x0000000602068211 */ /* 0x060fe800078208ff */
[----:B------:R-:W-:Y:S05]  /*2060*/  @!P0 LEA.HI.X R7, R2, R7, R0, 0x1, P1 ;  /* 0x0000000702078211 */ /* 0x000fea00008f0c00 */
[----:B------:R4:W-:Y:S04]  /*2070*/  @!P0 STG.E.U16 desc[UR22][R6.64], RZ ;  /* 0x000000ff06008986 */ /* 0x0009e8000c101516 */
.L_x_46:
[----:B------:R-:W-:Y:S05]  /*2080*/  BSYNC.RECONVERGENT B0 ;  /* 0x0000000000007941 */ /* 0x000fea0003800200 */
.L_x_45:
        /* <DEDUP_REMOVED lines=8> */
.L_x_38:
[----:B------:R-:W-:Y:S05]  /*2110*/  EXIT ;  /* 0x000000000000794d */ /* 0x000fea0003800000 */
.L_x_17:
[----:B------:R-:W-:-:S09]  /*2120*/  UISETP.GT.AND UP0, UPT, UR62, 0x2, UPT ;  /* 0x000000023e00788c */ /* 0x000fd2000bf04270 */
[----:B------:R-:W-:Y:S05]  /*2130*/  BRA.U UP0, `(.L_x_48) ;  /* 0x0000004100347547 */ /* 0x000fea000b800000 */
[----:B------:R-:W-:Y:S01]  /*2140*/  IMAD.MOV.U32 R4, RZ, RZ, -0x1 ;  /* 0xffffffffff047424 */ /* 0x000fe200078e00ff */
[----:B------:R-:W-:-:S04]  /*2150*/  MOV R5, UR62 ;  /* 0x0000003e00057c02 */ /* 0x000fc80008000f00 */
[----:B------:R-:W-:-:S05]  /*2160*/  VIADDMNMX.U32 R5, R5, R4, 0x2, PT ;  /* 0x0000000205057446 */ /* 0x000fca0003800004 */
[----:B------:R-:W-:-:S06]  /*2170*/  IMAD.SHL.U32 R6, R5, 0x4, RZ ;  /* 0x0000000405067824 */ /* 0x000fcc00078e00ff */
[----:B------:R-:W1:Y:S02]  /*2180*/  LDC R6, c[0x2][R6] ;  /* 0x0080000006067b82 */ /* 0x000e640000000800 */
[----:B-1----:R-:W-:-:S04]  /*2190*/  SHF.R.S32.HI R7, RZ, 0x1f, R6 ;  /* 0x0000001fff077819 */ /* 0x002fc80000011406 */
.L_x_304:
[----:B------:R-:W-:Y:S05]  /*21a0*/  BRX R6 -0x21b0                                                                                                                                                                                                                                      (*"BRANCH_TARGETS .L_x_305,.L_x_306,.L_x_307"*) ;  /* 0xffffffdc06947949 */ /* 0x000fea000383ffff */
.L_x_306:
[----:B------:R-:W-:-:S08]  /*21b0*/  NOP ;  /* 0x0000000000007918 */ /* 0x000fd00000000000 */
[----:B------:R-:W1:-:S00]  /*21c0*/  USETMAXREG.DEALLOC.CTAPOOL 0x60 ;  /* 0x00000060000079c8 */ /* 0x000e4000080e0500 */
[----:B------:R-:W2:Y:S01]  /*21d0*/  S2UR UR14, SR_CgaCtaId ;  /* 0x00000000000e79c3 */ /* 0x000ea20000008800 */
[----:B------:R-:W-:Y:S01]  /*21e0*/  UMOV UR4, 0x40 ;  /* 0x0000004000047882 */ /* 0x000fe20000000000 */
[----:B------:R-:W-:Y:S01]  /*21f0*/  NOP ;  /* 0x0000000000007918 */ /* 0x000fe20000000000 */
[----:B--2---:R-:W-:-:S03]  /*2200*/  ULEA UR5, UR14, UR4, 0x18 ;  /* 0x000000040e057291 */ /* 0x004fc6000f8ec0ff */
[----:B------:R-:W-:Y:S02]  /*2210*/  UMOV UR4, 0x400 ;  /* 0x0000040000047882 */ /* 0x000fe40000000000 */
[----:B------:R-:W-:-:S04]  /*2220*/  ULEA UR14, UR14, UR4, 0x18 ;  /* 0x000000040e0e7291 */ /* 0x000fc8000f8ec0ff */
[----:B-1----:R-:W1:Y:S02]  /*2230*/  LDS.U8 R0, [UR5+0x1c] ;  /* 0x00001c05ff007984 */ /* 0x002e640008000000 */
[----:B-1----:R-:W-:-:S13]  /*2240*/  ISETP.NE.AND P0, PT, R0, RZ, PT ;  /* 0x000000ff0000720c */ /* 0x002fda0003f05270 */
[----:B------:R-:W-:Y:S05]  /*2250*/  @P0 BRA `(.L_x_49) ;  /* 0x0000000000580947 */ /* 0x000fea0003800000 */
[----:B------:R-:W-:-:S13]  /*2260*/  ELECT P0, URZ, PT ;  /* 0x0000000000ff782f */ /* 0x000fda0003800000 */
[----:B------:R-:W-:Y:S05]  /*2270*/  @!P0 BRA `(.L_x_50) ;  /* 0x00000000005c8947 */ /* 0x000fea0003800000 */
[----:B------:R-:W-:Y:S01]  /*2280*/  UMOV UR4, 0x10 ;  /* 0x0000001000047882 */ /* 0x000fe20000000000 */
[----:B------:R-:W-:Y:S01]  /*2290*/  HFMA2 R0, -RZ, RZ, 0, 5.9604644775390625e-08 ;  /* 0x00000001ff007431 */ /* 0x000fe200000001ff */
[----:B------:R-:W-:-:S03]  /*22a0*/  MOV R2, 0xffff ;  /* 0x0000ffff00027802 */ /* 0x000fc60000000f00 */
[----:B------:R-:W-:Y:S04]  /*22b0*/  DEPBAR.LE SB1, 0x36 ;  /* 0x00009d800000791a */ /* 0x000fe80000000000 */
[----:B------:R-:W1:Y:S02]  /*22c0*/  UTCATOMSWS.FIND_AND_SET.ALIGN UP0, UR4, UR4 ;  /* 0x00000004000475e3 */ /* 0x000e640008000800 */
[----:B-1----:R-:W-:Y:S01]  /*22d0*/  MOV R3, UR4 ;  /* 0x0000000400037c02 */ /* 0x002fe20008000f00 */
[----:B------:R-:W-:Y:S06]  /*22e0*/  BRA.U UP0, `(.L_x_51) ;  /* 0x0000000100187547 */ /* 0x000fec000b800000 */
.L_x_52:
[----:B------:R-:W-:Y:S05]  /*22f0*/  NANOSLEEP 0x64 ;  /* 0x000000640000795d */ /* 0x000fea0003800000 */
[----:B------:R-:W-:-:S05]  /*2300*/  UMOV UR4, 0x10 ;  /* 0x0000001000047882 */ /* 0x000fca0000000000 */
[----:B------:R-:W-:Y:S04]  /*2310*/  DEPBAR.LE SB1, 0x36 ;  /* 0x00009d800000791a */ /* 0x000fe80000000000 */
[----:B------:R-:W1:Y:S02]  /*2320*/  UTCATOMSWS.FIND_AND_SET.ALIGN UP0, UR4, UR4 ;  /* 0x00000004000475e3 */ /* 0x000e640008000800 */
[----:B-1----:R-:W-:Y:S01]  /*2330*/  MOV R3, UR4 ;  /* 0x0000000400037c02 */ /* 0x002fe20008000f00 */
[----:B------:R-:W-:Y:S05]  /*2340*/  BRA.U !UP0, `(.L_x_52) ;  /* 0xfffffffd08e87547 */ /* 0x000fea000b83ffff */
.L_x_51:
[-C--:B------:R-:W-:Y:S02]  /*2350*/  SHF.L.U32 R2, R2, R3.reuse, RZ ;  /* 0x0000000302027219 */ /* 0x080fe400000006ff */
[----:B------:R-:W-:Y:S01]  /*2360*/  SHF.L.U32 R0, R0, R3, RZ ;  /* 0x0000000300007219 */ /* 0x000fe200000006ff */
[----:B------:R-:W-:Y:S02]  /*2370*/  IMAD.SHL.U32 R3, R3, 0x20, RZ ;  /* 0x0000002003037824 */ /* 0x000fe400078e00ff */
[----:B------:R1:W-:Y:S04]  /*2380*/  ATOMS.OR RZ, [UR5+0x14], R2 ;  /* 0x00001402ffff798c */ /* 0x0003e8000b000005 */
[----:B------:R1:W-:Y:S04]  /*2390*/  ATOMS.OR RZ, [UR5+0x18], R0 ;  /* 0x00001800ffff798c */ /* 0x0003e8000b000005 */
[----:B------:R1:W-:Y:S01]  /*23a0*/  STS [UR14+0x1a8c0], R3 ;  /* 0x01a8c003ff007988 */ /* 0x0003e2000800080e */
[----:B------:R-:W-:Y:S05]  /*23b0*/  BRA `(.L_x_50) ;  /* 0x00000000000c7947 */ /* 0x000fea0003800000 */
.L_x_49:
[----:B------:R1:W-:Y:S01]  /*23c0*/  STS [UR14+0x1a8c0], R4 ;  /* 0x01a8c004ff007988 */ /* 0x0003e2000800080e */
[----:B------:R-:W-:-:S03]  /*23d0*/  MOV R2, 0x23f0 ;  /* 0x000023f000027802 */ /* 0x000fc60000000f00 */
[----:B-1----:R-:W-:Y:S05]  /*23e0*/  CALL.REL.NOINC `($__internal_1_$__cuda_sm10x_tcgen05_guardrail_trap_phase_invalid_during_alloc) ;  /* 0x000000b8005c7944 */ /* 0x002fea0003c00000 */
.L_x_50:
[----:B------:R-:W-:Y:S05]  /*23f0*/  WARPSYNC.ALL ;  /* 0x0000000000007948 */ /* 0x000fea0003800000 */
[----:B------:R-:W-:Y:S01]  /*2400*/  USHF.R.U32.HI UR4, URZ, 0x4, UR14 ;  /* 0x00000004ff047899 */ /* 0x000fe2000801160e */
[----:B------:R-:W-:Y:S01]  /*2410*/  NOP ;  /* 0x0000000000007918 */ /* 0x000fe20000000000 */
[----:B------:R-:W-:Y:S01]  /*2420*/  UIADD3 UR5, UPT, UPT, UR14, 0x8000, URZ ;  /* 0x000080000e057890 */ /* 0x000fe2000fffe0ff */
[----:B------:R-:W-:Y:S01]  /*2430*/  BSSY.RECONVERGENT B0, `(.L_x_53) ;  /* 0x000001c000007945 */ /* 0x000fe20003800200 */
[----:B------:R-:W-:Y:S02]  /*2440*/  UIADD3 UR7, UPT, UPT, UR14, 0x4000, URZ ;  /* 0x000040000e077890 */ /* 0x000fe4000fffe0ff */
[----:B------:R-:W-:-:S02]  /*2450*/  UIADD3 UR6, UPT, UPT, UR14, 0x2000, URZ ;  /* 0x000020000e067890 */ /* 0x000fc4000fffe0ff */
[----:B------:R-:W-:Y:S02]  /*2460*/  UIADD3 UR8, UPT, UPT, UR14, 0xa000, URZ ;  /* 0x0000a0000e087890 */ /* 0x000fe4000fffe0ff */
[----:B------:R-:W-:Y:S02]  /*2470*/  ULOP3.LUT UR18, UR4, 0x3fff, URZ, 0xc0, !UPT ;  /* 0x00003fff04127892 */ /* 0x000fe4000f8ec0ff */
[----:B------:R-:W-:Y:S02]  /*2480*/  USHF.R.U32.HI UR4, URZ, 0x4, UR5 ;  /* 0x00000004ff047899 */ /* 0x000fe40008011605 */
[----:B------:R-:W-:Y:S02]  /*2490*/  USHF.R.U32.HI UR7, URZ, 0x4, UR7 ;  /* 0x00000004ff077899 */ /* 0x000fe40008011607 */
[----:B------:R-:W-:Y:S02]  /*24a0*/  USHF.R.U32.HI UR6, URZ, 0x4, UR6 ;  /* 0x00000004ff067899 */ /* 0x000fe40008011606 */
[----:B------:R-:W-:-:S02]  /*24b0*/  USHF.R.U32.HI UR5, URZ, 0x4, UR8 ;  /* 0x00000004ff057899 */ /* 0x000fc40008011608 */
[----:B------:R-:W-:Y:S02]  /*24c0*/  ULOP3.LUT UR63, UR7, 0x3fff, URZ, 0xc0, !UPT ;  /* 0x00003fff073f7892 */ /* 0x000fe4000f8ec0ff */
[----:B------:R-:W-:Y:S02]  /*24d0*/  ULOP3.LUT UR6, UR6, 0x3fff, URZ, 0xc0, !UPT ;  /* 0x00003fff06067892 */ /* 0x000fe4000f8ec0ff */
[----:B------:R-:W-:Y:S02]  /*24e0*/  ULOP3.LUT UR28, UR4, 0x3fff, URZ, 0xc0, !UPT ;  /* 0x00003fff041c7892 */ /* 0x000fe4000f8ec0ff */
[----:B------:R-:W-:Y:S02]  /*24f0*/  ULOP3.LUT UR5, UR5, 0x3fff, URZ, 0xc0, !UPT ;  /* 0x00003fff05057892 */ /* 0x000fe4000f8ec0ff */
[----:B------:R-:W-:Y:S02]  /*2500*/  ULOP3.LUT UR36, UR18, 0x10000, URZ, 0xfc, !UPT ;  /* 0x0001000012247892 */ /* 0x000fe4000f8efcff */
[----:B------:R-:W-:-:S02]  /*2510*/  ULOP3.LUT UR25, UR63, 0x10000, URZ, 0xfc, !UPT ;  /* 0x000100003f197892 */ /* 0x000fc4000f8efcff */
[----:B------:R-:W-:Y:S02]  /*2520*/  ULOP3.LUT UR34, UR6, 0x10000, URZ, 0xfc, !UPT ;  /* 0x0001000006227892 */ /* 0x000fe4000f8efcff */
[----:B------:R-:W-:Y:S02]  /*2530*/  ULOP3.LUT UR32, UR28, 0x10000, URZ, 0xfc, !UPT ;  /* 0x000100001c207892 */ /* 0x000fe4000f8efcff */
[----:B------:R-:W-:Y:S02]  /*2540*/  ULOP3.LUT UR20, UR5, 0x4000000, URZ, 0xfc, !UPT ;  /* 0x0400000005147892 */ /* 0x000fe4000f8efcff */
[----:B------:R-:W-:Y:S01]  /*2550*/  ULOP3.LUT UR26, UR5, 0x10000, URZ, 0xfc, !UPT ;  /* 0x00010000051a7892 */ /* 0x000fe2000f8efcff */
[----:B------:R-:W-:Y:S01]  /*2560*/  UMOV UR19, 0x80004020 ;  /* 0x8000402000137882 */ /* 0x000fe20000000000 */
[----:B------:R-:W-:Y:S01]  /*2570*/  UMOV UR37, 0x80004020 ;  /* 0x8000402000257882 */ /* 0x000fe20000000000 */
[----:B------:R-:W-:Y:S01]  /*2580*/  UMOV UR29, 0x80004020 ;  /* 0x80004020001d7882 */ /* 0x000fe20000000000 */
[----:B------:R-:W-:Y:S01]  /*2590*/  UMOV UR35, 0x80004020 ;  /* 0x8000402000237882 */ /* 0x000fe20000000000 */
[----:B------:R-:W-:Y:S01]  /*25a0*/  UMOV UR33, 0x80004020 ;  /* 0x8000402000217882 */ /* 0x000fe20000000000 */
[----:B------:R-:W-:Y:S01]  /*25b0*/  UMOV UR21, 0x40004040 ;  /* 0x4000404000157882 */ /* 0x000fe20000000000 */
[----:B------:R-:W-:Y:S01]  /*25c0*/  UMOV UR27, 0x40004040 ;  /* 0x40004040001b7882 */ /* 0x000fe20000000000 */
[----:B------:R-:W-:Y:S05]  /*25d0*/  @!P2 BRA `(.L_x_54) ;  /* 0x000000000004a947 */ /* 0x000fea0003800000 */
[----:B------:R-:W-:Y:S05]  /*25e0*/  BPT.TRAP 0x1 ;  /* 0x000000040000795c */ /* 0x000fea0000300000 */
.L_x_54:
[----:B------:R-:W-:Y:S05]  /*25f0*/  BSYNC.RECONVERGENT B0 ;  /* 0x0000000000007941 */ /* 0x000fea0003800200 */
.L_x_53:
[----:B------:R-:W-:Y:S01]  /*2600*/  SHF.L.U32 R5, RZ, 0x1f, RZ ;  /* 0x0000001fff057819 */ /* 0x000fe200000006ff */
[----:B------:R-:W-:-:S03]  /*2610*/  IMAD.MOV.U32 R4, RZ, RZ, 0x1 ;  /* 0x00000001ff047424 */ /* 0x000fc600078e00ff */
[----:B------:R-:W2:Y:S02]  /*2620*/  SYNCS.PHASECHK.TRANS64.TRYWAIT P0, [UR14+0x1a800], R5 ;  /* 0x01a80005ff0075a7 */ /* 0x000ea4000800110e */
[----:B------:R-:W-:Y:S01]  /*2630*/  SHF.L.U32 R4, R4, 0x1f, RZ ;  /* 0x0000001f04047819 */ /* 0x000fe200000006ff */
[----:B--2---:R-:W-:Y:S06]  /*2640*/  @!P0 BRA `(.L_x_55) ;  /* 0x000000a800888947 */ /* 0x004fec0003800000 */
.L_x_241:
[----:B------:R-:W2:Y:S01]  /*2650*/  SYNCS.PHASECHK.TRANS64.TRYWAIT P0, [UR14+0x1a858], R4 ;  /* 0x01a85804ff0075a7 */ /* 0x000ea2000800110e */
[----:B-1----:R-:W-:Y:S01]  /*2660*/  HFMA2 R2, -RZ, RZ, 0, 1.1444091796875e-05 ;  /* 0x000000c0ff027431 */ /* 0x002fe200000001ff */
[----:B------:R-:W-:Y:S01]  /*2670*/  MOV R0, 0xc0 ;  /* 0x000000c000007802 */ /* 0x000fe20000000f00 */
[----:B--2---:R-:W-:Y:S06]  /*2680*/  @!P0 BRA `(.L_x_56) ;  /* 0x000000a800908947 */ /* 0x004fec0003800000 */
.L_x_243:
[----:B------:R-:W-:Y:S01]  /*2690*/  R2UR UR9, R2 ;  /* 0x00000000020972ca */ /* 0x000fe200000e0000 */
[----:B------:R-:W-:Y:S01]  /*26a0*/  UIADD3 UR30, UPT, UPT, UR36, 0x2, URZ ;  /* 0x00000002241e7890 */ /* 0x000fe2000fffe0ff */
[----:B------:R-:W-:Y:S01]  /*26b0*/  R2UR UR8, R0 ;  /* 0x00000000000872ca */ /* 0x000fe200000e0000 */
[----:B------:R-:W-:Y:S01]  /*26c0*/  UIADD3 UR4, UPT, UPT, UR25, 0x2, URZ ;  /* 0x0000000219047890 */ /* 0x000fe2000fffe0ff */
[----:B------:R-:W-:Y:S01]  /*26d0*/  UMOV UR6, UR25 ;  /* 0x0000001900067c82 */ /* 0x000fe20008000000 */
[----:B------:R-:W-:Y:S01]  /*26e0*/  UMOV UR7, 0x80004020 ;  /* 0x8000402000077882 */ /* 0x000fe20000000000 */
[----:B------:R-:W-:Y:S01]  /*26f0*/  UMOV UR12, 0x0 ;  /* 0x00000000000c7882 */ /* 0x000fe20000000000 */
[----:B------:R-:W-:Y:S01]  /*2700*/  UMOV UR13, 0x8200490 ;  /* 0x08200490000d7882 */ /* 0x000fe20000000000 */
[----:B------:R-:W-:Y:S01]  /*2710*/  UMOV UR31, 0x80004020 ;  /* 0x80004020001f7882 */ /* 0x000fe20000000000 */
[----:B------:R-:W-:Y:S01]  /*2720*/  UMOV UR10, 0x0 ;  /* 0x00000000000a7882 */ /* 0x000fe20000000000 */
[----:B------:R-:W-:Y:S01]  /*2730*/  UMOV UR11, 0x8200490 ;  /* 0x08200490000b7882 */ /* 0x000fe20000000000 */
[----:B------:R-:W-:-:S02]  /*2740*/  UMOV UR5, 0x80004020 ;  /* 0x8000402000057882 */ /* 0x000fc40000000000 */
[----:B------:R2:W-:Y:S01]  /*2750*/  UTCHMMA gdesc[UR36], gdesc[UR6], tmem[UR9], tmem[UR12], idesc[UR13], !UPT ;  /* 0x00ff0c06240075ea */ /* 0x0005e2000f800009 */
[----:B------:R-:W-:Y:S01]  /*2760*/  UISETP.NE.AND UP0, UPT, UR62, 0x2, UPT ;  /* 0x000000023e00788c */ /* 0x000fe2000bf05270 */
[----:B------:R2:W-:Y:S08]  /*2770*/  UTCHMMA gdesc[UR30], gdesc[UR4], tmem[UR8], tmem[UR10], idesc[UR11], UPT ;  /* 0x00ff0a041e0075ea */ /* 0x0005f0000b800008 */
[----:B------:R-:W-:Y:S05]  /*2780*/  BRA.U !UP0, `(.L_x_57) ;  /* 0x0000000108047547 */ /* 0x000fea000b800000 */
[----:B--2---:R-:W-:Y:S05]  /*2790*/  BPT.TRAP 0x1 ;  /* 0x000000040000795c */ /* 0x004fea0000300000 */
.L_x_57:
[----:B--2---:R-:W-:-:S09]  /*27a0*/  UIADD3 UR4, UPT, UPT, UR14, 0x1a850, URZ ;  /* 0x0001a8500e047890 */ /* 0x004fd2000fffe0ff */
[----:B------:R2:W-:Y:S01]  /*27b0*/  UTCBAR [UR4], URZ ;  /* 0x000000ff040073e9 */ /* 0x0005e200080000ff */
[----:B------:R-:W-:Y:S05]  /*27c0*/  BRA.U !UP1, `(.L_x_58) ;  /* 0x0000000109047547 */ /* 0x000fea000b800000 */
[----:B--2---:R-:W-:Y:S05]  /*27d0*/  BPT.TRAP 0x1 ;  /* 0x000000040000795c */ /* 0x004fea0000300000 */
.L_x_58:
[----:B------:R-:W3:Y:S02]  /*27e0*/  SYNCS.PHASECHK.TRANS64.TRYWAIT P0, [UR14+0x1a820], R5 ;  /* 0x01a82005ff0075a7 */ /* 0x000ee4000800110e */
[----:B---3--:R-:W-:Y:S05]  /*27f0*/  @!P0 BRA `(.L_x_59) ;  /* 0x000000a8004c8947 */ /* 0x008fea0003800000 */
.L_x_245:
[----:B------:R-:W-:Y:S05]  /*2800*/  BRA.U !UP0, `(.L_x_60) ;  /* 0x0000000108047547 */ /* 0x000fea000b800000 */
[----:B--2---:R-:W-:Y:S05]  /*2810*/  BPT.TRAP 0x1 ;  /* 0x000000040000795c */ /* 0x004fea0000300000 */
.L_x_60:
[----:B------:R-:W4:Y:S02]  /*2820*/  SYNCS.PHASECHK.TRANS64.TRYWAIT P0, [UR14+0x1a868], R4 ;  /* 0x01a86804ff0075a7 */ /* 0x000f24000800110e */
[----:B----4-:R-:W-:Y:S05]  /*2830*/  @!P0 BRA `(.L_x_61) ;  /* 0x000000a800548947 */ /* 0x010fea0003800000 */
.L_x_247:
[----:B------:R-:W-:Y:S05]  /*2840*/  BRA.U !UP0, `(.L_x_62) ;  /* 0x0000000108047547 */ /* 0x000fea000b800000 */
[----:B--2---:R-:W-:Y:S05]  /*2850*/  BPT.TRAP 0x1 ;  /* 0x000000040000795c */ /* 0x004fea0000300000 */
.L_x_62:
[----:B------:R-:W4:Y:S01]  /*2860*/  SYNCS.PHASECHK.TRANS64.TRYWAIT P0, [UR14+0x1a878], R4 ;  /* 0x01a87804ff0075a7 */ /* 0x000f22000800110e */
[----:B------:R-:W-:Y:S01]  /*2870*/  HFMA2 R2, -RZ, RZ, 0, 3.814697265625e-06 ;  /* 0x00000040ff027431 */ /* 0x000fe200000001ff */
[----:B---3--:R-:W-:Y:S01]  /*2880*/  MOV R0, 0x40 ;  /* 0x0000004000007802 */ /* 0x008fe20000000f00 */
[----:B----4-:R-:W-:Y:S06]  /*2890*/  @!P0 BRA `(.L_x_63) ;  /* 0x000000a800548947 */ /* 0x010fec0003800000 */
.L_x_249:
[----:B------:R-:W-:Y:S01]  /*28a0*/  R2UR UR5, R2 ;  /* 0x00000000020572ca */ /* 0x000fe200000e0000 */
[----:B------:R-:W-:Y:S01]  /*28b0*/  UIADD3 UR10, UPT, UPT, UR32, 0x2, URZ ;  /* 0x00000002200a7890 */ /* 0x000fe2000fffe0ff */
[----:B--2---:R-:W-:Y:S01]  /*28c0*/  R2UR UR4, R0 ;  /* 0x00000000000472ca */ /* 0x004fe200000e0000 */
[----:B------:R-:W-:Y:S01]  /*28d0*/  UIADD3 UR8, UPT, UPT, UR34, 0x2, URZ ;  /* 0x0000000222087890 */ /* 0x000fe2000fffe0ff */
[----:B------:R-:W-:Y:S01]  /*28e0*/  UMOV UR12, 0x0 ;  /* 0x00000000000c7882 */ /* 0x000fe20000000000 */
[----:B------:R-:W-:Y:S01]  /*28f0*/  UMOV UR13, 0x8200490 ;  /* 0x08200490000d7882 */ /* 0x000fe20000000000 */
[----:B------:R-:W-:Y:S01]  /*2900*/  UMOV UR11, 0x80004020 ;  /* 0x80004020000b7882 */ /* 0x000fe20000000000 */
[----:B------:R-:W-:Y:S01]  /*2910*/  UMOV UR9, 0x80004020 ;  /* 0x8000402000097882 */ /* 0x000fe20000000000 */
[----:B------:R-:W-:Y:S01]  /*2920*/  UMOV UR6, 0x0 ;  /* 0x0000000000067882 */ /* 0x000fe20000000000 */
[----:B------:R-:W-:-:S04]  /*2930*/  UMOV UR7, 0x8200490 ;  /* 0x0820049000077882 */ /* 0x000fc80000000000 */
[----:B------:R2:W-:Y:S02]  /*2940*/  UTCHMMA gdesc[UR34], gdesc[UR32], tmem[UR5], tmem[UR12], idesc[UR13], !UPT ;  /* 0x00ff0c20220075ea */ /* 0x0005e4000f800005 */
[----:B------:R2:W-:Y:S01]  /*2950*/  UTCHMMA gdesc[UR8], gdesc[UR10], tmem[UR4], tmem[UR6], idesc[UR7], UPT ;  /* 0x00ff060a080075ea */ /* 0x0005e2000b800004 */
[----:B------:R-:W-:Y:S05]  /*2960*/  BRA.U !UP0, `(.L_x_64) ;  /* 0x0000000108047547 */ /* 0x000fea000b800000 */
[----:B--2---:R-:W-:Y:S05]  /*2970*/  BPT.TRAP 0x1 ;  /* 0x000000040000795c */ /* 0x004fea0000300000 */
.L_x_64:
[----:B--2---:R-:W-:-:S09]  /*2980*/  UIADD3 UR4, UPT, UPT, UR14, 0x1a860, URZ ;  /* 0x0001a8600e047890 */ /* 0x004fd2000fffe0ff */
[----:B------:R2:W-:Y:S01]  /*2990*/  UTCBAR [UR4], URZ ;  /* 0x000000ff040073e9 */ /* 0x0005e200080000ff */
[----:B------:R-:W-:Y:S05]  /*29a0*/  BRA.U !UP0, `(.L_x_65) ;  /* 0x0000000108047547 */ /* 0x000fea000b800000 */
[----:B--2---:R-:W-:Y:S05]  /*29b0*/  BPT.TRAP 0x1 ;  /* 0x000000040000795c */ /* 0x004fea0000300000 */
.L_x_65:
[----:B------:R-:W3:Y:S01]  /*29c0*/  SYNCS.PHASECHK.TRANS64.TRYWAIT P0, [UR14+0x1a880], R5 ;  /* 0x01a88005ff0075a7 */ /* 0x000ee2000800110e */
[----:B------:R-:W-:Y:S01]  /*29d0*/  HFMA2 R2, -RZ, RZ, 0, 1.1444091796875e-05 ;  /* 0x000000c0ff027431 */ /* 0x000fe200000001ff */
[----:B------:R-:W-:Y:S01]  /*29e0*/  MOV R0, 0x20 ;  /* 0x0000002000007802 */ /* 0x000fe20000000f00 */
[----:B---3--:R-:W-:Y:S06]  /*29f0*/  @!P0 BRA `(.L_x_66) ;  /* 0x000000a800148947 */ /* 0x008fec0003800000 */
.L_x_251:
[----:B------:R-:W-:Y:S01]  /*2a00*/  R2UR UR44, R2 ;  /* 0x00000000022c72ca */ /* 0x000fe200000e0000 */
[----:B------:R-:W-:Y:S01]  /*2a10*/  IMAD.MOV.U32 R2, RZ, RZ, 0x20 ;  /* 0x00000020ff027424 */ /* 0x000fe200078e00ff */
[----:B------:R-:W-:Y:S01]  /*2a20*/  R2UR UR45, R0 ;  /* 0x00000000002d72ca */ /* 0x000fe200000e0000 */
[----:B------:R-:W-:Y:S01]  /*2a30*/  IMAD.MOV.U32 R0, RZ, RZ, 0xd0 ;  /* 0x000000d0ff007424 */ /* 0x000fe200078e00ff */
[----:B------:R-:W-:Y:S01]  /*2a40*/  UIADD3 UR6, UPT, UPT, UR28, 0x40, URZ ;  /* 0x000000401c067890 */ /* 0x000fe2000fffe0ff */
[----:B-1----:R-:W-:Y:S01]  /*2a50*/  IMAD.MOV.U32 R3, RZ, RZ, 0xc8 ;  /* 0x000000c8ff037424 */ /* 0x002fe200078e00ff */
[----:B------:R-:W-:Y:S01]  /*2a60*/  R2UR UR43, R2 ;  /* 0x00000000022b72ca */ /* 0x000fe200000e0000 */
[----:B------:R-:W-:Y:S01]  /*2a70*/  IMAD.MOV.U32 R2, RZ, RZ, 0xd8 ;  /* 0x000000d8ff027424 */ /* 0x000fe200078e00ff */
        /* <DEDUP_REMOVED lines=8> */
[C---:B------:R-:W-:Y:S01]  /*2b00*/  R2UR UR41, R3.reuse ;  /* 0x00000000032972ca */ /* 0x040fe200000e0000 */
[----:B--2---:R-:W-:Y:S01]  /*2b10*/  UIADD3 UR4, UPT, UPT, UR28, 0x80, URZ ;  /* 0x000000801c047890 */ /* 0x004fe2000fffe0ff */
[----:B------:R-:W-:Y:S01]  /*2b20*/  R2UR UR23, R2 ;  /* 0x00000000021772ca */ /* 0x000fe200000e0000 */
[----:B------:R-:W-:Y:S01]  /*2b30*/  IMAD.MOV.U32 R2, RZ, RZ, 0x20 ;  /* 0x00000020ff027424 */ /* 0x000fe200078e00ff */
[----:B------:R-:W-:Y:S01]  /*2b40*/  R2UR UR17, R0 ;  /* 0x00000000001172ca */ /* 0x000fe200000e0000 */
[----:B------:R-:W-:Y:S01]  /*2b50*/  IMAD.MOV.U32 R0, RZ, RZ, 0xf0 ;  /* 0x000000f0ff007424 */ /* 0x000fe200078e00ff */
[----:B------:R-:W-:Y:S01]  /*2b60*/  R2UR UR24, R3 ;  /* 0x00000000031872ca */ /* 0x000fe200000e0000 */
[----:B------:R-:W-:Y:S01]  /*2b70*/  UIADD3 UR72, UPT, UPT, UR28, 0xc0, URZ ;  /* 0x000000c01c487890 */ /* 0x000fe2000fffe0ff */
[----:B------:R-:W-:Y:S01]  /*2b80*/  R2UR UR22, R2 ;  /* 0x00000000021672ca */ /* 0x000fe200000e0000 */
[----:B------:R-:W-:Y:S01]  /*2b90*/  UIADD3 UR70, UPT, UPT, UR28, 0x100, URZ ;  /* 0x000001001c467890 */ /* 0x000fe2000fffe0ff */
[----:B------:R-:W-:Y:S01]  /*2ba0*/  R2UR UR15, R0 ;  /* 0x00000000000f72ca */ /* 0x000fe200000e0000 */
[----:B------:R-:W-:Y:S01]  /*2bb0*/  IMAD.MOV.U32 R0, RZ, RZ, 0x20 ;  /* 0x00000020ff007424 */ /* 0x000fe200078e00ff */
[----:B------:R-:W-:Y:S01]  /*2bc0*/  R2UR UR16, R2 ;  /* 0x00000000021072ca */ /* 0x000fe200000e0000 */
[----:B------:R-:W-:Y:S01]  /*2bd0*/  IMAD.MOV.U32 R2, RZ, RZ, 0xf8 ;  /* 0x000000f8ff027424 */ /* 0x000fe200078e00ff */
[----:B------:R-:W-:-:S02]  /*2be0*/  UIADD3 UR68, UPT, UPT, UR28, 0x140, URZ ;  /* 0x000001401c447890 */ /* 0x000fc4000fffe0ff */
[----:B------:R-:W-:Y:S01]  /*2bf0*/  R2UR UR13, R0 ;  /* 0x00000000000d72ca */ /* 0x000fe200000e0000 */
[----:B------:R-:W-:Y:S01]  /*2c00*/  UIADD3 UR66, UPT, UPT, UR28, 0x180, URZ ;  /* 0x000001801c427890 */ /* 0x000fe2000fffe0ff */
[----:B------:R-:W-:Y:S01]  /*2c10*/  R2UR UR12, R2 ;  /* 0x00000000020c72ca */ /* 0x000fe200000e0000 */
[----:B------:R-:W-:Y:S01]  /*2c20*/  UIADD3 UR64, UPT, UPT, UR28, 0x1c0, URZ ;  /* 0x000001c01c407890 */ /* 0x000fe2000fffe0ff */
[----:B------:R-:W-:Y:S01]  /*2c30*/  UMOV UR48, 0x0 ;  /* 0x0000000000307882 */ /* 0x000fe20000000000 */
[----:B------:R-:W-:Y:S01]  /*2c40*/  UMOV UR49, 0x8090490 ;  /* 0x0809049000317882 */ /* 0x000fe20000000000 */
[----:B------:R-:W-:Y:S01]  /*2c50*/  UMOV UR7, 0x80004020 ;  /* 0x8000402000077882 */ /* 0x000fe20000000000 */
[----:B------:R-:W-:Y:S01]  /*2c60*/  UMOV UR60, 0x0 ;  /* 0x00000000003c7882 */ /* 0x000fe20000000000 */
[----:B------:R-:W-:Y:S01]  /*2c70*/  UMOV UR61, 0x8090490 ;  /* 0x08090490003d7882 */ /* 0x000fe20000000000 */
[----:B------:R-:W-:Y:S01]  /*2c80*/  UMOV UR5, 0x80004020 ;  /* 0x8000402000057882 */ /* 0x000fe20000000000 */
[----:B------:R-:W-:Y:S01]  /*2c90*/  UMOV UR58, 0x0 ;  /* 0x00000000003a7882 */ /* 0x000fe20000000000 */
[----:B------:R-:W-:Y:S01]  /*2ca0*/  UMOV UR59, 0x8090490 ;  /* 0x08090490003b7882 */ /* 0x000fe20000000000 */
[----:B------:R1:W-:Y:S01]  /*2cb0*/  UTCHMMA tmem[UR44], gdesc[UR28], tmem[UR45], tmem[UR48], idesc[UR49], !UPT ;  /* 0x00ff301c2c0079ea */ /* 0x0003e2000f80002d */
[----:B------:R-:W-:Y:S01]  /*2cc0*/  UMOV UR73, 0x80004020 ;  /* 0x8000402000497882 */ /* 0x000fe20000000000 */
[----:B------:R-:W-:Y:S01]  /*2cd0*/  UMOV UR56, 0x0 ;  /* 0x0000000000387882 */ /* 0x000fe20000000000 */
[----:B------:R-:W-:Y:S01]  /*2ce0*/  UMOV UR57, 0x8090490 ;  /* 0x0809049000397882 */ /* 0x000fe20000000000 */
[----:B------:R1:W-:Y:S01]  /*2cf0*/  UTCHMMA tmem[UR42], gdesc[UR6], tmem[UR43], tmem[UR60], idesc[UR61], UPT ;  /* 0x00ff3c062a0079ea */ /* 0x0003e2000b80002b */
        /* <DEDUP_REMOVED lines=16> */
[----:B------:R1:W-:Y:S01]  /*2e00*/  UTCHMMA tmem[UR15], gdesc[UR66], tmem[UR16], tmem[UR50], idesc[UR51], UPT ;  /* 0x00ff32420f0079ea */ /* 0x0003e2000b800010 */
[----:B------:R1:W-:Y:S01]  /*2e10*/  UTCHMMA tmem[UR12], gdesc[UR64], tmem[UR13], tmem[UR46], idesc[UR47], UPT ;  /* 0x00ff2e400c0079ea */ /* 0x0003e2000b80000d */
[----:B------:R-:W-:Y:S05]  /*2e20*/  BRA.U !UP0, `(.L_x_67) ;  /* 0x0000000108047547 */ /* 0x000fea000b800000 */
[----:B-1----:R-:W-:Y:S05]  /*2e30*/  BPT.TRAP 0x1 ;  /* 0x000000040000795c */ /* 0x002fea0000300000 */
.L_x_67:
[----:B-1----:R-:W-:-:S09]  /*2e40*/  UIADD3 UR12, UPT, UPT, UR14, 0x1a888, URZ ;  /* 0x0001a8880e0c7890 */ /* 0x002fd2000fffe0ff */
[----:B------:R1:W-:Y:S01]  /*2e50*/  UTCBAR [UR12], URZ ;  /* 0x000000ff0c0073e9 */ /* 0x0003e200080000ff */
[----:B------:R-:W-:Y:S05]  /*2e60*/  BRA.U !UP1, `(.L_x_68) ;  /* 0x0000000109047547 */ /* 0x000fea000b800000 */
[----:B-1----:R-:W-:Y:S05]  /*2e70*/  BPT.TRAP 0x1 ;  /* 0x000000040000795c */ /* 0x002fea0000300000 */
.L_x_68:
[----:B------:R-:W-:Y:S01]  /*2e80*/  ISETP.NE.AND P0, PT, R77, 0x1, PT ;  /* 0x000000014d00780c */ /* 0x000fe20003f05270 */
[----:B-1----:R-:W-:Y:S01]  /*2e90*/  UIADD3 UR12, UPT, UPT, UR14, 0x1a828, URZ ;  /* 0x0001a8280e0c7890 */ /* 0x002fe2000fffe0ff */
[----:B------:R-:W-:Y:S01]  /*2ea0*/  HFMA2 R11, -RZ, RZ, 0, 0 ;  /* 0x00000000ff0b7431 */ /* 0x000fe200000001ff */
[----:B------:R-:W-:Y:S01]  /*2eb0*/  UMOV UR23, URZ ;  /* 0x000000ff00177c82 */ /* 0x000fe20008000000 */
[----:B------:R-:W-:-:S06]  /*2ec0*/  UMOV UR22, URZ ;  /* 0x000000ff00167c82 */ /* 0x000fcc0008000000 */
[----:B------:R1:W-:Y:S03]  /*2ed0*/  UTCBAR [UR12], URZ ;  /* 0x000000ff0c0073e9 */ /* 0x0003e600080000ff */
[----:B------:R-:W-:Y:S05]  /*2ee0*/  @!P0 BRA `(.L_x_69) ;  /* 0x0000001000f08947 */ /* 0x000fea0003800000 */
[----:B------:R-:W-:Y:S01]  /*2ef0*/  UMOV UR11, 0x80004020 ;  /* 0x80004020000b7882 */ /* 0x000fe20000000000 */
[----:B------:R-:W-:Y:S01]  /*2f00*/  UMOV UR9, 0x80004020 ;  /* 0x8000402000097882 */ /* 0x000fe20000000000 */
[----:B------:R-:W-:Y:S01]  /*2f10*/  MOV R15, UR11 ;  /* 0x0000000b000f7c02 */ /* 0x000fe20008000f00 */
[----:B------:R-:W-:Y:S01]  /*2f20*/  IMAD.U32 R12, RZ, RZ, UR8 ;  /* 0x00000008ff0c7e24 */ /* 0x000fe2000f8e00ff */
[----:B------:R-:W-:Y:S02]  /*2f30*/  MOV R13, UR9 ;  /* 0x00000009000d7c02 */ /* 0x000fe40008000f00 */
[----:B------:R-:W-:Y:S01]  /*2f40*/  CS2R R10, SRZ ;  /* 0x00000000000a7805 */ /* 0x000fe2000001ff00 */
[----:B------:R-:W-:Y:S01]  /*2f50*/  IMAD.MOV.U32 R9, RZ, RZ, 0x1 ;  /* 0x00000001ff097424 */ /* 0x000fe200078e00ff */
[----:B------:R-:W-:Y:S01]  /*2f60*/  MOV R8, RZ ;  /* 0x000000ff00087202 */ /* 0x000fe20000000f00 */
[----:B------:R-:W-:Y:S01]  /*2f70*/  IMAD.MOV.U32 R7, RZ, RZ, 0x1 ;  /* 0x00000001ff077424 */ /* 0x000fe200078e00ff */
[----:B------:R-:W-:Y:S01]  /*2f80*/  MOV R6, 0x1 ;  /* 0x0000000100067802 */ /* 0x000fe20000000f00 */
[----:B------:R-:W-:Y:S01]  /*2f90*/  IMAD.MOV.U32 R5, RZ, RZ, RZ ;  /* 0x000000ffff057224 */ /* 0x000fe200078e00ff */
[----:B------:R-:W-:Y:S01]  /*2fa0*/  UIADD3 UR60, UPT, UPT, UR18, 0x40, URZ ;  /* 0x00000040123c7890 */ /* 0x000fe2000fffe0ff */
[----:B------:R-:W-:Y:S01]  /*2fb0*/  IMAD.U32 R14, RZ, RZ, UR10 ;  /* 0x0000000aff0e7e24 */ /* 0x000fe2000f8e00ff */
[----:B------:R-:W-:-:S02]  /*2fc0*/  UIADD3 UR58, UPT, UPT, UR18, 0x80, URZ ;  /* 0x00000080123a7890 */ /* 0x000fc4000fffe0ff */
[----:B------:R-:W-:Y:S02]  /*2fd0*/  UIADD3 UR56, UPT, UPT, UR18, 0xc0, URZ ;  /* 0x000000c012387890 */ /* 0x000fe4000fffe0ff */
[----:B------:R-:W-:Y:S02]  /*2fe0*/  UIADD3 UR54, UPT, UPT, UR20, 0x100, URZ ;  /* 0x0000010014367890 */ /* 0x000fe4000fffe0ff */
[----:B------:R-:W-:Y:S02]  /*2ff0*/  UIADD3 UR52, UPT, UPT, UR20, 0x180, URZ ;  /* 0x0000018014347890 */ /* 0x000fe4000fffe0ff */
[----:B------:R-:W-:Y:S02]  /*3000*/  UIADD3 UR50, UPT, UPT, UR20, 0x200, URZ ;  /* 0x0000020014327890 */ /* 0x000fe4000fffe0ff */
[----:B------:R-:W-:Y:S02]  /*3010*/  UIADD3 UR48, UPT, UPT, UR26, 0x4, URZ ;  /* 0x000000041a307890 */ /* 0x000fe4000fffe0ff */
[----:B------:R-:W-:-:S02]  /*3020*/  UIADD3 UR46, UPT, UPT, UR26, 0x6, URZ ;  /* 0x000000061a2e7890 */ /* 0x000fc4000fffe0ff */
[----:B------:R-:W-:Y:S02]  /*3030*/  UIADD3 UR44, UPT, UPT, UR26, 0x400, URZ ;  /* 0x000004001a2c7890 */ /* 0x000fe4000fffe0ff */
[----:B------:R-:W-:Y:S02]  /*3040*/  UIADD3 UR42, UPT, UPT, UR26, 0x402, URZ ;  /* 0x000004021a2a7890 */ /* 0x000fe4000fffe0ff */
[----:B------:R-:W-:Y:S02]  /*3050*/  UIADD3 UR40, UPT, UPT, UR26, 0x404, URZ ;  /* 0x000004041a287890 */ /* 0x000fe4000fffe0ff */
[----:B------:R-:W-:Y:S01]  /*3060*/  UIADD3 UR38, UPT, UPT, UR26, 0x406, URZ ;  /* 0x000004061a267890 */ /* 0x000fe2000fffe0ff */
[----:B------:R-:W-:Y:S01]  /*3070*/  UMOV UR76, UR6 ;  /* 0x00000006004c7c82 */ /* 0x000fe20008000000 */
[----:B------:R-:W-:Y:S01]  /*3080*/  UMOV UR77, 0x80004020 ;  /* 0x80004020004d7882 */ /* 0x000fe20000000000 */
[----:B------:R-:W-:Y:S01]  /*3090*/  UMOV UR74, UR4 ;  /* 0x00000004004a7c82 */ /* 0x000fe20008000000 */
[----:B------:R-:W-:Y:S01]  /*30a0*/  UMOV UR75, 0x80004020 ;  /* 0x80004020004b7882 */ /* 0x000fe20000000000 */
[----:B------:R-:W-:Y:S01]  /*30b0*/  UMOV UR73, 0x80004020 ;  /* 0x8000402000497882 */ /* 0x000fe20000000000 */
[----:B------:R-:W-:Y:S01]  /*30c0*/  UMOV UR71, 0x80004020 ;  /* 0x8000402000477882 */ /* 0x000fe20000000000 */
[----:B------:R-:W-:Y:S01]  /*30d0*/  UMOV UR69, 0x80004020 ;  /* 0x8000402000457882 */ /* 0x000fe20000000000 */
[----:B------:R-:W-:Y:S01]  /*30e0*/  UMOV UR67, 0x80004020 ;  /* 0x8000402000437882 */ /* 0x000fe20000000000 */
[----:B------:R-:W-:Y:S01]  /*30f0*/  UMOV UR65, 0x80004020 ;  /* 0x8000402000417882 */ /* 0x000fe20000000000 */
[----:B------:R-:W-:Y:S01]  /*3100*/  UMOV UR10, 0x1 ;  /* 0x00000001000a7882 */ /* 0x000fe20000000000 */
[----:B------:R-:W-:Y:S01]  /*3110*/  UMOV UR22, URZ ;  /* 0x000000ff00167c82 */ /* 0x000fe20008000000 */
[----:B------:R-:W-:Y:S01]  /*3120*/  UMOV UR23, URZ ;  /* 0x000000ff00177c82 */ /* 0x000fe20008000000 */
        /* <DEDUP_REMOVED lines=12> */
.L_x_93:
[----:B------:R-:W-:Y:S04]  /*31f0*/  BSSY.RECONVERGENT B0, `(.L_x_70) ;  /* 0x0000003000007945 */ /* 0x000fe80003800200 */
[----:B--2---:R-:W-:Y:S05]  /*3200*/  @!P2 BRA `(.L_x_71) ;  /* 0x000000000004a947 */ /* 0x004fea0003800000 */
[----:B-1----:R-:W-:Y:S05]  /*3210*/  BPT.TRAP 0x1 ;  /* 0x000000040000795c */ /* 0x002fea0000300000 */
.L_x_71:
[----:B-1----:R-:W-:Y:S05]  /*3220*/  BSYNC.RECONVERGENT B0 ;  /* 0x0000000000007941 */ /* 0x002fea0003800200 */
.L_x_70:
[----:B------:R-:W-:Y:S01]  /*3230*/  ULEA UR4, UR10, UR14, 0x3 ;  /* 0x0000000e0a047291 */ /* 0x000fe2000f8e18ff */
[----:B------:R-:W-:Y:S01]  /*3240*/  SHF.L.U32 R2, R5, 0x1f, RZ ;  /* 0x0000001f05027819 */ /* 0x000fe200000006ff */
[----:B------:R-:W-:Y:S07]  /*3250*/  UISETP.NE.AND UP0, UPT, UR62, 0x2, UPT ;  /* 0x000000023e00788c */ /* 0x000fee000bf05270 */
[----:B------:R-:W1:Y:S02]  /*3260*/  SYNCS.PHASECHK.TRANS64.TRYWAIT P0, [UR4+0x1a800], R2 ;  /* 0x01a80002ff0075a7 */ /* 0x000e640008001104 */
[----:B-1----:R-:W-:Y:S05]  /*3270*/  @!P0 BRA `(.L_x_72) ;  /* 0x000000a0000c8947 */ /* 0x002fea0003800000 */
.L_x_253:
[----:B------:R-:W-:Y:S05]  /*3280*/  BRA.U !UP0, `(.L_x_73) ;  /* 0x0000000108047547 */ /* 0x000fea000b800000 */
[----:B------:R-:W-:Y:S05]  /*3290*/  BPT.TRAP 0x1 ;  /* 0x000000040000795c */ /* 0x000fea0000300000 */
.L_x_73:
[----:B------:R-:W-:Y:S01]  /*32a0*/  SHF.L.U32 R4, R8, 0x1f, RZ ;  /* 0x0000001f08047819 */ /* 0x000fe200000006ff */
[----:B-1----:R-:W-:Y:S02]  /*32b0*/  HFMA2 R0, -RZ, RZ, 0, 1.1444091796875e-05 ;  /* 0x000000c0ff007431 */ /* 0x002fe400000001ff */
[----:B------:R-:W-:Y:S01]  /*32c0*/  IMAD.MOV.U32 R2, RZ, RZ, 0xc0 ;  /* 0x000000c0ff027424 */ /* 0x000fe200078e00ff */
[----:B------:R-:W1:Y:S02]  /*32d0*/  SYNCS.PHASECHK.TRANS64.TRYWAIT P0, [UR14+0x1a858], R4 ;  /* 0x01a85804ff0075a7 */ /* 0x000e64000800110e */
[----:B-1----:R-:W-:Y:S05]  /*32e0*/  @!P0 BRA `(.L_x_74) ;  /* 0x000000a000088947 */ /* 0x002fea0003800000 */
.L_x_255:
[----:B------:R-:W-:Y:S01]  /*32f0*/  ULEA UR6, UR10, UR25, 0x9 ;  /* 0x000000190a067291 */ /* 0x000fe2000f8e48ff */
        /* <DEDUP_REMOVED lines=9> */
[----:B------:R-:W-:Y:S04]  /*3390*/  UMOV UR9, 0x80004020 ;  /* 0x8000402000097882 */ /* 0x000fe80000000000 */
[----:B------:R2:W-:Y:S02]  /*33a0*/  UTCHMMA gdesc[UR36], gdesc[UR6], tmem[UR11], tmem[UR4], idesc[UR5], !UPT ;  /* 0x00ff0406240075ea */ /* 0x0005e4000f80000b */
[----:B--2---:R-:W-:Y:S01]  /*33b0*/  UMOV UR4, UR30 ;  /* 0x0000001e00047c82 */ /* 0x004fe20008000000 */
[----:B------:R-:W-:Y:S02]  /*33c0*/  UMOV UR5, 0x80004020 ;  /* 0x8000402000057882 */ /* 0x000fe40000000000 */
[----:B------:R2:W-:Y:S01]  /*33d0*/  UTCHMMA gdesc[UR4], gdesc[UR8], tmem[UR12], tmem[UR16], idesc[UR17], UPT ;  /* 0x00ff1008040075ea */ /* 0x0005e2000b80000c */
[----:B------:R-:W-:Y:S05]  /*33e0*/  BRA.U !UP0, `(.L_x_75) ;  /* 0x0000000108047547 */ /* 0x000fea000b800000 */
[----:B--2---:R-:W-:Y:S05]  /*33f0*/  BPT.TRAP 0x1 ;  /* 0x000000040000795c */ /* 0x004fea0000300000 */
.L_x_75:
[----:B--2---:R-:W-:Y:S09]  /*3400*/  UIADD3 UR4, UPT, UPT, UR14, 0x1a850, URZ ;  /* 0x0001a8500e047890 */ /* 0x004ff2000fffe0ff */
[----:B------:R2:W-:Y:S01]  /*3410*/  UTCBAR [UR4], URZ ;  /* 0x000000ff040073e9 */ /* 0x0005e200080000ff */
[----:B------:R-:W-:Y:S05]  /*3420*/  BRA.U !UP0, `(.L_x_76) ;  /* 0x0000000108047547 */ /* 0x000fea000b800000 */
[----:B--2---:R-:W-:Y:S05]  /*3430*/  BPT.TRAP 0x1 ;  /* 0x000000040000795c */ /* 0x004fea0000300000 */
.L_x_76:
[----:B------:R-:W-:Y:S04]  /*3440*/  SHF.L.U32 R2, R11, 0x1f, RZ ;  /* 0x0000001f0b027819 */ /* 0x000fe800000006ff */
[----:B------:R-:W3:Y:S02]  /*3450*/  SYNCS.PHASECHK.TRANS64.TRYWAIT P0, [UR14+0x1a890], R2 ;  /* 0x01a89002ff0075a7 */ /* 0x000ee4000800110e */
[----:B---3--:R-:W-:Y:S05]  /*3460*/  @!P0 BRA `(.L_x_77) ;  /* 0x0000009c00c08947 */ /* 0x008fea0003800000 */
.L_x_257:
[----:B------:R-:W-:Y:S05]  /*3470*/  BRA.U !UP0, `(.L_x_78) ;  /* 0x0000000108047547 */ /* 0x000fea000b800000 */
[----:B--2---:R-:W-:Y:S05]  /*3480*/  BPT.TRAP 0x1 ;  /* 0x000000040000795c */ /* 0x004fea0000300000 */
.L_x_78:
[----:B-1----:R-:W-:Y:S01]  /*3490*/  SHF.L.U32 R4, R10, 0x1f, RZ ;  /* 0x0000001f0a047819 */ /* 0x002fe200000006ff */
[----:B---3--:R-:W-:Y:S01]  /*34a0*/  IMAD.MOV.U32 R2, RZ, RZ, 0x40 ;  /* 0x00000040ff027424 */ /* 0x008fe200078e00ff */
[----:B------:R-:W-:Y:S02]  /*34b0*/  MOV R0, 0x40 ;  /* 0x0000004000007802 */ /* 0x000fe40000000f00 */
[----:B------:R-:W1:Y:S02]  /*34c0*/  SYNCS.PHASECHK.TRANS64.TRYWAIT P0, [UR14+0x1a868], R4 ;  /* 0x01a86804ff0075a7 */ /* 0x000e64000800110e */
[----:B-1----:R-:W-:Y:S05]  /*34d0*/  @!P0 BRA `(.L_x_79) ;  /* 0x0000009c00bc8947 */ /* 0x002fea0003800000 */
.L_x_259:
[----:B--2---:R-:W-:Y:S01]  /*34e0*/  UIADD3 UR4, UPT, UPT, UR20, 0x80, URZ ;  /* 0x0000008014047890 */ /* 0x004fe2000fffe0ff */
[----:B------:R-:W-:Y:S01]  /*34f0*/  R2UR UR7, R2 ;  /* 0x00000000020772ca */ /* 0x000fe200000e0000 */
[----:B------:R-:W-:Y:S01]  /*3500*/  IMAD.MOV.U32 R2, RZ, RZ, 0x40 ;  /* 0x00000040ff027424 */ /* 0x000fe200078e00ff */
[----:B------:R-:W-:Y:S01]  /*3510*/  R2UR UR6, R0 ;  /* 0x00000000000672ca */ /* 0x000fe200000e0000 */
[----:B------:R-:W-:Y:S01]  /*3520*/  IMAD.MOV.U32 R0, RZ, RZ, 0x40 ;  /* 0x00000040ff007424 */ /* 0x000fe200078e00ff */
[----:B------:R-:W-:Y:S01]  /*3530*/  UMOV UR12, 0x0 ;  /* 0x00000000000c7882 */ /* 0x000fe20000000000 */
[----:B------:R-:W-:Y:S01]  /*3540*/  UMOV UR13, 0x8098490 ;  /* 0x08098490000d7882 */ /* 0x000fe20000000000 */
[----:B------:R-:W-:Y:S01]  /*3550*/  R2UR UR10, R2 ;  /* 0x00000000020a72ca */ /* 0x000fe200000e0000 */
[----:B------:R-:W-:Y:S01]  /*3560*/  UMOV UR8, 0x0 ;  /* 0x0000000000087882 */ /* 0x000fe20000000000 */
[C---:B------:R-:W-:Y:S01]  /*3570*/  R2UR UR11, R0.reuse ;  /* 0x00000000000b72ca */ /* 0x040fe200000e0000 */
[----:B------:R-:W-:Y:S01]  /*3580*/  UMOV UR9, 0x8098490 ;  /* 0x0809849000097882 */ /* 0x000fe20000000000 */
[----:B------:R-:W-:Y:S01]  /*3590*/  UMOV UR5, 0x40004040 ;  /* 0x4000404000057882 */ /* 0x000fe20000000000 */
[----:B------:R-:W-:Y:S01]  /*35a0*/  UMOV UR16, 0x0 ;  /* 0x0000000000107882 */ /* 0x000fe20000000000 */
[----:B------:R-:W-:Y:S01]  /*35b0*/  UMOV UR17, 0x8098490 ;  /* 0x0809849000117882 */ /* 0x000fe20000000000 */
[----:B------:R2:W-:Y:S01]  /*35c0*/  UTCHMMA gdesc[UR20], gdesc[UR18], tmem[UR7], tmem[UR12], idesc[UR13], !UPT ;  /* 0x00ff0c12140075ea */ /* 0x0005e2000f800007 */
[C---:B------:R-:W-:Y:S01]  /*35d0*/  R2UR UR15, R0.reuse ;  /* 0x00000000000f72ca */ /* 0x040fe200000e0000 */
[----:B------:R3:W-:Y:S04]  /*35e0*/  UTCHMMA gdesc[UR4], gdesc[UR60], tmem[UR6], tmem[UR8], idesc[UR9], UPT ;  /* 0x00ff083c040075ea */ /* 0x0007e8000b800006 */
[----:B------:R4:W-:Y:S02]  /*35f0*/  UTCHMMA gdesc[UR54], gdesc[UR58], tmem[UR10], tmem[UR16], idesc[UR17], UPT ;  /* 0x00ff103a360075ea */ /* 0x0009e4000b80000a */
[----:B------:R5:W-:Y:S01]  /*3600*/  UTCHMMA gdesc[UR52], gdesc[UR56], tmem[UR11], tmem[UR12], idesc[UR13], UPT ;  /* 0x00ff0c38340075ea */ /* 0x000be2000b80000b */
[----:B--2---:R-:W-:Y:S01]  /*3610*/  UMOV UR7, 0x8098490 ;  /* 0x0809849000077882 */ /* 0x004fe20000000000 */
[----:B---3--:R-:W-:Y:S02]  /*3620*/  UIADD3 UR8, UPT, UPT, UR18, 0x100, URZ ;  /* 0x0000010012087890 */ /* 0x008fe4000fffe0ff */
[----:B------:R-:W-:Y:S01]  /*3630*/  UIADD3 UR4, UPT, UPT, UR18, 0x140, URZ ;  /* 0x0000014012047890 */ /* 0x000fe2000fffe0ff */
[C---:B----4-:R-:W-:Y:S01]  /*3640*/  R2UR UR17, R0.reuse ;  /* 0x00000000001172ca */ /* 0x050fe200000e0000 */
[----:B------:R-:W-:Y:S01]  /*3650*/  UMOV UR10, 0x0 ;  /* 0x00000000000a7882 */ /* 0x000fe20000000000 */
[----:B-----5:R-:W-:Y:S01]  /*3660*/  UIADD3 UR12, UPT, UPT, UR20, 0x280, URZ ;  /* 0x00000280140c7890 */ /* 0x020fe2000fffe0ff */
[----:B------:R-:W-:Y:S01]  /*3670*/  R2UR UR16, R0 ;  /* 0x00000000001072ca */ /* 0x000fe200000e0000 */
[----:B------:R-:W-:Y:S01]  /*3680*/  UMOV UR11, 0x8098490 ;  /* 0x08098490000b7882 */ /* 0x000fe20000000000 */
[----:B------:R-:W-:Y:S01]  /*3690*/  UMOV UR9, 0x80004020 ;  /* 0x8000402000097882 */ /* 0x000fe20000000000 */
[----:B------:R-:W-:Y:S01]  /*36a0*/  UMOV UR6, 0x0 ;  /* 0x0000000000067882 */ /* 0x000fe20000000000 */
[----:B------:R2:W-:Y:S01]  /*36b0*/  UTCHMMA gdesc[UR50], gdesc[UR8], tmem[UR15], tmem[UR10], idesc[UR11], UPT ;  /* 0x00ff0a08320075ea */ /* 0x0005e2000b80000f */
[----:B------:R-:W-:Y:S01]  /*36c0*/  UMOV UR13, 0x40004040 ;  /* 0x40004040000d7882 */ /* 0x000fe20000000000 */
[----:B------:R-:W-:Y:S04]  /*36d0*/  UMOV UR5, 0x80004020 ;  /* 0x8000402000057882 */ /* 0x000fe80000000000 */
[----:B------:R3:W-:Y:S01]  /*36e0*/  UTCHMMA gdesc[UR12], gdesc[UR4], tmem[UR17], tmem[UR6], idesc[UR7], UPT ;  /* 0x00ff06040c0075ea */ /* 0x0007e2000b800011 */
[----:B--2---:R-:W-:Y:S01]  /*36f0*/  UIADD3 UR10, UPT, UPT, UR18, 0x180, URZ ;  /* 0x00000180120a7890 */ /* 0x004fe2000fffe0ff */
[----:B------:R-:W-:Y:S01]  /*3700*/  UMOV UR8, 0x0 ;  /* 0x0000000000087882 */ /* 0x000fe20000000000 */
[----:B------:R-:W-:Y:S01]  /*3710*/  UMOV UR9, 0x8098490 ;  /* 0x0809849000097882 */ /* 0x000fe20000000000 */
[----:B------:R-:W-:Y:S01]  /*3720*/  UMOV UR11, 0x80004020 ;  /* 0x80004020000b7882 */ /* 0x000fe20000000000 */
[----:B---3--:R-:W-:Y:S02]  /*3730*/  UIADD3 UR6, UPT, UPT, UR20, 0x300, URZ ;  /* 0x0000030014067890 */ /* 0x008fe4000fffe0ff */
[----:B------:R-:W-:Y:S01]  /*3740*/  UIADD3 UR4, UPT, UPT, UR20, 0x380, URZ ;  /* 0x0000038014047890 */ /* 0x000fe2000fffe0ff */
[----:B------:R-:W-:Y:S01]  /*3750*/  UMOV UR7, 0x40004040 ;  /* 0x4000404000077882 */ /* 0x000fe20000000000 */
[----:B------:R-:W-:Y:S01]  /*3760*/  UMOV UR12, 0x0 ;  /* 0x00000000000c7882 */ /* 0x000fe20000000000 */
[----:B------:R-:W-:Y:S01]  /*3770*/  UMOV UR13, 0x8098490 ;  /* 0x08098490000d7882 */ /* 0x000fe20000000000 */
[----:B------:R-:W-:Y:S03]  /*3780*/  UMOV UR5, 0x40004040 ;  /* 0x4000404000057882 */ /* 0x000fe60000000000 */
[----:B------:R2:W-:Y:S02]  /*3790*/  UTCHMMA gdesc[UR6], gdesc[UR10], tmem[UR16], tmem[UR8], idesc[UR9], UPT ;  /* 0x00ff080a060075ea */ /* 0x0005e4000b800010 */
[----:B--2---:R-:W-:Y:S01]  /*37a0*/  UIADD3 UR8, UPT, UPT, UR18, 0x1c0, URZ ;  /* 0x000001c012087890 */ /* 0x004fe2000fffe0ff */
[----:B------:R-:W-:Y:S08]  /*37b0*/  UMOV UR9, 0x80004020 ;  /* 0x8000402000097882 */ /* 0x000ff00000000000 */
[----:B------:R2:W-:Y:S01]  /*37c0*/  UTCHMMA gdesc[UR4], gdesc[UR8], tmem[UR15], tmem[UR12], idesc[UR13], UPT ;  /* 0x00ff0c08040075ea */ /* 0x0005e2000b80000f */
[----:B------:R-:W-:Y:S05]  /*37d0*/  BRA.U !UP0, `(.L_x_80) ;  /* 0x0000000108047547 */ /* 0x000fea000b800000 */
[----:B--2---:R-:W-:Y:S05]  /*37e0*/  BPT.TRAP 0x1 ;  /* 0x000000040000795c */ /* 0x004fea0000300000 */
.L_x_80:
[----:B--2---:R-:W-:Y:S01]  /*37f0*/  ULEA UR12, UR23, UR63, 0x9 ;  /* 0x0000003f170c7291 */ /* 0x004fe2000f8e48ff */
[----:B------:R-:W-:Y:S01]  /*3800*/  IMAD.MOV.U32 R0, RZ, RZ, RZ ;  /* 0x000000ffff007224 */ /* 0x000fe200078e00ff */
[----:B------:R-:W-:Y:S01]  /*3810*/  UISETP.NE.U32.AND UP2, UPT, UR22, URZ, UPT ;  /* 0x000000ff1600728c */ /* 0x000fe2000bf45070 */
[----:B------:R-:W-:Y:S01]  /*3820*/  IMAD.MOV.U32 R2, RZ, RZ, RZ ;  /* 0x000000ffff027224 */ /* 0x000fe200078e00ff */
[----:B------:R-:W-:Y:S01]  /*3830*/  UIADD3 UR4, UPT, UPT, UR14, 0x1a870, URZ ;  /* 0x0001a8700e047890 */ /* 0x000fe2000fffe0ff */
[----:B------:R-:W-:Y:S01]  /*3840*/  BSSY.RECONVERGENT B0, `(.L_x_81) ;  /* 0x0000034000007945 */ /* 0x000fe20003800200 */
[----:B------:R-:W-:Y:S01]  /*3850*/  UIADD3 UR6, UPT, UPT, UR26, 0x2, URZ ;  /* 0x000000021a067890 */ /* 0x000fe2000fffe0ff */
[C---:B------:R-:W-:Y:S01]  /*3860*/  R2UR UR5, R0.reuse ;  /* 0x00000000000572ca */ /* 0x040fe200000e0000 */
[----:B------:R-:W-:Y:S01]  /*3870*/  UIADD3 UR10, UPT, UPT, UR12, 0x40, URZ ;  /* 0x000000400c0a7890 */ /* 0x000fe2000fffe0ff */
[C---:B------:R-:W-:Y:S01]  /*3880*/  R2UR UR17, R0.reuse ;  /* 0x00000000001172ca */ /* 0x040fe200000e0000 */
[----:B------:R-:W-:Y:S01]  /*3890*/  UMOV UR8, 0x0 ;  /* 0x0000000000087882 */ /* 0x000fe20000000000 */
[----:B------:R-:W-:Y:S01]  /*38a0*/  UMOV UR9, 0x8090490 ;  /* 0x0809049000097882 */ /* 0x000fe20000000000 */
[----:B------:R-:W-:Y:S01]  /*38b0*/  UMOV UR13, 0x80004020 ;  /* 0x80004020000d7882 */ /* 0x000fe20000000000 */
[----:B------:R2:W-:Y:S01]  /*38c0*/  UTCBAR [UR4], URZ ;  /* 0x000000ff040073e9 */ /* 0x0005e200080000ff */
[----:B------:R-:W-:Y:S01]  /*38d0*/  UMOV UR7, 0x40004040 ;  /* 0x4000404000077882 */ /* 0x000fe20000000000 */
[----:B------:R-:W-:Y:S01]  /*38e0*/  UMOV UR11, 0x80004020 ;  /* 0x80004020000b7882 */ /* 0x000fe20000000000 */
[C---:B------:R-:W-:Y:S02]  /*38f0*/  R2UR UR16, R0.reuse ;  /* 0x00000000001072ca */ /* 0x040fe400000e0000 */
[C---:B------:R-:W-:Y:S02]  /*3900*/  R2UR UR15, R0.reuse ;  /* 0x00000000000f72ca */ /* 0x040fe400000e0000 */
[----:B------:R3:W-:Y:S01]  /*3910*/  UTCHMMA gdesc[UR26], gdesc[UR12], tmem[UR5], tmem[UR8], idesc[UR9], UP2 ;  /* 0x00ff080c1a0075ea */ /* 0x0007e20009000005 */
[C---:B------:R-:W-:Y:S01]  /*3920*/  R2UR UR22, R0.reuse ;  /* 0x00000000001672ca */ /* 0x040fe200000e0000 */
[----:B------:R4:W-:Y:S01]  /*3930*/  UTCHMMA gdesc[UR6], gdesc[UR10], tmem[UR17], tmem[UR8], idesc[UR9], UPT ;  /* 0x00ff080a060075ea */ /* 0x0009e2000b800011 */
[----:B------:R-:W-:Y:S01]  /*3940*/  LOP3.LUT R9, R9, 0x1, RZ, 0x3c, !PT ;  /* 0x0000000109097812 */ /* 0x000fe200078e3cff */
[----:B--2---:R-:W-:Y:S01]  /*3950*/  UIADD3 UR4, UPT, UPT, UR12, 0xc0, URZ ;  /* 0x000000c00c047890 */ /* 0x004fe2000fffe0ff */
[----:B---3--:R-:W-:Y:S01]  /*3960*/  UMOV UR5, 0x80004020 ;  /* 0x8000402000057882 */ /* 0x008fe20000000000 */
[----:B------:R-:W-:Y:S01]  /*3970*/  R2UR UR13, R0 ;  /* 0x00000000000d72ca */ /* 0x000fe200000e0000 */
[----:B----4-:R-:W-:Y:S01]  /*3980*/  UIADD3 UR8, UPT, UPT, UR12, 0x80, URZ ;  /* 0x000000800c087890 */ /* 0x010fe2000fffe0ff */
[C---:B------:R-:W-:Y:S01]  /*3990*/  R2UR UR17, R2.reuse ;  /* 0x00000000021172ca */ /* 0x040fe200000e0000 */
[----:B------:R-:W-:Y:S01]  /*39a0*/  UMOV UR10, 0x0 ;  /* 0x00000000000a7882 */ /* 0x000fe20000000000 */
[----:B------:R-:W-:Y:S01]  /*39b0*/  UMOV UR11, 0x8090490 ;  /* 0x08090490000b7882 */ /* 0x000fe20000000000 */
[----:B------:R-:W-:Y:S01]  /*39c0*/  UMOV UR9, 0x80004020 ;  /* 0x8000402000097882 */ /* 0x000fe20000000000 */
[----:B------:R-:W-:Y:S01]  /*39d0*/  UMOV UR6, 0x0 ;  /* 0x0000000000067882 */ /* 0x000fe20000000000 */
[----:B------:R-:W-:Y:S03]  /*39e0*/  UMOV UR7, 0x8090490 ;  /* 0x0809049000077882 */ /* 0x000fe60000000000 */
[----:B------:R2:W-:Y:S01]  /*39f0*/  UTCHMMA gdesc[UR48], gdesc[UR8], tmem[UR16], tmem[UR10], idesc[UR11], UPT ;  /* 0x00ff0a08300075ea */ /* 0x0005e2000b800010 */
[----:B------:R3:W-:Y:S01]  /*3a00*/  UTCHMMA gdesc[UR46], gdesc[UR4], tmem[UR15], tmem[UR6], idesc[UR7], UPT ;  /* 0x00ff06042e0075ea */ /* 0x0007e2000b80000f */
[----:B--2---:R-:W-:Y:S01]  /*3a10*/  UIADD3 UR10, UPT, UPT, UR12, 0x100, URZ ;  /* 0x000001000c0a7890 */ /* 0x004fe2000fffe0ff */
[----:B------:R-:W-:Y:S01]  /*3a20*/  R2UR UR16, R2 ;  /* 0x00000000021072ca */ /* 0x000fe200000e0000 */
[----:B---3--:R-:W-:Y:S01]  /*3a30*/  UIADD3 UR6, UPT, UPT, UR12, 0x140, URZ ;  /* 0x000001400c067890 */ /* 0x008fe2000fffe0ff */
[----:B------:R-:W-:Y:S01]  /*3a40*/  UMOV UR4, 0x0 ;  /* 0x0000000000047882 */ /* 0x000fe20000000000 */
[----:B------:R-:W-:Y:S01]  /*3a50*/  UMOV UR5, 0x8090490 ;  /* 0x0809049000057882 */ /* 0x000fe20000000000 */
[----:B------:R-:W-:Y:S01]  /*3a60*/  UMOV UR11, 0x80004020 ;  /* 0x80004020000b7882 */ /* 0x000fe20000000000 */
[----:B------:R-:W-:Y:S01]  /*3a70*/  UMOV UR8, 0x0 ;  /* 0x0000000000087882 */ /* 0x000fe20000000000 */
[----:B------:R-:W-:Y:S02]  /*3a80*/  UMOV UR9, 0x8090490 ;  /* 0x0809049000097882 */ /* 0x000fe40000000000 */
[----:B------:R2:W-:Y:S01]  /*3a90*/  UTCHMMA gdesc[UR44], gdesc[UR10], tmem[UR17], tmem[UR4], idesc[UR5], UPT ;  /* 0x00ff040a2c0075ea */ /* 0x0005e2000b800011 */
[----:B------:R-:W-:Y:S02]  /*3aa0*/  UMOV UR7, 0x80004020 ;  /* 0x8000402000077882 */ /* 0x000fe40000000000 */
[----:B------:R3:W-:Y:S01]  /*3ab0*/  UTCHMMA gdesc[UR42], gdesc[UR6], tmem[UR22], tmem[UR8], idesc[UR9], UPT ;  /* 0x00ff08062a0075ea */ /* 0x0007e2000b800016 */
[----:B--2---:R-:W-:Y:S01]  /*3ac0*/  UIADD3 UR4, UPT, UPT, UR12, 0x1c0, URZ ;  /* 0x000001c00c047890 */ /* 0x004fe2000fffe0ff */
[----:B------:R-:W-:Y:S01]  /*3ad0*/  UMOV UR10, 0x0 ;  /* 0x00000000000a7882 */ /* 0x000fe20000000000 */
[----:B---3--:R-:W-:Y:S01]  /*3ae0*/  UIADD3 UR8, UPT, UPT, UR12, 0x180, URZ ;  /* 0x000001800c087890 */ /* 0x008fe2000fffe0ff */
[----:B------:R-:W-:Y:S01]  /*3af0*/  UMOV UR6, 0x0 ;  /* 0x0000000000067882 */ /* 0x000fe20000000000 */
[----:B------:R-:W-:Y:S01]  /*3b00*/  UMOV UR7, 0x8090490 ;  /* 0x0809049000077882 */ /* 0x000fe20000000000 */
[----:B------:R-:W-:Y:S01]  /*3b10*/  UMOV UR9, 0x80004020 ;  /* 0x8000402000097882 */ /* 0x000fe20000000000 */
[----:B------:R-:W-:Y:S01]  /*3b20*/  UMOV UR11, 0x8090490 ;  /* 0x08090490000b7882 */ /* 0x000fe20000000000 */
[----:B------:R-:W-:Y:S04]  /*3b30*/  UMOV UR5, 0x80004020 ;  /* 0x8000402000057882 */ /* 0x000fe80000000000 */
[----:B------:R2:W-:Y:S01]  /*3b40*/  UTCHMMA gdesc[UR40], gdesc[UR8], tmem[UR16], tmem[UR6], idesc[UR7], UPT ;  /* 0x00ff0608280075ea */ /* 0x0005e2000b800010 */
[----:B------:R2:W-:Y:S01]  /*3b50*/  UTCHMMA gdesc[UR38], gdesc[UR4], tmem[UR13], tmem[UR10], idesc[UR11], UPT ;  /* 0x00ff0a04260075ea */ /* 0x0005e2000b80000d */
[----:B------:R-:W-:Y:S05]  /*3b60*/  @!P2 BRA `(.L_x_82) ;  /* 0x000000000004a947 */ /* 0x000fea0003800000 */
[----:B--2---:R-:W-:Y:S05]  /*3b70*/  BPT.TRAP 0x1 ;  /* 0x000000040000795c */ /* 0x004fea0000300000 */
.L_x_82:
[----:B--2---:R-:W-:Y:S05]  /*3b80*/  BSYNC.RECONVERGENT B0 ;  /* 0x0000000000007941 */ /* 0x004fea0003800200 */
.L_x_81:
[----:B------:R-:W-:Y:S04]  /*3b90*/  ULEA UR4, UR23, UR14, 0x3 ;  /* 0x0000000e17047291 */ /* 0x000fe8000f8e18ff */
[----:B------:R-:W-:Y:S02]  /*3ba0*/  UIADD3 UR5, UPT, UPT, UR4, 0x1a810, URZ ;  /* 0x0001a81004057890 */ /* 0x000fe4000fffe0ff */
[----:B------:R-:W-:Y:S04]  /*3bb0*/  UIADD3 UR4, UPT, UPT, UR23, 0x1, URZ ;  /* 0x0000000117047890 */ /* 0x000fe8000fffe0ff */
[----:B------:R-:W-:Y:S03]  /*3bc0*/  UISETP.NE.AND UP2, UPT, UR4, 0x2, UPT ;  /* 0x000000020400788c */ /* 0x000fe6000bf45270 */
[----:B------:R2:W-:Y:S01]  /*3bd0*/  UTCBAR [UR5], URZ ;  /* 0x000000ff050073e9 */ /* 0x0005e200080000ff */
[----:B------:R-:W-:Y:S01]  /*3be0*/  USEL UR23, UR4, URZ, UP2 ;  /* 0x000000ff04177287 */ /* 0x000fe20009000000 */
[----:B------:R-:W-:Y:S11]  /*3bf0*/  BRA.U !UP0, `(.L_x_83) ;  /* 0x0000000108047547 */ /* 0x000ff6000b800000 */
[----:B--2---:R-:W-:Y:S05]  /*3c00*/  BPT.TRAP 0x1 ;  /* 0x000000040000795c */ /* 0x004fea0000300000 */
.L_x_83:
[----:B------:R-:W-:Y:S01]  /*3c10*/  LOP3.LUT R11, R11, 0x1, RZ, 0x3c, !PT ;  /* 0x000000010b0b7812 */ /* 0x000fe200078e3cff */
[----:B------:R-:W-:Y:S09]  /*3c20*/  UIADD3 UR4, UPT, UPT, UR14, 0x1a898, URZ ;  /* 0x0001a8980e047890 */ /* 0x000ff2000fffe0ff */
[----:B------:R3:W-:Y:S01]  /*3c30*/  UTCBAR [UR4], URZ ;  /* 0x000000ff040073e9 */ /* 0x0007e200080000ff */
[----:B------:R-:W-:Y:S05]  /*3c40*/  BRA.U !UP0, `(.L_x_84) ;  /* 0x0000000108047547 */ /* 0x000fea000b800000 */
[----:B--23--:R-:W-:Y:S05]  /*3c50*/  BPT.TRAP 0x1 ;  /* 0x000000040000795c */ /* 0x00cfea0000300000 */
.L_x_84:
[----:B------:R-:W-:Y:S04]  /*3c60*/  SHF.L.U32 R2, R9, 0x1f, RZ ;  /* 0x0000001f09027819 */ /* 0x000fe800000006ff */
[----:B------:R-:W4:Y:S02]  /*3c70*/  SYNCS.PHASECHK.TRANS64.TRYWAIT P0, [UR14+0x1a878], R2 ;  /* 0x01a87802ff0075a7 */ /* 0x000f24000800110e */
[----:B----4-:R-:W-:Y:S05]  /*3c80*/  @!P0 BRA `(.L_x_85) ;  /* 0x0000009400e88947 */ /* 0x010fea0003800000 */
.L_x_261:
[----:B------:R-:W-:Y:S05]  /*3c90*/  BRA.U !UP1, `(.L_x_86) ;  /* 0x0000000109047547 */ /* 0x000fea000b800000 */
[----:B--23--:R-:W-:Y:S05]  /*3ca0*/  BPT.TRAP 0x1 ;  /* 0x000000040000795c */ /* 0x00cfea0000300000 */
.L_x_86:
[----:B-1----:R-:W-:Y:S01]  /*3cb0*/  SHF.L.U32 R4, R6, 0x1f, RZ ;  /* 0x0000001f06047819 */ /* 0x002fe200000006ff */
[----:B----4-:R-:W-:Y:S02]  /*3cc0*/  HFMA2 R0, -RZ, RZ, 0, 3.814697265625e-06 ;  /* 0x00000040ff007431 */ /* 0x010fe400000001ff */
[----:B------:R-:W-:Y:S01]  /*3cd0*/  IMAD.MOV.U32 R2, RZ, RZ, 0x40 ;  /* 0x00000040ff027424 */ /* 0x000fe200078e00ff */
[----:B------:R-:W1:Y:S02]  /*3ce0*/  SYNCS.PHASECHK.TRANS64.TRYWAIT P0, [UR14+0x1a820], R4 ;  /* 0x01a82004ff0075a7 */ /* 0x000e64000800110e */
[----:B-1----:R-:W-:Y:S05]  /*3cf0*/  @!P0 BRA `(.L_x_87) ;  /* 0x0000009400e48947 */ /* 0x002fea0003800000 */
.L_x_263:
[----:B--2---:R-:W-:Y:S01]  /*3d00*/  R2UR UR5, R2 ;  /* 0x00000000020572ca */ /* 0x004fe200000e0000 */
[----:B------:R-:W-:Y:S01]  /*3d10*/  UMOV UR8, 0x0 ;  /* 0x0000000000087882 */ /* 0x000fe20000000000 */
[----:B------:R-:W-:Y:S01]  /*3d20*/  R2UR UR12, R14 ;  /* 0x000000000e0c72ca */ /* 0x000fe200000e0000 */
[----:B------:R-:W-:Y:S01]  /*3d30*/  UMOV UR9, 0x8200490 ;  /* 0x0820049000097882 */ /* 0x000fe20000000000 */
[----:B------:R-:W-:Y:S01]  /*3d40*/  R2UR UR13, R15 ;  /* 0x000000000f0d72ca */ /* 0x000fe200000e0000 */
[----:B------:R-:W-:Y:S01]  /*3d50*/  UMOV UR6, 0x0 ;  /* 0x0000000000067882 */ /* 0x000fe20000000000 */
[----:B------:R-:W-:Y:S01]  /*3d60*/  R2UR UR10, R12 ;  /* 0x000000000c0a72ca */ /* 0x000fe200000e0000 */
[----:B------:R-:W-:Y:S01]  /*3d70*/  UMOV UR7, 0x8200490 ;  /* 0x0820049000077882 */ /* 0x000fe20000000000 */
[----:B------:R-:W-:Y:S02]  /*3d80*/  R2UR UR11, R13 ;  /* 0x000000000d0b72ca */ /* 0x000fe400000e0000 */
[----:B---3--:R-:W-:Y:S03]  /*3d90*/  R2UR UR4, R0 ;  /* 0x00000000000472ca */ /* 0x008fe600000e0000 */
[----:B------:R2:W-:Y:S10]  /*3da0*/  UTCHMMA gdesc[UR34], gdesc[UR32], tmem[UR5], tmem[UR8], idesc[UR9], !UPT ;  /* 0x00ff0820220075ea */ /* 0x0005f4000f800005 */
[----:B------:R2:W-:Y:S01]  /*3db0*/  UTCHMMA gdesc[UR10], gdesc[UR12], tmem[UR4], tmem[UR6], idesc[UR7], UPT ;  /* 0x00ff060c0a0075ea */ /* 0x0005e2000b800004 */
[----:B------:R-:W-:Y:S05]  /*3dc0*/  BRA.U !UP0, `(.L_x_88) ;  /* 0x0000000108047547 */ /* 0x000fea000b800000 */
[----:B--2---:R-:W-:Y:S05]  /*3dd0*/  BPT.TRAP 0x1 ;  /* 0x000000040000795c */ /* 0x004fea0000300000 */
.L_x_88:
[----:B--2---:R-:W-:Y:S09]  /*3de0*/  UIADD3 UR4, UPT, UPT, UR14, 0x1a860, URZ ;  /* 0x0001a8600e047890 */ /* 0x004ff2000fffe0ff */
[----:B------:R2:W-:Y:S01]  /*3df0*/  UTCBAR [UR4], URZ ;  /* 0x000000ff040073e9 */ /* 0x0005e200080000ff */
[----:B------:R-:W-:Y:S05]  /*3e00*/  BRA.U !UP0, `(.L_x_89) ;  /* 0x0000000108047547 */ /* 0x000fea000b800000 */
[----:B--2---:R-:W-:Y:S05]  /*3e10*/  BPT.TRAP 0x1 ;  /* 0x000000040000795c */ /* 0x004fea0000300000 */
.L_x_89:
[----:B-1----:R-:W-:Y:S01]  /*3e20*/  SHF.L.U32 R4, R7, 0x1f, RZ ;  /* 0x0000001f07047819 */ /* 0x002fe200000006ff */
[----:B------:R-:W-:Y:S01]  /*3e30*/  IMAD.MOV.U32 R2, RZ, RZ, 0xc0 ;  /* 0x000000c0ff027424 */ /* 0x000fe200078e00ff */
[----:B------:R-:W-:Y:S02]  /*3e40*/  MOV R0, 0x20 ;  /* 0x0000002000007802 */ /* 0x000fe40000000f00 */
[----:B------:R-:W1:Y:S02]  /*3e50*/  SYNCS.PHASECHK.TRANS64.TRYWAIT P0, [UR14+0x1a880], R4 ;  /* 0x01a88004ff0075a7 */ /* 0x000e64000800110e */
[----:B-1----:R-:W-:Y:S05]  /*3e60*/  @!P0 BRA `(.L_x_90) ;  /* 0x0000009400a08947 */ /* 0x002fea0003800000 */
.L_x_265:
[----:B--2---:R-:W-:Y:S01]  /*3e70*/  R2UR UR4, R2 ;  /* 0x00000000020472ca */ /* 0x004fe200000e0000 */
[----:B-1----:R-:W-:Y:S01]  /*3e80*/  IMAD.MOV.U32 R3, RZ, RZ, 0xc8 ;  /* 0x000000c8ff037424 */ /* 0x002fe200078e00ff */
[----:B------:R-:W-:Y:S01]  /*3e90*/  R2UR UR6, R0 ;  /* 0x00000000000672ca */ /* 0x000fe200000e0000 */
[----:B------:R-:W-:Y:S01]  /*3ea0*/  IMAD.MOV.U32 R2, RZ, RZ, 0x20 ;  /* 0x00000020ff027424 */ /* 0x000fe200078e00ff */
[----:B------:R-:W-:Y:S01]  /*3eb0*/  UMOV UR10, 0x0 ;  /* 0x00000000000a7882 */ /* 0x000fe20000000000 */
[----:B------:R-:W-:Y:S01]  /*3ec0*/  UMOV UR11, 0x8090490 ;  /* 0x08090490000b7882 */ /* 0x000fe20000000000 */
[----:B------:R-:W-:Y:S01]  /*3ed0*/  R2UR UR8, R3 ;  /* 0x00000000030872ca */ /* 0x000fe200000e0000 */
[----:B------:R-:W-:Y:S01]  /*3ee0*/  UMOV UR17, 0x8090490 ;  /* 0x0809049000117882 */ /* 0x000fe20000000000 */
[----:B------:R-:W-:Y:S01]  /*3ef0*/  R2UR UR9, R2 ;  /* 0x00000000020972ca */ /* 0x000fe200000e0000 */
[----:B------:R-:W-:Y:S02]  /*3f00*/  IMAD.MOV.U32 R0, RZ, RZ, 0xd0 ;  /* 0x000000d0ff007424 */ /* 0x000fe400078e00ff */
[----:B------:R-:W-:Y:S02]  /*3f10*/  IMAD.MOV.U32 R3, RZ, RZ, 0x20 ;  /* 0x00000020ff037424 */ /* 0x000fe400078e00ff */
[----:B------:R-:W-:Y:S01]  /*3f20*/  IMAD.MOV.U32 R2, RZ, RZ, 0xd8 ;  /* 0x000000d8ff027424 */ /* 0x000fe200078e00ff */
[----:B------:R-:W-:Y:S01]  /*3f30*/  R2UR UR13, R0 ;  /* 0x00000000000d72ca */ /* 0x000fe200000e0000 */
[----:B------:R1:W-:Y:S01]  /*3f40*/  UTCHMMA tmem[UR4], gdesc[UR28], tmem[UR6], tmem[UR10], idesc[UR11], UPT ;  /* 0x00ff0a1c040079ea */ /* 0x0003e2000b800006 */
[C---:B------:R-:W-:Y:S01]  /*3f50*/  R2UR UR16, R3.reuse ;  /* 0x00000000031072ca */ /* 0x040fe200000e0000 */
[----:B------:R-:W-:Y:S01]  /*3f60*/  IMAD.MOV.U32 R0, RZ, RZ, 0x20 ;  /* 0x00000020ff007424 */ /* 0x000fe200078e00ff */
[----:B------:R-:W-:Y:S01]  /*3f70*/  R2UR UR5, R2 ;  /* 0x00000000020572ca */ /* 0x000fe200000e0000 */
[----:B------:R-:W-:Y:S02]  /*3f80*/  IMAD.MOV.U32 R2, RZ, RZ, 0xe0 ;  /* 0x000000e0ff027424 */ /* 0x000fe400078e00ff */
[----:B------:R2:W-:Y:S01]  /*3f90*/  UTCHMMA tmem[UR8], gdesc[UR76], tmem[UR9], tmem[UR10], idesc[UR11], UPT ;  /* 0x00ff0a4c080079ea */ /* 0x0005e2000b800009 */
[----:B------:R-:W-:Y:S01]  /*3fa0*/  R2UR UR7, R0 ;  /* 0x00000000000772ca */ /* 0x000fe200000e0000 */
[----:B-1----:R-:W-:Y:S01]  /*3fb0*/  UMOV UR4, 0x0 ;  /* 0x0000000000047882 */ /* 0x002fe20000000000 */
[----:B--2---:R-:W-:Y:S01]  /*3fc0*/  R2UR UR10, R2 ;  /* 0x00000000020a72ca */ /* 0x004fe200000e0000 */
[----:B------:R-:W-:Y:S01]  /*3fd0*/  UMOV UR8, 0x0 ;  /* 0x0000000000087882 */ /* 0x000fe20000000000 */
[----:B------:R-:W-:Y:S01]  /*3fe0*/  R2UR UR11, R0 ;  /* 0x00000000000b72ca */ /* 0x000fe200000e0000 */
[----:B------:R-:W-:Y:S01]  /*3ff0*/  UMOV UR9, 0x8090490 ;  /* 0x0809049000097882 */ /* 0x000fe20000000000 */
[----:B------:R-:W-:Y:S01]  /*4000*/  IMAD.MOV.U32 R0, RZ, RZ, 0xe8 ;  /* 0x000000e8ff007424 */ /* 0x000fe200078e00ff */
[----:B------:R1:W-:Y:S01]  /*4010*/  UTCHMMA tmem[UR13], gdesc[UR74], tmem[UR16], tmem[UR8], idesc[UR9], UPT ;  /* 0x00ff084a0d0079ea */ /* 0x0003e2000b800010 */
[----:B------:R-:W-:Y:S03]  /*4020*/  IMAD.MOV.U32 R2, RZ, RZ, 0x20 ;  /* 0x00000020ff027424 */ /* 0x000fe600078e00ff */
[----:B------:R-:W-:Y:S01]  /*4030*/  R2UR UR12, R0 ;  /* 0x00000000000c72ca */ /* 0x000fe200000e0000 */
[----:B------:R-:W-:Y:S01]  /*4040*/  IMAD.MOV.U32 R0, RZ, RZ, 0xf0 ;  /* 0x000000f0ff007424 */ /* 0x000fe200078e00ff */
[----:B------:R-:W-:Y:S01]  /*4050*/  R2UR UR15, R2 ;  /* 0x00000000020f72ca */ /* 0x000fe200000e0000 */
[----:B------:R-:W-:Y:S03]  /*4060*/  IMAD.MOV.U32 R2, RZ, RZ, 0xf8 ;  /* 0x000000f8ff027424 */ /* 0x000fe600078e00ff */
[----:B-1----:R-:W-:Y:S01]  /*4070*/  R2UR UR8, R0 ;  /* 0x00000000000872ca */ /* 0x002fe200000e0000 */
[----:B------:R-:W-:Y:S01]  /*4080*/  UMOV UR16, 0x0 ;  /* 0x0000000000107882 */ /* 0x000fe20000000000 */
[----:B------:R-:W-:Y:S01]  /*4090*/  R2UR UR9, R3 ;  /* 0x00000000030972ca */ /* 0x000fe200000e0000 */
[----:B------:R1:W-:Y:S01]  /*40a0*/  UTCHMMA tmem[UR5], gdesc[UR72], tmem[UR7], tmem[UR16], idesc[UR17], UPT ;  /* 0x00ff1048050079ea */ /* 0x0003e2000b800007 */
[----:B------:R-:W-:Y:S01]  /*40b0*/  UMOV UR13, 0x8090490 ;  /* 0x08090490000d7882 */ /* 0x000fe20000000000 */
[----:B------:R-:W-:Y:S05]  /*40c0*/  IMAD.MOV.U32 R0, RZ, RZ, 0x20 ;  /* 0x00000020ff007424 */ /* 0x000fea00078e00ff */
[----:B------:R-:W-:Y:S01]  /*40d0*/  R2UR UR6, R0 ;  /* 0x00000000000672ca */ /* 0x000fe200000e0000 */
[----:B-1----:R-:W-:Y:S02]  /*40e0*/  UMOV UR5, 0x8090490 ;  /* 0x0809049000057882 */ /* 0x002fe40000000000 */
[----:B------:R1:W-:Y:S02]  /*40f0*/  UTCHMMA tmem[UR10], gdesc[UR70], tmem[UR11], tmem[UR4], idesc[UR5], UPT ;  /* 0x00ff04460a0079ea */ /* 0x0003e4000b80000b */
[----:B-1----:R-:W-:Y:S01]  /*4100*/  UMOV UR10, 0x0 ;  /* 0x00000000000a7882 */ /* 0x002fe20000000000 */
[----:B------:R-:W-:Y:S01]  /*4110*/  UMOV UR11, 0x8090490 ;  /* 0x08090490000b7882 */ /* 0x000fe20000000000 */
[----:B------:R-:W-:Y:S01]  /*4120*/  R2UR UR4, R2 ;  /* 0x00000000020472ca */ /* 0x000fe200000e0000 */
[----:B------:R1:W-:Y:S02]  /*4130*/  UTCHMMA tmem[UR12], gdesc[UR68], tmem[UR15], tmem[UR10], idesc[UR11], UPT ;  /* 0x00ff0a440c0079ea */ /* 0x0003e4000b80000f */
[----:B-1----:R-:W-:Y:S02]  /*4140*/  UMOV UR12, 0x0 ;  /* 0x00000000000c7882 */ /* 0x002fe40000000000 */
[----:B------:R1:W-:Y:S08]  /*4150*/  UTCHMMA tmem[UR8], gdesc[UR66], tmem[UR9], tmem[UR12], idesc[UR13], UPT ;  /* 0x00ff0c42080079ea */ /* 0x0003f0000b800009 */
[----:B------:R1:W-:Y:S01]  /*4160*/  UTCHMMA tmem[UR4], gdesc[UR64], tmem[UR6], tmem[UR16], idesc[UR17], UPT ;  /* 0x00ff1040040079ea */ /* 0x0003e2000b800006 */
[----:B------:R-:W-:Y:S05]  /*4170*/  BRA.U !UP0, `(.L_x_91) ;  /* 0x0000000108047547 */ /* 0x000fea000b800000 */
[----:B-1----:R-:W-:Y:S05]  /*4180*/  BPT.TRAP 0x1 ;  /* 0x000000040000795c */ /* 0x002fea0000300000 */
.L_x_91:
[----:B-1----:R-:W-:Y:S09]  /*4190*/  UIADD3 UR4, UPT, UPT, UR14, 0x1a888, URZ ;  /* 0x0001a8880e047890 */ /* 0x002ff2000fffe0ff */
[----:B------:R1:W-:Y:S01]  /*41a0*/  UTCBAR [UR4], URZ ;  /* 0x000000ff040073e9 */ /* 0x0003e200080000ff */
[----:B------:R-:W-:Y:S05]  /*41b0*/  BRA.U !UP1, `(.L_x_92) ;  /* 0x0000000109047547 */ /* 0x000fea000b800000 */
[----:B-1----:R-:W-:Y:S05]  /*41c0*/  BPT.TRAP 0x1 ;  /* 0x000000040000795c */ /* 0x002fea0000300000 */
.L_x_92:
[----:B------:R-:W-:Y:S01]  /*41d0*/  ISETP.GT.U32.AND P0, PT, R77, 0x2, PT ;  /* 0x000000024d00780c */ /* 0x000fe20003f04070 */
[----:B-1----:R-:W-:Y:S01]  /*41e0*/  UIADD3 UR4, UPT, UPT, UR14, 0x1a828, URZ ;  /* 0x0001a8280e047890 */ /* 0x002fe2000fffe0ff */
[----:B------:R-:W-:Y:S01]  /*41f0*/  LOP3.LUT R6, R6, 0x1, RZ, 0x3c, !PT ;  /* 0x0000000106067812 */ /* 0x000fe200078e3cff */
[----:B------:R-:W-:Y:S01]  /*4200*/  UISETP.NE.AND UP2, UPT, UR24, 0x2, UPT ;  /* 0x000000021800788c */ /* 0x000fe2000bf45270 */
[----:B------:R-:W-:Y:S01]  /*4210*/  LOP3.LUT R8, R8, 0x1, RZ, 0x3c, !PT ;  /* 0x0000000108087812 */ /* 0x000fe200078e3cff */
[----:B------:R-:W-:Y:S01]  /*4220*/  UMOV UR22, 0x1 ;  /* 0x0000000100167882 */ /* 0x000fe20000000000 */
[----:B------:R-:W-:Y:S01]  /*4230*/  LOP3.LUT R10, R10, 0x1, RZ, 0x3c, !PT ;  /* 0x000000010a0a7812 */ /* 0x000fe200078e3cff */
[----:B------:R-:W-:Y:S01]  /*4240*/  USEL UR5, URZ, 0x1, UP2 ;  /* 0x00000001ff057887 */ /* 0x000fe20009000000 */
[----:B------:R-:W-:Y:S01]  /*4250*/  LOP3.LUT R7, R7, 0x1, RZ, 0x3c, !PT ;  /* 0x0000000107077812 */ /* 0x000fe200078e3cff */
[----:B------:R-:W-:Y:S01]  /*4260*/  USEL UR10, UR24, URZ, UP2 ;  /* 0x000000ff180a7287 */ /* 0x000fe20009000000 */
[----:B------:R2:W-:Y:S01]  /*4270*/  UTCBAR [UR4], URZ ;  /* 0x000000ff040073e9 */ /* 0x0005e200080000ff */
[----:B------:R-:W-:Y:S02]  /*4280*/  VIADD R77, R77, 0xffffffff ;  /* 0xffffffff4d4d7836 */ /* 0x000fe40000000000 */
[----:B------:R-:W-:Y:S01]  /*4290*/  LOP3.LUT R5, R5, UR5, RZ, 0x3c, !PT ;  /* 0x0000000505057c12 */ /* 0x000fe2000f8e3cff */
[----:B------:R-:W-:Y:S05]  /*42a0*/  @P0 BRA `(.L_x_93) ;  /* 0xffffffec00d00947 */ /* 0x000fea000383ffff */
.L_x_69:
[----:B------:R-:W-:Y:S05]  /*42b0*/  BRA.U !UP0, `(.L_x_94) ;  /* 0x0000000108047547 */ /* 0x000fea000b800000 */
[----:B-12---:R-:W-:Y:S05]  /*42c0*/  BPT.TRAP 0x1 ;  /* 0x000000040000795c */ /* 0x006fea0000300000 */
.L_x_94:
[----:B------:R-:W-:-:S05]  /*42d0*/  HFMA2 R2, -RZ, RZ, 0, 5.9604644775390625e-08 ;  /* 0x00000001ff027431 */ /* 0x000fca00000001ff */
[----:B------:R-:W-:-:S04]  /*42e0*/  SHF.L.U32 R2, R2, 0x1f, RZ ;  /* 0x0000001f02027819 */ /* 0x000fc800000006ff */
[----:B------:R-:W3:Y:S02]  /*42f0*/  SYNCS.PHASECHK.TRANS64.TRYWAIT P0, [UR14+0x1a8b0], R2 ;  /* 0x01a8b002ff0075a7 */ /* 0x000ee4000800110e */
[----:B---3--:R-:W-:Y:S05]  /*4300*/  @!P0 BRA `(.L_x_95) ;  /* 0x0000009000908947 */ /* 0x008fea0003800000 */
.L_x_267:
[----:B------:R-:W-:Y:S05]  /*4310*/  BRA.U !UP0, `(.L_x_96) ;  /* 0x0000000108047547 */ /* 0x000fea000b800000 */
[----:B-12---:R-:W-:Y:S05]  /*4320*/  BPT.TRAP 0x1 ;  /* 0x000000040000795c */ /* 0x006fea0000300000 */
.L_x_96:
[----:B--2---:R-:W-:-:S09]  /*4330*/  UIADD3 UR4, UPT, UPT, UR14, 0x1a8a0, URZ ;  /* 0x0001a8a00e047890 */ /* 0x004fd2000fffe0ff */
[----:B------:R2:W-:Y:S01]  /*4340*/  UTCBAR [UR4], URZ ;  /* 0x000000ff040073e9 */ /* 0x0005e200080000ff */
[----:B------:R-:W-:Y:S05]  /*4350*/  BRA.U !UP0, `(.L_x_97) ;  /* 0x0000000108047547 */ /* 0x000fea000b800000 */
[----:B-12---:R-:W-:Y:S05]  /*4360*/  BPT.TRAP 0x1 ;  /* 0x000000040000795c */ /* 0x006fea0000300000 */
.L_x_97:
[----:B------:R-:W4:Y:S02]  /*4370*/  SYNCS.PHASECHK.TRANS64.TRYWAIT P0, [UR14+0x1a8b8], R2 ;  /* 0x01a8b802ff0075a7 */ /* 0x000f24000800110e */
[----:B----4-:R-:W-:Y:S05]  /*4380*/  @!P0 BRA `(.L_x_98) ;  /* 0x0000009000888947 */ /* 0x010fea0003800000 */
.L_x_269:
[----:B------:R-:W-:Y:S05]  /*4390*/  BRA.U !UP0, `(.L_x_99) ;  /* 0x0000000108047547 */ /* 0x000fea000b800000 */
[----:B-12---:R-:W-:Y:S05]  /*43a0*/  BPT.TRAP 0x1 ;  /* 0x000000040000795c */ /* 0x006fea0000300000 */
.L_x_99:
[----:B------:R-:W-:Y:S01]  /*43b0*/  SHF.L.U32 R11, R11, 0x1f, RZ ;  /* 0x0000001f0b0b7819 */ /* 0x000fe200000006ff */
[----:B------:R-:W-:Y:S01]  /*43c0*/  IMAD.MOV.U32 R4, RZ, RZ, RZ ;  /* 0x000000ffff047224 */ /* 0x000fe200078e00ff */
[----:B------:R-:W-:Y:S02]  /*43d0*/  MOV R3, RZ ;  /* 0x000000ff00037202 */ /* 0x000fe40000000f00 */
[----:B------:R-:W4:Y:S02]  /*43e0*/  SYNCS.PHASECHK.TRANS64.TRYWAIT P0, [UR14+0x1a890], R11 ;  /* 0x01a8900bff0075a7 */ /* 0x000f24000800110e */
[----:B----4-:R-:W-:Y:S05]  /*43f0*/  @!P0 BRA `(.L_x_100) ;  /* 0x0000009000848947 */ /* 0x010fea0003800000 */
.L_x_271:
[----:B---3--:R-:W-:Y:S01]  /*4400*/  IMAD.MOV.U32 R2, RZ, RZ, RZ ;  /* 0x000000ffff027224 */ /* 0x008fe200078e00ff */
[----:B------:R-:W-:Y:S01]  /*4410*/  R2UR UR49, R4 ;  /* 0x00000000043172ca */ /* 0x000fe200000e0000 */
[----:B------:R-:W-:Y:S01]  /*4420*/  IMAD.MOV.U32 R0, RZ, RZ, RZ ;  /* 0x000000ffff007224 */ /* 0x000fe200078e00ff */
[----:B------:R-:W-:Y:S01]  /*4430*/  R2UR UR48, R3 ;  /* 0x00000000033072ca */ /* 0x000fe200000e0000 */
[----:B--2---:R-:W-:Y:S01]  /*4440*/  ULEA UR4, UR23, UR63, 0x9 ;  /* 0x0000003f17047291 */ /* 0x004fe2000f8e48ff */
[----:B------:R-:W-:Y:S01]  /*4450*/  R2UR UR47, R2 ;  /* 0x00000000022f72ca */ /* 0x000fe200000e0000 */
[----:B------:R-:W-:Y:S01]  /*4460*/  UISETP.NE.U32.AND UP1, UPT, UR22, URZ, UPT ;  /* 0x000000ff1600728c */ /* 0x000fe2000bf25070 */
[----:B------:R-:W-:Y:S01]  /*4470*/  R2UR UR46, R0 ;  /* 0x00000000002e72ca */ /* 0x000fe200000e0000 */
[----:B------:R-:W-:Y:S01]  /*4480*/  UIADD3 UR28, UPT, UPT, UR26, 0x2, URZ ;  /* 0x000000021a1c7890 */ /* 0x000fe2000fffe0ff */
[----:B------:R-:W-:Y:S01]  /*4490*/  R2UR UR45, R2 ;  /* 0x00000000022d72ca */ /* 0x000fe200000e0000 */
[----:B------:R-:W-:Y:S01]  /*44a0*/  UIADD3 UR42, UPT, UPT, UR4, 0x40, URZ ;  /* 0x00000040042a7890 */ /* 0x000fe2000fffe0ff */
[----:B------:R-:W-:Y:S01]  /*44b0*/  R2UR UR44, R0 ;  /* 0x00000000002c72ca */ /* 0x000fe200000e0000 */
[----:B------:R-:W-:Y:S01]  /*44c0*/  UIADD3 UR24, UPT, UPT, UR26, 0x4, URZ ;  /* 0x000000041a187890 */ /* 0x000fe2000fffe0ff */
[----:B------:R-:W-:Y:S01]  /*44d0*/  R2UR UR22, R2 ;  /* 0x00000000021672ca */ /* 0x000fe200000e0000 */
[----:B------:R-:W-:Y:S01]  /*44e0*/  UIADD3 UR40, UPT, UPT, UR4, 0x80, URZ ;  /* 0x0000008004287890 */ /* 0x000fe2000fffe0ff */
[----:B------:R-:W-:Y:S01]  /*44f0*/  R2UR UR15, R0 ;  /* 0x00000000000f72ca */ /* 0x000fe200000e0000 */
[----:B------:R-:W-:-:S02]  /*4500*/  UIADD3 UR16, UPT, UPT, UR26, 0x6, URZ ;  /* 0x000000061a107890 */ /* 0x000fc4000fffe0ff */
[----:B------:R-:W-:Y:S02]  /*4510*/  UIADD3 UR38, UPT, UPT, UR4, 0xc0, URZ ;  /* 0x000000c004267890 */ /* 0x000fe4000fffe0ff */
[----:B-1----:R-:W-:Y:S02]  /*4520*/  UIADD3 UR12, UPT, UPT, UR26, 0x400, URZ ;  /* 0x000004001a0c7890 */ /* 0x002fe4000fffe0ff */
[----:B------:R-:W-:Y:S02]  /*4530*/  UIADD3 UR36, UPT, UPT, UR4, 0x100, URZ ;  /* 0x0000010004247890 */ /* 0x000fe4000fffe0ff */
[----:B------:R-:W-:Y:S02]  /*4540*/  UIADD3 UR10, UPT, UPT, UR26, 0x402, URZ ;  /* 0x000004021a0a7890 */ /* 0x000fe4000fffe0ff */
[----:B------:R-:W-:Y:S02]  /*4550*/  UIADD3 UR34, UPT, UPT, UR4, 0x140, URZ ;  /* 0x0000014004227890 */ /* 0x000fe4000fffe0ff */
[----:B------:R-:W-:-:S02]  /*4560*/  UIADD3 UR8, UPT, UPT, UR26, 0x404, URZ ;  /* 0x000004041a087890 */ /* 0x000fc4000fffe0ff */
[----:B------:R-:W-:Y:S01]  /*4570*/  UIADD3 UR32, UPT, UPT, UR4, 0x180, URZ ;  /* 0x0000018004207890 */ /* 0x000fe2000fffe0ff */
[----:B------:R-:W-:Y:S01]  /*4580*/  UMOV UR64, 0x0 ;  /* 0x0000000000407882 */ /* 0x000fe20000000000 */
[----:B------:R-:W-:Y:S01]  /*4590*/  UMOV UR65, 0x8090490 ;  /* 0x0809049000417882 */ /* 0x000fe20000000000 */
[----:B------:R-:W-:Y:S01]  /*45a0*/  UIADD3 UR6, UPT, UPT, UR26, 0x406, URZ ;  /* 0x000004061a067890 */ /* 0x000fe2000fffe0ff */
[----:B------:R-:W-:Y:S01]  /*45b0*/  UMOV UR5, 0x80004020 ;  /* 0x8000402000057882 */ /* 0x000fe20000000000 */
[----:B------:R-:W-:Y:S01]  /*45c0*/  UIADD3 UR30, UPT, UPT, UR4, 0x1c0, URZ ;  /* 0x000001c0041e7890 */ /* 0x000fe2000fffe0ff */
[----:B------:R1:W-:Y:S01]  /*45d0*/  UTCHMMA gdesc[UR26], gdesc[UR4], tmem[UR49], tmem[UR64], idesc[UR65], UP1 ;  /* 0x00ff40041a0075ea */ /* 0x0003e20008800031 */
        /* <DEDUP_REMOVED lines=12> */
[----:B------:R1:W-:Y:S01]  /*46a0*/  UTCHMMA gdesc[UR28], gdesc[UR42], tmem[UR48], tmem[UR62], idesc[UR63], UPT ;  /* 0x00ff3e2a1c0075ea */ /* 0x0003e2000b800030 */
        /* <DEDUP_REMOVED lines=20> */
[----:B------:R1:W-:Y:S01]  /*47f0*/  UTCHMMA gdesc[UR8], gdesc[UR32], tmem[UR22], tmem[UR52], idesc[UR53], UPT ;  /* 0x00ff3420080075ea */ /* 0x0003e2000b800016 */
[----:B------:R1:W-:Y:S01]  /*4800*/  UTCHMMA gdesc[UR6], gdesc[UR30], tmem[UR15], tmem[UR50], idesc[UR51], UPT ;  /* 0x00ff321e060075ea */ /* 0x0003e2000b80000f */
[----:B------:R-:W-:Y:S05]  /*4810*/  BRA.U !UP0, `(.L_x_101) ;  /* 0x0000000108047547 */ /* 0x000fea000b800000 */
[----:B-1----:R-:W-:Y:S05]  /*4820*/  BPT.TRAP 0x1 ;  /* 0x000000040000795c */ /* 0x002fea0000300000 */
.L_x_101:
[----:B------:R-:W-:Y:S01]  /*4830*/  IMAD.MOV.U32 R0, RZ, RZ, 0x40 ;  /* 0x00000040ff007424 */ /* 0x000fe200078e00ff */
[----:B-1----:R-:W-:Y:S01]  /*4840*/  UIADD3 UR5, UPT, UPT, UR14, 0x1a8a8, URZ ;  /* 0x0001a8a80e057890 */ /* 0x002fe2000fffe0ff */
[----:B------:R-:W-:Y:S01]  /*4850*/  IMAD.MOV.U32 R2, RZ, RZ, 0x40 ;  /* 0x00000040ff027424 */ /* 0x000fe200078e00ff */
[----:B------:R-:W-:Y:S02]  /*4860*/  UIADD3 UR38, UPT, UPT, UR18, 0x40, URZ ;  /* 0x0000004012267890 */ /* 0x000fe4000fffe0ff */
[----:B------:R-:W-:Y:S01]  /*4870*/  R2UR UR45, R0 ;  /* 0x00000000002d72ca */ /* 0x000fe200000e0000 */
[----:B------:R-:W-:Y:S01]  /*4880*/  UIADD3 UR36, UPT, UPT, UR20, 0x80, URZ ;  /* 0x0000008014247890 */ /* 0x000fe2000fffe0ff */
[----:B------:R-:W-:Y:S01]  /*4890*/  R2UR UR44, R2 ;  /* 0x00000000022c72ca */ /* 0x000fe200000e0000 */
[----:B------:R-:W-:Y:S01]  /*48a0*/  UIADD3 UR34, UPT, UPT, UR18, 0x80, URZ ;  /* 0x0000008012227890 */ /* 0x000fe2000fffe0ff */
[C---:B------:R-:W-:Y:S01]  /*48b0*/  R2UR UR43, R0.reuse ;  /* 0x00000000002b72ca */ /* 0x040fe200000e0000 */
        /* <DEDUP_REMOVED lines=11> */
[----:B------:R1:W-:Y:S01]  /*4970*/  UTCBAR [UR5], URZ ;  /* 0x000000ff050073e9 */ /* 0x0003e200080000ff */
[----:B------:R-:W-:-:S02]  /*4980*/  UIADD3 UR12, UPT, UPT, UR20, 0x280, URZ ;  /* 0x00000280140c7890 */ /* 0x000fc4000fffe0ff */
[----:B------:R-:W-:Y:S02]  /*4990*/  UIADD3 UR10, UPT, UPT, UR18, 0x180, URZ ;  /* 0x00000180120a7890 */ /* 0x000fe4000fffe0ff */
[----:B------:R-:W-:Y:S01]  /*49a0*/  UIADD3 UR8, UPT, UPT, UR20, 0x300, URZ ;  /* 0x0000030014087890 */ /* 0x000fe2000fffe0ff */
[----:B------:R-:W-:Y:S01]  /*49b0*/  UMOV UR60, 0x0 ;  /* 0x00000000003c7882 */ /* 0x000fe20000000000 */
[----:B------:R-:W-:Y:S01]  /*49c0*/  UMOV UR61, 0x8098490 ;  /* 0x08098490003d7882 */ /* 0x000fe20000000000 */
[----:B------:R-:W-:Y:S01]  /*49d0*/  UIADD3 UR4, UPT, UPT, UR20, 0x380, URZ ;  /* 0x0000038014047890 */ /* 0x000fe2000fffe0ff */
[----:B------:R2:W-:Y:S01]  /*49e0*/  UTCHMMA gdesc[UR20], gdesc[UR18], tmem[UR45], tmem[UR60], idesc[UR61], !UPT ;  /* 0x00ff3c12140075ea */ /* 0x0005e2000f80002d */
        /* <DEDUP_REMOVED lines=32> */
[----:B-1----:R-:W-:Y:S01]  /*4bf0*/  UMOV UR5, 0x40004040 ;  /* 0x4000404000057882 */ /* 0x002fe20000000000 */
[----:B------:R2:W-:Y:S01]  /*4c00*/  UTCHMMA gdesc[UR12], gdesc[UR16], tmem[UR40], tmem[UR50], idesc[UR51], UPT ;  /* 0x00ff32100c0075ea */ /* 0x0005e2000b800028 */
[----:B------:R2:W-:Y:S01]  /*4c10*/  UTCHMMA gdesc[UR8], gdesc[UR10], tmem[UR22], tmem[UR48], idesc[UR49], UPT ;  /* 0x00ff300a080075ea */ /* 0x0005e2000b800016 */
[----:B------:R2:W-:Y:S01]  /*4c20*/  UTCHMMA gdesc[UR4], gdesc[UR6], tmem[UR15], tmem[UR46], idesc[UR47], UPT ;  /* 0x00ff2e06040075ea */ /* 0x0005e2000b80000f */
[----:B------:R-:W-:Y:S05]  /*4c30*/  BRA.U !UP0, `(.L_x_102) ;  /* 0x0000000108047547 */ /* 0x000fea000b800000 */
[----:B--2---:R-:W-:Y:S05]  /*4c40*/  BPT.TRAP 0x1 ;  /* 0x000000040000795c */ /* 0x004fea0000300000 */
.L_x_102:
[----:B--2---:R-:W-:Y:S01]  /*4c50*/  UIADD3 UR4, UPT, UPT, UR14, 0x1a870, URZ ;  /* 0x0001a8700e047890 */ /* 0x004fe2000fffe0ff */
[----:B------:R-:W-:Y:S08]  /*4c60*/  BSSY.RECONVERGENT B0, `(.L_x_103) ;  /* 0x0000004000007945 */ /* 0x000ff00003800200 */
[----:B------:R1:W-:Y:S01]  /*4c70*/  UTCBAR [UR4], URZ ;  /* 0x000000ff040073e9 */ /* 0x0003e200080000ff */
[----:B------:R-:W-:Y:S05]  /*4c80*/  @!P2 BRA `(.L_x_104) ;  /* 0x000000000004a947 */ /* 0x000fea0003800000 */
[----:B-1----:R-:W-:Y:S05]  /*4c90*/  BPT.TRAP 0x1 ;  /* 0x000000040000795c */ /* 0x002fea0000300000 */
.L_x_104:
[----:B-1----:R-:W-:Y:S05]  /*4ca0*/  BSYNC.RECONVERGENT B0 ;  /* 0x0000000000007941 */ /* 0x002fea0003800200 */
.L_x_103:
[----:B------:R-:W-:-:S04]  /*4cb0*/  ULEA UR4, UR23, UR14, 0x3 ;  /* 0x0000000e17047291 */ /* 0x000fc8000f8e18ff */
[----:B------:R-:W-:-:S09]  /*4cc0*/  UIADD3 UR4, UPT, UPT, UR4, 0x1a810, URZ ;  /* 0x0001a81004047890 */ /* 0x000fd2000fffe0ff */
[----:B------:R1:W-:Y:S01]  /*4cd0*/  UTCBAR [UR4], URZ ;  /* 0x000000ff040073e9 */ /* 0x0003e200080000ff */
[----:B------:R-:W-:Y:S05]  /*4ce0*/  BRA.U !UP0, `(.L_x_105) ;  /* 0x0000000108047547 */ /* 0x000fea000b800000 */
[----:B-1----:R-:W-:Y:S05]  /*4cf0*/  BPT.TRAP 0x1 ;  /* 0x000000040000795c */ /* 0x002fea0000300000 */
.L_x_105:
[----:B------:R-:W-:-:S13]  /*4d00*/  ELECT P0, URZ, PT ;  /* 0x0000000000ff782f */ /* 0x000fda0003800000 */
[----:B-1----:R-:W-:Y:S05]  /*4d10*/  @!P0 EXIT ;  /* 0x000000000000894d */ /* 0x002fea0003800000 */
[----:B------:R-:W-:-:S09]  /*4d20*/  UIADD3 UR4, UPT, UPT, UR14, 0x1a898, URZ ;  /* 0x0001a8980e047890 */ /* 0x000fd2000fffe0ff */
[----:B------:R1:W-:Y:S01]  /*4d30*/  UTCBAR [UR4], URZ ;  /* 0x000000ff040073e9 */ /* 0x0003e200080000ff */
[----:B------:R-:W-:Y:S01]  /*4d40*/  NOP ;  /* 0x0000000000007918 */ /* 0x000fe20000000000 */
[----:B-1----:R-:W-:Y:S05]  /*4d50*/  EXIT ;  /* 0x000000000000794d */ /* 0x002fea0003800000 */
.L_x_305:
[----:B------:R-:W-:-:S08]  /*4d60*/  NOP ;  /* 0x0000000000007918 */ /* 0x000fd00000000000 */
[----:B------:R-:W1:-:S00]  /*4d70*/  USETMAXREG.DEALLOC.CTAPOOL 0x60 ;  /* 0x00000060000079c8 */ /* 0x000e4000080e0500 */
[----:B-1----:R-:W-:Y:S01]  /*4d80*/  ISETP.NE.AND P0, PT, R0, RZ, PT ;  /* 0x000000ff0000720c */ /* 0x002fe20003f05270 */
[----:B------:R-:W-:-:S12]  /*4d90*/  BSSY.RECONVERGENT B0, `(.L_x_106) ;  /* 0x0000003000007945 */ /* 0x000fd80003800200 */
[----:B------:R-:W-:Y:S05]  /*4da0*/  @!P0 BRA `(.L_x_107) ;  /* 0x0000000000048947 */ /* 0x000fea0003800000 */
[----:B------:R-:W-:Y:S05]  /*4db0*/  BPT.TRAP 0x1 ;  /* 0x000000040000795c */ /* 0x000fea0000300000 */
.L_x_107:
[----:B------:R-:W-:Y:S05]  /*4dc0*/  BSYNC.RECONVERGENT B0 ;  /* 0x0000000000007941 */ /* 0x000fea0003800200 */
.L_x_106:
[----:B------:R-:W1:Y:S01]  /*4dd0*/  S2UR UR24, SR_CgaCtaId ;  /* 0x00000000001879c3 */ /* 0x000e620000008800 */
[----:B------:R-:W-:Y:S01]  /*4de0*/  UMOV UR4, 0x400 ;  /* 0x0000040000047882 */ /* 0x000fe20000000000 */
[----:B------:R-:W-:Y:S01]  /*4df0*/  IMAD.MOV.U32 R6, RZ, RZ, 0x1 ;  /* 0x00000001ff067424 */ /* 0x000fe200078e00ff */
[----:B------:R-:W-:-:S04]  /*4e00*/  ISETP.NE.AND P2, PT, R3, RZ, PT ;  /* 0x000000ff0300720c */ /* 0x000fc80003f45270 */
[----:B------:R-:W-:-:S09]  /*4e10*/  SHF.L.U32 R6, R6, 0x1f, RZ ;  /* 0x0000001f06067819 */ /* 0x000fd200000006ff */
[----:B------:R-:W-:Y:S01]  /*4e20*/  @!P2 IMAD.MOV.U32 R5, RZ, RZ, 0x2000 ;  /* 0x00002000ff05a424 */ /* 0x000fe200078e00ff */
[----:B-1----:R-:W-:-:S09]  /*4e30*/  ULEA UR24, UR24, UR4, 0x18 ;  /* 0x0000000418187291 */ /* 0x002fd2000f8ec0ff */
[----:B------:R-:W1:Y:S02]  /*4e40*/  SYNCS.PHASECHK.TRANS64.TRYWAIT P0, [UR24+0x1a810], R6 ;  /* 0x01a81006ff0075a7 */ /* 0x000e640008001118 */
[----:B-1----:R-:W-:Y:S05]  /*4e50*/  @!P0 BRA `(.L_x_108) ;  /* 0x0000008800048947 */ /* 0x002fea0003800000 */
.L_x_273:
[----:B------:R-:W-:Y:S01]  /*4e60*/  ISETP.NE.AND P2, PT, R3, RZ, PT ;  /* 0x000000ff0300720c */ /* 0x000fe20003f45270 */
[----:B------:R-:W-:Y:S01]  /*4e70*/  BSSY.RECONVERGENT B0, `(.L_x_109) ;  /* 0x0000005000007945 */ /* 0x000fe20003800200 */
[----:B------:R-:W-:-:S11]  /*4e80*/  PLOP3.LUT P4, PT, P1, P4, PT, 0xf8, 0x8f ;  /* 0x00000000008f781c */ /* 0x000fd60000f89f70 */
[----:B------:R2:W-:Y:S02]  /*4e90*/  @!P2 SYNCS.ARRIVE.TRANS64 RZ, [UR24+0x1a800], R5 ;  /* 0x01a80005ffffa9a7 */ /* 0x0005e40008000018 */
[----:B------:R-:W-:Y:S05]  /*4ea0*/  @!P4 BRA `(.L_x_110) ;  /* 0x000000000004c947 */ /* 0x000fea0003800000 */
[----:B------:R-:W-:Y:S05]  /*4eb0*/  BPT.TRAP 0x1 ;  /* 0x000000040000795c */ /* 0x000fea0000300000 */
.L_x_110:
[----:B------:R-:W-:Y:S05]  /*4ec0*/  BSYNC.RECONVERGENT B0 ;  /* 0x0000000000007941 */ /* 0x000fea0003800200 */
.L_x_109:
[----:B-1----:R-:W-:Y:S01]  /*4ed0*/  LOP3.LUT P0, R4, R2, 0x1f, RZ, 0xc0, !PT ;  /* 0x0000001f02047812 */ /* 0x002fe2000780c0ff */
[----:B------:R-:W-:Y:S03]  /*4ee0*/  BSSY.RECONVERGENT B0, `(.L_x_111) ;  /* 0x0000004000007945 */ /* 0x000fe60003800200 */
[----:B------:R-:W-:-:S13]  /*4ef0*/  PLOP3.LUT P0, PT, P0, P2, PT, 0x8f, 0xf8 ;  /* 0x0000000000f8781c */ /* 0x000fda0000705177 */
[----:B------:R-:W-:Y:S05]  /*4f00*/  @P0 BRA `(.L_x_112) ;  /* 0x0000000000040947 */ /* 0x000fea0003800000 */
[----:B------:R-:W-:Y:S05]  /*4f10*/  BPT.TRAP 0x1 ;  /* 0x000000040000795c */ /* 0x000fea0000300000 */
.L_x_112:
[----:B------:R-:W-:Y:S05]  /*4f20*/  BSYNC.RECONVERGENT B0 ;  /* 0x0000000000007941 */ /* 0x000fea0003800200 */
.L_x_111:
[----:B------:R-:W-:Y:S01]  /*4f30*/  ISETP.NE.AND P0, PT, R0, RZ, PT ;  /* 0x000000ff0000720c */ /* 0x000fe20003f05270 */
[----:B------:R-:W-:-:S12]  /*4f40*/  BSSY.RECONVERGENT B0, `(.L_x_113) ;  /* 0x0000003000007945 */ /* 0x000fd80003800200 */
[----:B------:R-:W-:Y:S05]  /*4f50*/  @!P0 BRA `(.L_x_114) ;  /* 0x0000000000048947 */ /* 0x000fea0003800000 */
[----:B------:R-:W-:Y:S05]  /*4f60*/  BPT.TRAP 0x1 ;  /* 0x000000040000795c */ /* 0x000fea0000300000 */
.L_x_114:
[----:B------:R-:W-:Y:S05]  /*4f70*/  BSYNC.RECONVERGENT B0 ;  /* 0x0000000000007941 */ /* 0x000fea0003800200 */
.L_x_113:
[----:B------:R-:W1:Y:S01]  /*4f80*/  LDCU.64 UR4, c[0x0][0x348] ;  /* 0x00006900ff0477ac */ /* 0x000e620008000a00 */
[----:B------:R-:W-:Y:S01]  /*4f90*/  @!P2 MOV R2, 0x2000 ;  /* 0x000020000002a802 */ /* 0x000fe20000000f00 */
[----:B------:R-:W3:Y:S03]  /*4fa0*/  LDCU.64 UR18, c[0x0][0x348] ;  /* 0x00006900ff1277ac */ /* 0x000ee60008000a00 */
[----:B------:R4:W-:Y:S01]  /*4fb0*/  @!P2 SYNCS.ARRIVE.TRANS64.RED.A0TR RZ, [UR24+0x1a800], R2 ;  /* 0x01a80002ffffa9a7 */ /* 0x0009e20008300418 */
[----:B------:R-:W-:Y:S02]  /*4fc0*/  UIADD3 UR25, UPT, UPT, UR24, 0x1a800, URZ ;  /* 0x0001a80018197890 */ /* 0x000fe4000fffe0ff */
[----:B------:R-:W-:Y:S02]  /*4fd0*/  UIADD3 UR8, UPT, UPT, UR24, 0x4000, URZ ;  /* 0x0000400018087890 */ /* 0x000fe4000fffe0ff */
[----:B------:R-:W-:Y:S01]  /*4fe0*/  UIADD3 UR9, UPT, UPT, UR24, 0x1a800, URZ ;  /* 0x0001a80018097890 */ /* 0x000fe2000fffe0ff */
[----:B------:R-:W-:Y:S01]  /*4ff0*/  UMOV UR20, 0x0 ;  /* 0x0000000000147882 */ /* 0x000fe20000000000 */
[----:B------:R-:W-:Y:S01]  /*5000*/  UMOV UR21, 0x10000000 ;  /* 0x1000000000157882 */ /* 0x000fe20000000000 */
[----:B------:R-:W-:Y:S01]  /*5010*/  UMOV UR26, URZ ;  /* 0x000000ff001a7c82 */ /* 0x000fe20008000000 */
[----:B------:R-:W-:Y:S01]  /*5020*/  UMOV UR28, UR13 ;  /* 0x0000000d001c7c82 */ /* 0x000fe20008000000 */
[----:B-1----:R-:W-:Y:S01]  /*5030*/  UIADD3 UR16, UP1, UPT, UR4, 0x100, URZ ;  /* 0x0000010004107890 */ /* 0x002fe2000ff3e0ff */
[----:B------:R-:W-:Y:S01]  /*5040*/  UMOV UR29, UR14 ;  /* 0x0000000e001d7c82 */ /* 0x000fe20008000000 */
[----:B------:R-:W-:Y:S01]  /*5050*/  UMOV UR10, URZ ;  /* 0x000000ff000a7c82 */ /* 0x000fe20008000000 */
[----:B---3--:R-:W-:-:S02]  /*5060*/  UIADD3 UR4, UP0, UPT, UR18, 0x300, URZ ;  /* 0x0000030012047890 */ /* 0x008fc4000ff1e0ff */
[----:B------:R-:W-:Y:S02]  /*5070*/  UIADD3.X UR17, UPT, UPT, URZ, UR5, URZ, UP1, !UPT ;  /* 0x00000005ff117290 */ /* 0x000fe40008ffe4ff */
[----:B------:R-:W-:Y:S01]  /*5080*/  UIADD3.X UR5, UPT, UPT, URZ, UR19, URZ, UP0, !UPT ;  /* 0x00000013ff057290 */ /* 0x000fe200087fe4ff */
[----:B------:R-:W-:Y:S01]  /*5090*/  UMOV UR11, URZ ;  /* 0x000000ff000b7c82 */ /* 0x000fe20008000000 */
[----:B------:R-:W-:Y:S01]  /*50a0*/  UMOV UR12, URZ ;  /* 0x000000ff000c7c82 */ /* 0x000fe20008000000 */
[----:B------:R-:W-:-:S04]  /*50b0*/  UISETP.NE.AND UP0, UPT, UR62, 0x1, UPT ;  /* 0x000000013e00788c */ /* 0x000fc8000bf05270 */
[----:B------:R4:W-:Y:S02]  /*50c0*/  UTMALDG.4D [UR24], [UR16], desc[UR20] ;  /* 0x00001418100075b4 */ /* 0x0009e40008019000 */
[----:B------:R4:W-:Y:S01]  /*50d0*/  UTMALDG.5D [UR8], [UR4], desc[UR20] ;  /* 0x00001408040075b4 */ /* 0x0009e20008021000 */
[----:B------:R-:W1:Y:S02]  /*50e0*/  SYNCS.PHASECHK.TRANS64.TRYWAIT P0, [UR24+0x1a838], R6 ;  /* 0x01a83806ff0075a7 */ /* 0x000e640008001118 */
[----:B-1--4-:R-:W-:Y:S05]  /*50f0*/  @!P0 BRA `(.L_x_115) ;  /* 0x0000008400748947 */ /* 0x012fea0003800000 */
.L_x_275:
[----:B------:R-:W3:Y:S01]  /*5100*/  LDCU UR4, c[0x0][0x40c] ;  /* 0x00008180ff0477ac */ /* 0x000ee20008000800 */
[----:B------:R-:W4:Y:S01]  /*5110*/  LDC.64 R10, c[0x0][0x400] ;  /* 0x00010000ff0a7b82 */ /* 0x000f220000000a00 */
[C---:B--2---:R-:W-:Y:S01]  /*5120*/  IMAD.SHL.U32 R5, R4.reuse, 0x4, RZ ;  /* 0x0000000404057824 */ /* 0x044fe200078e00ff */
[----:B------:R-:W-:Y:S01]  /*5130*/  LEA R4, R4, UR24, 0x4 ;  /* 0x0000001804047c11 */ /* 0x000fe2000f8e20ff */
[----:B------:R-:W2:Y:S02]  /*5140*/  LDCU UR5, c[0x0][0x410] ;  /* 0x00008200ff0577ac */ /* 0x000ea40008000800 */
[C---:B------:R-:W-:Y:S01]  /*5150*/  VIADD R8, R5.reuse, 0x1 ;  /* 0x0000000105087836 */ /* 0x040fe20000000000 */
[C---:B------:R-:W-:Y:S01]  /*5160*/  IADD3 R7, PT, PT, R5.reuse, 0x2, RZ ;  /* 0x0000000205077810 */ /* 0x040fe20007ffe0ff */
[C---:B-1----:R-:W-:Y:S01]  /*5170*/  VIADD R2, R5.reuse, 0x3 ;  /* 0x0000000305027836 */ /* 0x042fe20000000000 */
[----:B------:R-:W-:Y:S02]  /*5180*/  ISETP.GE.AND P3, PT, R5, UR6, PT ;  /* 0x0000000605007c0c */ /* 0x000fe4000bf66270 */
[----:B------:R-:W-:-:S02]  /*5190*/  ISETP.GE.AND P2, PT, R8, UR6, PT ;  /* 0x0000000608007c0c */ /* 0x000fc4000bf46270 */
[----:B------:R-:W-:Y:S02]  /*51a0*/  ISETP.GE.AND P1, PT, R7, UR6, PT ;  /* 0x0000000607007c0c */ /* 0x000fe4000bf26270 */
[----:B------:R-:W-:Y:S01]  /*51b0*/  ISETP.GE.AND P0, PT, R2, UR6, PT ;  /* 0x0000000602007c0c */ /* 0x000fe2000bf06270 */
[----:B---3--:R-:W-:-:S04]  /*51c0*/  UIMAD UR4, UR13, UR4, URZ ;  /* 0x000000040d0472a4 */ /* 0x008fc8000f8e02ff */
[----:B--2---:R-:W-:-:S06]  /*51d0*/  UIMAD UR4, UR14, UR5, UR4 ;  /* 0x000000050e0472a4 */ /* 0x004fcc000f8e0204 */
[----:B------:R-:W-:-:S04]  /*51e0*/  IADD3 R9, PT, PT, R5, UR4, RZ ;  /* 0x0000000405097c10 */ /* 0x000fc8000fffe0ff */
[C---:B------:R-:W-:Y:S01]  /*51f0*/  IADD3 R7, PT, PT, R9.reuse, 0x2, RZ ;  /* 0x0000000209077810 */ /* 0x040fe20007ffe0ff */
[C---:B------:R-:W-:Y:S01]  /*5200*/  VIADD R8, R9.reuse, 0x1 ;  /* 0x0000000109087836 */ /* 0x040fe20000000000 */
[C---:B------:R-:W-:Y:S01]  /*5210*/  IADD3 R2, PT, PT, R9.reuse, 0x3, RZ ;  /* 0x0000000309027810 */ /* 0x040fe20007ffe0ff */
[----:B----4-:R-:W-:-:S04]  /*5220*/  IMAD.WIDE.U32 R14, R9, 0x4, R10 ;  /* 0x00000004090e7825 */ /* 0x010fc800078e000a */
[--C-:B------:R-:W-:Y:S01]  /*5230*/  IMAD.WIDE.U32 R8, R8, 0x4, R10.reuse ;  /* 0x0000000408087825 */ /* 0x100fe200078e000a */
[----:B------:R-:W-:Y:S01]  /*5240*/  @!PT LDS RZ, [RZ] ;  /* 0x00000000fffff984 */ /* 0x000fe20000000800 */
[----:B------:R-:W-:Y:S01]  /*5250*/  @!PT LDS RZ, [RZ] ;  /* 0x00000000fffff984 */ /* 0x000fe20000000800 */
[----:B------:R-:W-:Y:S01]  /*5260*/  @!PT LDS RZ, [RZ] ;  /* 0x00000000fffff984 */ /* 0x000fe20000000800 */
[----:B------:R1:W-:Y:S03]  /*5270*/  LDGSTS.E.LTC128B [R4+0x1a000], desc[UR22][R14.64], !P3 ;  /* 0x1a0000000e047fae */ /* 0x0003e6000d9a1216 */
[--C-:B------:R-:W-:Y:S01]  /*5280*/  IMAD.WIDE.U32 R16, R7, 0x4, R10.reuse ;  /* 0x0000000407107825 */ /* 0x100fe200078e000a */
[----:B------:R1:W-:Y:S03]  /*5290*/  LDGSTS.E.LTC128B [R4+0x1a004], desc[UR22][R8.64], !P2 ;  /* 0x1a00400008047fae */ /* 0x0003e6000d1a1216 */
[----:B------:R-:W-:Y:S01]  /*52a0*/  IMAD.WIDE.U32 R10, R2, 0x4, R10 ;  /* 0x00000004020a7825 */ /* 0x000fe200078e000a */
[----:B------:R1:W-:Y:S04]  /*52b0*/  LDGSTS.E.LTC128B [R4+0x1a008], desc[UR22][R16.64], !P1 ;  /* 0x1a00800010047fae */ /* 0x0003e8000c9a1216 */
[----:B------:R1:W-:Y:S01]  /*52c0*/  LDGSTS.E.LTC128B [R4+0x1a00c], desc[UR22][R10.64], !P0 ;  /* 0x1a00c0000a047fae */ /* 0x0003e2000c1a1216 */
[----:B------:R-:W-:Y:S01]  /*52d0*/  NOP ;  /* 0x0000000000007918 */ /* 0x000fe20000000000 */
[----:B------:R-:W-:Y:S02]  /*52e0*/  SYNCS.ARRIVE.TRANS64.RED.A0T1 RZ, [UR24+0x1a830], RZ ;  /* 0x01a830ffffff79a7 */ /* 0x000fe40008200418 */
[----:B------:R-:W-:Y:S01]  /*52f0*/  ARRIVES.LDGSTSBAR.64.TRANSCNT [UR24+0x1a830] ;  /* 0x01a83000ff0079b0 */ /* 0x000fe20008002a18 */
[----:B------:R-:W-:Y:S01]  /*5300*/  NOP ;  /* 0x0000000000007918 */ /* 0x000fe20000000000 */
[----:B------:R-:W-:Y:S05]  /*5310*/  BRA.U !UP0, `(.L_x_116) ;  /* 0x0000000108047547 */ /* 0x000fea000b800000 */
[----:B------:R-:W-:Y:S05]  /*5320*/  BPT.TRAP 0x1 ;  /* 0x000000040000795c */ /* 0x000fea0000300000 */
.L_x_116:
[----:B------:R-:W-:Y:S01]  /*5330*/  SYNCS.ARRIVE.TRANS64.A1T0 RZ, [UR24+0x1a830], RZ ;  /* 0x01a830ffffff79a7 */ /* 0x000fe20008100018 */
[----:B------:R-:W-:Y:S05]  /*5340*/  BRA.U !UP2, `(.L_x_117) ;  /* 0x000000010a047547 */ /* 0x000fea000b800000 */
[----:B------:R-:W-:Y:S05]  /*5350*/  BPT.TRAP 0x1 ;  /* 0x000000040000795c */ /* 0x000fea0000300000 */
.L_x_117:
[----:B------:R-:W-:-:S13]  /*5360*/  ISETP.NE.AND P5, PT, R3, RZ, PT ;  /* 0x000000ff0300720c */ /* 0x000fda0003fa5270 */
[----:B------:R-:W-:Y:S01]  /*5370*/  @!P5 MOV R7, 0x2000 ;  /* 0x000020000007d802 */ /* 0x000fe20000000f00 */
[----:B------:R-:W2:Y:S02]  /*5380*/  SYNCS.PHASECHK.TRANS64.TRYWAIT P5, [UR24+0x1a828], R6 ;  /* 0x01a82806ff0075a7 */ /* 0x000ea400080a1118 */
[----:B--2---:R-:W-:Y:S05]  /*5390*/  @!P5 BRA `(.L_x_118) ;  /* 0x0000008000e4d947 */ /* 0x004fea0003800000 */
.L_x_277:
[----:B------:R-:W-:Y:S01]  /*53a0*/  ISETP.NE.AND P6, PT, R3, RZ, PT ;  /* 0x000000ff0300720c */ /* 0x000fe20003fc5270 */
[----:B------:R-:W-:-:S12]  /*53b0*/  UPLOP3.LUT UP3, UPT, UP4, UP3, UPT, 0xf8, 0x8f ;  /* 0x00000000008f789c */ /* 0x000fd80002767f70 */
[----:B------:R3:W-:Y:S01]  /*53c0*/  @!P6 SYNCS.ARRIVE.TRANS64 RZ, [UR24+0x1a820], R7 ;  /* 0x01a82007ffffe9a7 */ /* 0x0007e20008000018 */
[----:B------:R-:W-:Y:S05]  /*53d0*/  BRA.U !UP3, `(.L_x_119) ;  /* 0x000000010b047547 */ /* 0x000fea000b800000 */
[----:B------:R-:W-:Y:S05]  /*53e0*/  BPT.TRAP 0x1 ;  /* 0x000000040000795c */ /* 0x000fea0000300000 */
.L_x_119:
[----:B------:R-:W-:Y:S01]  /*53f0*/  LOP3.LUT P5, R13, R13, 0x1f, RZ, 0xc0, !PT ;  /* 0x0000001f0d0d7812 */ /* 0x000fe200078ac0ff */
[----:B------:R-:W-:Y:S03]  /*5400*/  BSSY.RECONVERGENT B0, `(.L_x_120) ;  /* 0x0000004000007945 */ /* 0x000fe60003800200 */
[----:B------:R-:W-:-:S13]  /*5410*/  PLOP3.LUT P5, PT, P5, P6, PT, 0x8f, 0xf8 ;  /* 0x0000000000f8781c */ /* 0x000fda0002fad177 */
[----:B------:R-:W-:Y:S05]  /*5420*/  @P5 BRA `(.L_x_121) ;  /* 0x0000000000045947 */ /* 0x000fea0003800000 */
[----:B------:R-:W-:Y:S05]  /*5430*/  BPT.TRAP 0x1 ;  /* 0x000000040000795c */ /* 0x000fea0000300000 */
.L_x_121:
[----:B------:R-:W-:Y:S05]  /*5440*/  BSYNC.RECONVERGENT B0 ;  /* 0x0000000000007941 */ /* 0x000fea0003800200 */
.L_x_120:
[----:B------:R-:W-:Y:S05]  /*5450*/  BRA.U !UP2, `(.L_x_122) ;  /* 0x000000010a047547 */ /* 0x000fea000b800000 */
[----:B------:R-:W-:Y:S05]  /*5460*/  BPT.TRAP 0x1 ;  /* 0x000000040000795c */ /* 0x000fea0000300000 */
.L_x_122:
[----:B------:R-:W4:Y:S01]  /*5470*/  LDCU.64 UR6, c[0x0][0x348] ;  /* 0x00006900ff0677ac */ /* 0x000f220008000a00 */
[----:B--2---:R-:W-:Y:S01]  /*5480*/  @!P6 MOV R2, 0x2000 ;  /* 0x000020000002e802 */ /* 0x004fe20000000f00 */
[----:B------:R-:W2:Y:S03]  /*5490*/  LDCU.64 UR10, c[0x0][0x348] ;  /* 0x00006900ff0a77ac */ /* 0x000ea60008000a00 */
[----:B------:R1:W-:Y:S01]  /*54a0*/  @!P6 SYNCS.ARRIVE.TRANS64.RED.A0TR RZ, [UR24+0x1a820], R2 ;  /* 0x01a82002ffffe9a7 */ /* 0x0003e20008300418 */
[----:B------:R-:W-:Y:S02]  /*54b0*/  UIADD3 UR16, UPT, UPT, UR24, 0x2000, URZ ;  /* 0x0000200018107890 */ /* 0x000fe4000fffe0ff */
[----:B------:R-:W-:Y:S01]  /*54c0*/  UIADD3 UR17, UPT, UPT, UR24, 0x1a820, URZ ;  /* 0x0001a82018117890 */ /* 0x000fe2000fffe0ff */
[----:B------:R-:W-:Y:S01]  /*54d0*/  UMOV UR19, UR27 ;  /* 0x0000001b00137c82 */ /* 0x000fe20008000000 */
[----:B------:R-:W-:-:S02]  /*54e0*/  UIADD3 UR8, UPT, UPT, UR24, 0x8000, URZ ;  /* 0x0000800018087890 */ /* 0x000fc4000fffe0ff */
[----:B------:R-:W-:Y:S01]  /*54f0*/  UIADD3 UR9, UPT, UPT, UR24, 0x1a820, URZ ;  /* 0x0001a82018097890 */ /* 0x000fe2000fffe0ff */
[----:B------:R-:W-:Y:S01]  /*5500*/  UMOV UR28, 0x0 ;  /* 0x00000000001c7882 */ /* 0x000fe20000000000 */
[----:B----4-:R-:W-:Y:S01]  /*5510*/  UIADD3 UR6, UP1, UPT, UR6, 0x200, URZ ;  /* 0x0000020006067890 */ /* 0x010fe2000ff3e0ff */
[----:B------:R-:W-:Y:S01]  /*5520*/  UMOV UR29, 0x10000000 ;  /* 0x10000000001d7882 */ /* 0x000fe20000000000 */
[----:B------:R-:W-:Y:S02]  /*5530*/  UMOV UR18, URZ ;  /* 0x000000ff00127c82 */ /* 0x000fe40008000000 */
[----:B------:R-:W-:Y:S02]  /*5540*/  UIADD3.X UR7, UPT, UPT, URZ, UR7, URZ, UP1, !UPT ;  /* 0x00000007ff077290 */ /* 0x000fe40008ffe4ff */
[----:B--2---:R-:W-:Y:S01]  /*5550*/  UIADD3 UR26, UP1, UPT, UR10, 0x400, URZ ;  /* 0x000004000a1a7890 */ /* 0x004fe2000ff3e0ff */
[----:B------:R-:W-:Y:S01]  /*5560*/  UMOV UR20, UR13 ;  /* 0x0000000d00147c82 */ /* 0x000fe20008000000 */
[----:B------:R-:W-:-:S02]  /*5570*/  UMOV UR21, UR14 ;  /* 0x0000000e00157c82 */ /* 0x000fc40008000000 */
[----:B------:R-:W-:Y:S01]  /*5580*/  UIADD3.X UR27, UPT, UPT, URZ, UR11, URZ, UP1, !UPT ;  /* 0x0000000bff1b7290 */ /* 0x000fe20008ffe4ff */
[----:B------:R-:W-:Y:S02]  /*5590*/  UMOV UR10, URZ ;  /* 0x000000ff000a7c82 */ /* 0x000fe40008000000 */
[----:B------:R-:W-:Y:S01]  /*55a0*/  UMOV UR11, URZ ;  /* 0x000000ff000b7c82 */ /* 0x000fe20008000000 */
[----:B------:R-:W-:Y:S01]  /*55b0*/  UMOV UR12, URZ ;  /* 0x000000ff000c7c82 */ /* 0x000fe20008000000 */
[----:B------:R1:W-:Y:S04]  /*55c0*/  UTMALDG.4D [UR16], [UR6], desc[UR28] ;  /* 0x00001c10060075b4 */ /* 0x0003e80008019000 */
[----:B------:R1:W-:Y:S02]  /*55d0*/  UTMALDG.5D [UR8], [UR26], desc[UR28] ;  /* 0x00001c081a0075b4 */ /* 0x0003e40008021000 */
[----:B-1----:R-:W-:Y:S05]  /*55e0*/  BRA.U !UP0, `(.L_x_123) ;  /* 0x0000000108047547 */ /* 0x002fea000b800000 */
[----:B------:R-:W-:Y:S05]  /*55f0*/  BPT.TRAP 0x1 ;  /* 0x000000040000795c */ /* 0x000fea0000300000 */
.L_x_123:
[----:B------:R-:W1:Y:S02]  /*5600*/  SYNCS.PHASECHK.TRANS64.TRYWAIT P5, [UR24+0x1a848], R6 ;  /* 0x01a84806ff0075a7 */ /* 0x000e6400080a1118 */
[----:B-1----:R-:W-:Y:S05]  /*5610*/  @!P5 BRA `(.L_x_124) ;  /* 0x00000080005cd947 */ /* 0x002fea0003800000 */
.L_x_279:
[----:B------:R-:W2:Y:S01]  /*5620*/  LDCU UR5, c[0x0][0x424] ;  /* 0x00008480ff0577ac */ /* 0x000ea20008000800 */
[----:B------:R-:W4:Y:S01]  /*5630*/  LDC.64 R10, c[0x0][0x418] ;  /* 0x00010600ff0a7b82 */ /* 0x000f220000000a00 */
[----:B------:R-:W5:Y:S01]  /*5640*/  LDCU UR6, c[0x0][0x428] ;  /* 0x00008500ff0677ac */ /* 0x000f620008000800 */
[----:B--2---:R-:W-:-:S04]  /*5650*/  UIMAD UR5, UR13, UR5, URZ ;  /* 0x000000050d0572a4 */ /* 0x004fc8000f8e02ff */
[----:B-----5:R-:W-:-:S06]  /*5660*/  UIMAD UR5, UR14, UR6, UR5 ;  /* 0x000000060e0572a4 */ /* 0x020fcc000f8e0205 */
[----:B------:R-:W-:-:S04]  /*5670*/  IADD3 R8, PT, PT, R5, UR5, RZ ;  /* 0x0000000505087c10 */ /* 0x000fc8000fffe0ff */
[C---:B---3--:R-:W-:Y:S02]  /*5680*/  IADD3 R7, PT, PT, R8.reuse, 0x1, RZ ;  /* 0x0000000108077810 */ /* 0x048fe40007ffe0ff */
[C---:B-1----:R-:W-:Y:S02]  /*5690*/  IADD3 R6, PT, PT, R8.reuse, 0x2, RZ ;  /* 0x0000000208067810 */ /* 0x042fe40007ffe0ff */
        /* <DEDUP_REMOVED lines=18> */
.L_x_125:
[----:B------:R-:W-:Y:S01]  /*57c0*/  SYNCS.ARRIVE.TRANS64.A1T0 RZ, [UR24+0x1a840], RZ ;  /* 0x01a840ffffff79a7 */ /* 0x000fe20008100018 */
[----:B------:R-:W-:-:S13]  /*57d0*/  ISETP.NE.AND P0, PT, R77, 0x1, PT ;  /* 0x000000014d00780c */ /* 0x000fda0003f05270 */
[----:B------:R-:W-:Y:S05]  /*57e0*/  @!P0 EXIT ;  /* 0x000000000000894d */ /* 0x000fea0003800000 */
[----:B------:R-:W2:Y:S01]  /*57f0*/  LDC.64 R16, c[0x0][0x400] ;  /* 0x00010000ff107b82 */ /* 0x000ea20000000a00 */
[----:B-1----:R-:W-:Y:S02]  /*5800*/  HFMA2 R9, -RZ, RZ, 0, 5.9604644775390625e-08 ;  /* 0x00000001ff097431 */ /* 0x002fe400000001ff */
[----:B------:R-:W-:Y:S01]  /*5810*/  IMAD.MOV.U32 R12, RZ, RZ, RZ ;  /* 0x000000ffff0c7224 */ /* 0x000fe200078e00ff */
[----:B------:R-:W-:Y:S01]  /*5820*/  CS2R R10, SRZ ;  /* 0x00000000000a7805 */ /* 0x000fe2000001ff00 */
[----:B------:R-:W1:Y:S03]  /*5830*/  LDCU.64 UR20, c[0x0][0x348] ;  /* 0x00006900ff1477ac */ /* 0x000e660008000a00 */
[----:B------:R-:W3:Y:S01]  /*5840*/  LDC.64 R14, c[0x0][0x418] ;  /* 0x00010600ff0e7b82 */ /* 0x000ee20000000a00 */
[----:B------:R-:W4:Y:S01]  /*5850*/  LDCU UR7, c[0x0][0x408] ;  /* 0x00008100ff0777ac */ /* 0x000f220008000800 */
[----:B------:R-:W1:Y:S01]  /*5860*/  LDCU UR25, c[0x0][0x380] ;  /* 0x00007000ff1977ac */ /* 0x000e620008000800 */
[----:B------:R-:W1:Y:S01]  /*5870*/  LDCU UR15, c[0x0][0x420] ;  /* 0x00008400ff0f77ac */ /* 0x000e620008000800 */
[----:B------:R-:W-:Y:S01]  /*5880*/  UMOV UR6, 0x1 ;  /* 0x0000000100067882 */ /* 0x000fe20000000000 */
[----:B------:R-:W-:Y:S01]  /*5890*/  UMOV UR19, URZ ;  /* 0x000000ff00137c82 */ /* 0x000fe20008000000 */
[----:B------:R-:W-:-:S05]  /*58a0*/  UMOV UR12, URZ ;  /* 0x000000ff000c7c82 */ /* 0x000fca0008000000 */
.L_x_144:
[----:B------:R-:W-:Y:S01]  /*58b0*/  UIADD3 UR9, UPT, UPT, UR19, 0x1, URZ ;  /* 0x0000000113097890 */ /* 0x000fe2000fffe0ff */
[----:B------:R-:W-:Y:S01]  /*58c0*/  ISETP.NE.AND P0, PT, R0, RZ, PT ;  /* 0x000000ff0000720c */ /* 0x000fe20003f05270 */
[----:B------:R-:W-:Y:S01]  /*58d0*/  UIADD3 UR8, UPT, UPT, UR12, 0x1, URZ ;  /* 0x000000010c087890 */ /* 0x000fe2000fffe0ff */
[----:B------:R-:W-:Y:S01]  /*58e0*/  BSSY.RECONVERGENT B0, `(.L_x_126) ;  /* 0x0000007000007945 */ /* 0x000fe20003800200 */
[----:B------:R-:W-:Y:S04]  /*58f0*/  UISETP.NE.AND UP0, UPT, UR9, UR30, UPT ;  /* 0x0000001e0900728c */ /* 0x000fe8000bf05270 */
[----:B------:R-:W-:Y:S07]  /*5900*/  USEL UR19, UR9, URZ, UP0 ;  /* 0x000000ff09137287 */ /* 0x000fee0008000000 */
[----:B------:R-:W-:Y:S07]  /*5910*/  @UP0 UIADD3 UR8, UPT, UPT, UR12, URZ, URZ ;  /* 0x000000ff0c080290 */ /* 0x000fee000fffe0ff */
[----:B------:R-:W-:Y:S01]  /*5920*/  UMOV UR12, UR8 ;  /* 0x00000008000c7c82 */ /* 0x000fe20008000000 */
[----:B-1----:R-:W-:Y:S05]  /*5930*/  @!P0 BRA `(.L_x_127) ;  /* 0x0000000000048947 */ /* 0x002fea0003800000 */
[----:B-1--4-:R-:W-:Y:S05]  /*5940*/  BPT.TRAP 0x1 ;  /* 0x000000040000795c */ /* 0x012fea0000300000 */
.L_x_127:
[----:B-1--4-:R-:W-:Y:S05]  /*5950*/  BSYNC.RECONVERGENT B0 ;  /* 0x0000000000007941 */ /* 0x012fea0003800200 */
.L_x_126:
[----:B------:R-:W-:Y:S01]  /*5960*/  ULEA UR9, UR6, UR24, 0x3 ;  /* 0x0000001806097291 */ /* 0x000fe2000f8e18ff */
[----:B------:R-:W-:Y:S02]  /*5970*/  SHF.L.U32 R7, R9, 0x1f, RZ ;  /* 0x0000001f09077819 */ /* 0x000fe400000006ff */
[----:B------:R-:W-:Y:S06]  /*5980*/  ISETP.NE.AND P1, PT, R3, RZ, PT ;  /* 0x000000ff0300720c */ /* 0x000fec0003f25270 */
[----:B------:R-:W1:Y:S07]  /*5990*/  SYNCS.PHASECHK.TRANS64.TRYWAIT P0, [UR9+0x1a810], R7 ;  /* 0x01a81007ff0075a7 */ /* 0x000e6e0008001109 */
[----:B------:R-:W-:Y:S01]  /*59a0*/  @!P1 IMAD.MOV.U32 R6, RZ, RZ, 0x2000 ;  /* 0x00002000ff069424 */ /* 0x000fe200078e00ff */
[----:B-1----:R-:W-:Y:S06]  /*59b0*/  @!P0 BRA `(.L_x_128) ;  /* 0x0000007c008c8947 */ /* 0x002fec0003800000 */
.L_x_281:
[----:B------:R-:W-:Y:S01]  /*59c0*/  ISETP.NE.AND P0, PT, R3, RZ, PT ;  /* 0x000000ff0300720c */ /* 0x000fe20003f05270 */
[----:B------:R-:W-:Y:S11]  /*59d0*/  BSSY.RECONVERGENT B0, `(.L_x_129) ;  /* 0x0000005000007945 */ /* 0x000ff60003800200 */
[----:B------:R-:W-:Y:S01]  /*59e0*/  @!UPT UIADD3 URZ, UPT, UPT, URZ, URZ, URZ ;  /* 0x000000fffffff290 */ /* 0x000fe2000fffe0ff */
[----:B------:R4:W-:Y:S01]  /*59f0*/  @!P0 SYNCS.ARRIVE.TRANS64 RZ, [UR9+0x1a800], R6 ;  /* 0x01a80006ffff89a7 */ /* 0x0009e20008000009 */
[----:B------:R-:W-:Y:S05]  /*5a00*/  @!P4 BRA `(.L_x_130) ;  /* 0x000000000004c947 */ /* 0x000fea0003800000 */
[----:B------:R-:W-:Y:S05]  /*5a10*/  BPT.TRAP 0x1 ;  /* 0x000000040000795c */ /* 0x000fea0000300000 */
.L_x_130:
[----:B------:R-:W-:Y:S05]  /*5a20*/  BSYNC.RECONVERGENT B0 ;  /* 0x0000000000007941 */ /* 0x000fea0003800200 */
.L_x_129:
[----:B------:R-:W-:Y:S01]  /*5a30*/  ISETP.EQ.OR P6, PT, R13, RZ, P0 ;  /* 0x000000ff0d00720c */ /* 0x000fe200007c2670 */
[----:B------:R-:W-:Y:S11]  /*5a40*/  BSSY.RECONVERGENT B0, `(.L_x_131) ;  /* 0x0000004000007945 */ /* 0x000ff60003800200 */
[----:B------:R-:W-:Y:S01]  /*5a50*/  @!UPT UIADD3 URZ, UPT, UPT, URZ, URZ, URZ ;  /* 0x000000fffffff290 */ /* 0x000fe2000fffe0ff */
[----:B------:R-:W-:Y:S05]  /*5a60*/  @P6 BRA `(.L_x_132) ;  /* 0x0000000000046947 */ /* 0x000fea0003800000 */
[----:B------:R-:W-:Y:S05]  /*5a70*/  BPT.TRAP 0x1 ;  /* 0x000000040000795c */ /* 0x000fea0000300000 */
.L_x_132:
[----:B------:R-:W-:Y:S05]  /*5a80*/  BSYNC.RECONVERGENT B0 ;  /* 0x0000000000007941 */ /* 0x000fea0003800200 */
.L_x_131:
[----:B------:R-:W-:Y:S02]  /*5a90*/  ULEA UR8, UR6, UR24, 0xd ;  /* 0x0000001806087291 */ /* 0x000fe4000f8e68ff */
[----:B------:R-:W-:Y:S02]  /*5aa0*/  UIADD3 UR16, UP0, UPT, UR20, 0x300, URZ ;  /* 0x0000030014107890 */ /* 0x000fe4000ff1e0ff */
[----:B------:R-:W-:Y:S02]  /*5ab0*/  USHF.L.U32 UR11, UR19, 0x7, URZ ;  /* 0x00000007130b7899 */ /* 0x000fe400080006ff */
[----:B------:R-:W-:Y:S02]  /*5ac0*/  UIADD3 UR9, UPT, UPT, UR9, 0x1a800, URZ ;  /* 0x0001a80009097890 */ /* 0x000fe4000fffe0ff */
[----:B------:R-:W-:Y:S02]  /*5ad0*/  UIADD3 UR8, UPT, UPT, UR8, 0x4000, URZ ;  /* 0x0000400008087890 */ /* 0x000fe4000fffe0ff */
[----:B------:R-:W-:Y:S01]  /*5ae0*/  UIADD3.X UR17, UPT, UPT, URZ, UR21, URZ, UP0, !UPT ;  /* 0x00000015ff117290 */ /* 0x000fe200087fe4ff */
[----:B------:R-:W-:Y:S01]  /*5af0*/  UMOV UR26, 0x0 ;  /* 0x00000000001a7882 */ /* 0x000fe20000000000 */
[----:B------:R-:W-:Y:S01]  /*5b00*/  UMOV UR27, 0x10000000 ;  /* 0x10000000001b7882 */ /* 0x000fe20000000000 */
[----:B------:R-:W-:Y:S01]  /*5b10*/  UMOV UR10, URZ ;  /* 0x000000ff000a7c82 */ /* 0x000fe20008000000 */
[----:B------:R-:W-:Y:S02]  /*5b20*/  UISETP.NE.AND UP1, UPT, UR62, 0x1, UPT ;  /* 0x000000013e00788c */ /* 0x000fe4000bf25270 */
[----:B------:R-:W-:Y:S03]  /*5b30*/  UIADD3 UR18, UPT, UPT, UR6, 0x1, URZ ;  /* 0x0000000106127890 */ /* 0x000fe6000fffe0ff */
[----:B------:R1:W-:Y:S04]  /*5b40*/  UTMALDG.5D [UR8], [UR16], desc[UR26] ;  /* 0x00001a08100075b4 */ /* 0x0003e80008021000 */
[----:B-1----:R-:W-:Y:S05]  /*5b50*/  BRA.U !UP1, `(.L_x_133) ;  /* 0x0000000109047547 */ /* 0x002fea000b800000 */
[----:B------:R-:W-:Y:S05]  /*5b60*/  BPT.TRAP 0x1 ;  /* 0x000000040000795c */ /* 0x000fea0000300000 */
.L_x_133:
[----:B----4-:R-:W-:Y:S04]  /*5b70*/  SHF.L.U32 R6, R11, 0x1f, RZ ;  /* 0x0000001f0b067819 */ /* 0x010fe800000006ff */
[----:B------:R-:W1:Y:S02]  /*5b80*/  SYNCS.PHASECHK.TRANS64.TRYWAIT P0, [UR24+0x1a838], R6 ;  /* 0x01a83806ff0075a7 */ /* 0x000e640008001118 */
[----:B-1----:R-:W-:Y:S05]  /*5b90*/  @!P0 BRA `(.L_x_134) ;  /* 0x0000007c002c8947 */ /* 0x002fea0003800000 */
.L_x_283:
[----:B------:R-:W-:Y:S02]  /*5ba0*/  USHF.L.U32 UR11, UR19, 0x7, URZ ;  /* 0x00000007130b7899 */ /* 0x000fe400080006ff */
[----:B------:R-:W-:Y:S04]  /*5bb0*/  UIMAD UR6, UR12, UR7, UR4 ;  /* 0x000000070c0672a4 */ /* 0x000fe8000f8e0204 */
[----:B-1----:R-:W-:Y:S04]  /*5bc0*/  VIADD R2, R5, UR11 ;  /* 0x0000000b05027c36 */ /* 0x002fe80008000000 */
[C---:B------:R-:W-:Y:S01]  /*5bd0*/  VIADD R6, R2.reuse, UR6 ;  /* 0x0000000602067c36 */ /* 0x040fe20008000000 */
[C---:B------:R-:W-:Y:S01]  /*5be0*/  ISETP.GE.AND P3, PT, R2.reuse, UR25, PT ;  /* 0x0000001902007c0c */ /* 0x040fe2000bf66270 */
[----:B------:R-:W-:Y:S02]  /*5bf0*/  VIADD R18, R2, 0x1 ;  /* 0x0000000102127836 */ /* 0x000fe40000000000 */
[C---:B------:R-:W-:Y:S01]  /*5c00*/  VIADD R7, R6.reuse, 0x2 ;  /* 0x0000000206077836 */ /* 0x040fe20000000000 */
[CC--:B--2---:R-:W-:Y:S01]  /*5c10*/  LEA R22, P0, R6.reuse, R16.reuse, 0x2 ;  /* 0x0000001006167211 */ /* 0x0c4fe200078010ff */
[----:B------:R-:W-:Y:S01]  /*5c20*/  VIADD R8, R6, 0x1 ;  /* 0x0000000106087836 */ /* 0x000fe20000000000 */
[----:B------:R-:W-:Y:S02]  /*5c30*/  ISETP.GE.AND P2, PT, R18, UR25, PT ;  /* 0x0000001912007c0c */ /* 0x000fe4000bf46270 */
[CC--:B------:R-:W-:Y:S01]  /*5c40*/  LEA.HI.X R23, R6.reuse, R17.reuse, RZ, 0x2, P0 ;  /* 0x0000001106177211 */ /* 0x0c0fe200000f14ff */
[----:B------:R-:W-:Y:S01]  /*5c50*/  VIADD R6, R6, 0x3 ;  /* 0x0000000306067836 */ /* 0x000fe20000000000 */
[CC--:B------:R-:W-:Y:S02]  /*5c60*/  LEA R18, P0, R7.reuse, R16.reuse, 0x2 ;  /* 0x0000001007127211 */ /* 0x0c0fe400078010ff */
[-C--:B------:R-:W-:Y:S01]  /*5c70*/  LEA R20, P1, R8, R16.reuse, 0x2 ;  /* 0x0000001008147211 */ /* 0x080fe200078210ff */
[----:B------:R-:W-:Y:S01]  /*5c80*/  @!PT LDS RZ, [RZ] ;  /* 0x00000000fffff984 */ /* 0x000fe20000000800 */
[----:B------:R-:W-:Y:S01]  /*5c90*/  @!PT LDS RZ, [RZ] ;  /* 0x00000000fffff984 */ /* 0x000fe20000000800 */
[----:B------:R-:W-:Y:S01]  /*5ca0*/  @!PT LDS RZ, [RZ] ;  /* 0x00000000fffff984 */ /* 0x000fe20000000800 */
[----:B------:R1:W-:Y:S01]  /*5cb0*/  LDGSTS.E.LTC128B [R4+0x1a000], desc[UR22][R22.64], !P3 ;  /* 0x1a00000016047fae */ /* 0x0003e2000d9a1216 */
[-C--:B------:R-:W-:Y:S01]  /*5cc0*/  LEA.HI.X R19, R7, R17.reuse, RZ, 0x2, P0 ;  /* 0x0000001107137211 */ /* 0x080fe200000f14ff */
[----:B------:R-:W-:Y:S01]  /*5cd0*/  VIADD R7, R2, 0x2 ;  /* 0x0000000202077836 */ /* 0x000fe20000000000 */
[----:B------:R-:W-:Y:S02]  /*5ce0*/  LEA R24, P0, R6, R16, 0x2 ;  /* 0x0000001006187211 */ /* 0x000fe400078010ff */
[-C--:B------:R-:W-:Y:S02]  /*5cf0*/  LEA.HI.X R21, R8, R17.reuse, RZ, 0x2, P1 ;  /* 0x0000001108157211 */ /* 0x080fe400008f14ff */
[----:B------:R-:W-:Y:S01]  /*5d00*/  LEA.HI.X R25, R6, R17, RZ, 0x2, P0 ;  /* 0x0000001106197211 */ /* 0x000fe200000f14ff */
[----:B------:R-:W-:Y:S01]  /*5d10*/  VIADD R6, R2, 0x3 ;  /* 0x0000000302067836 */ /* 0x000fe20000000000 */
[----:B------:R-:W-:Y:S01]  /*5d20*/  ISETP.GE.AND P1, PT, R7, UR25, PT ;  /* 0x0000001907007c0c */ /* 0x000fe2000bf26270 */
[----:B------:R1:W-:Y:S03]  /*5d30*/  LDGSTS.E.LTC128B [R4+0x1a004], desc[UR22][R20.64], !P2 ;  /* 0x1a00400014047fae */ /* 0x0003e6000d1a1216 */
[----:B------:R-:W-:Y:S09]  /*5d40*/  ISETP.GE.AND P0, PT, R6, UR25, PT ;  /* 0x0000001906007c0c */ /* 0x000ff2000bf06270 */
        /* <DEDUP_REMOVED lines=8> */
.L_x_135:
[----:B------:R-:W-:Y:S01]  /*5dd0*/  SYNCS.ARRIVE.TRANS64.A1T0 RZ, [UR24+0x1a830], RZ ;  /* 0x01a830ffffff79a7 */ /* 0x000fe20008100018 */
[----:B------:R-:W-:Y:S05]  /*5de0*/  BRA.U !UP2, `(.L_x_136) ;  /* 0x000000010a047547 */ /* 0x000fea000b800000 */
[----:B------:R-:W-:Y:S05]  /*5df0*/  BPT.TRAP 0x1 ;  /* 0x000000040000795c */ /* 0x000fea0000300000 */
.L_x_136:
[----:B------:R-:W-:Y:S02]  /*5e00*/  ISETP.NE.AND P5, PT, R3, RZ, PT ;  /* 0x000000ff0300720c */ /* 0x000fe40003fa5270 */
[----:B------:R-:W-:Y:S11]  /*5e10*/  SHF.L.U32 R8, R10, 0x1f, RZ ;  /* 0x0000001f0a087819 */ /* 0x000ff600000006ff */
[----:B------:R-:W-:Y:S01]  /*5e20*/  @!P5 IMAD.MOV.U32 R7, RZ, RZ, 0x2000 ;  /* 0x00002000ff07d424 */ /* 0x000fe200078e00ff */
[----:B------:R-:W2:Y:S02]  /*5e30*/  SYNCS.PHASECHK.TRANS64.TRYWAIT P5, [UR24+0x1a828], R8 ;  /* 0x01a82808ff0075a7 */ /* 0x000ea400080a1118 */
[----:B--2---:R-:W-:Y:S05]  /*5e40*/  @!P5 BRA `(.L_x_137) ;  /* 0x000000780098d947 */ /* 0x004fea0003800000 */
.L_x_285:
[----:B------:R-:W-:Y:S11]  /*5e50*/  ISETP.NE.AND P5, PT, R3, RZ, PT ;  /* 0x000000ff0300720c */ /* 0x000ff60003fa5270 */
[----:B------:R-:W-:Y:S02]  /*5e60*/  @!UPT UIADD3 URZ, UPT, UPT, URZ, URZ, URZ ;  /* 0x000000fffffff290 */ /* 0x000fe4000fffe0ff */
[----:B------:R4:W-:Y:S01]  /*5e70*/  @!P5 SYNCS.ARRIVE.TRANS64 RZ, [UR24+0x1a820], R7 ;  /* 0x01a82007ffffd9a7 */ /* 0x0009e20008000018 */
[----:B------:R-:W-:Y:S05]  /*5e80*/  BRA.U !UP3, `(.L_x_138) ;  /* 0x000000010b047547 */ /* 0x000fea000b800000 */
[----:B------:R-:W-:Y:S05]  /*5e90*/  BPT.TRAP 0x1 ;  /* 0x000000040000795c */ /* 0x000fea0000300000 */
.L_x_138:
[----:B------:R-:W-:Y:S04]  /*5ea0*/  BSSY.RECONVERGENT B0, `(.L_x_139) ;  /* 0x0000003000007945 */ /* 0x000fe80003800200 */
[----:B------:R-:W-:Y:S05]  /*5eb0*/  @P6 BRA `(.L_x_140) ;  /* 0x0000000000046947 */ /* 0x000fea0003800000 */
[----:B------:R-:W-:Y:S05]  /*5ec0*/  BPT.TRAP 0x1 ;  /* 0x000000040000795c */ /* 0x000fea0000300000 */
.L_x_140:
[----:B------:R-:W-:Y:S05]  /*5ed0*/  BSYNC.RECONVERGENT B0 ;  /* 0x0000000000007941 */ /* 0x000fea0003800200 */
.L_x_139:
[----:B------:R-:W-:Y:S02]  /*5ee0*/  UIADD3 UR16, UP0, UPT, UR20, 0x400, URZ ;  /* 0x0000040014107890 */ /* 0x000fe4000ff1e0ff */
[----:B------:R-:W-:Y:S02]  /*5ef0*/  UIADD3 UR8, UPT, UPT, UR24, 0x8000, URZ ;  /* 0x0000800018087890 */ /* 0x000fe4000fffe0ff */
[----:B------:R-:W-:Y:S02]  /*5f00*/  UIADD3 UR9, UPT, UPT, UR24, 0x1a820, URZ ;  /* 0x0001a82018097890 */ /* 0x000fe4000fffe0ff */
[----:B------:R-:W-:Y:S01]  /*5f10*/  UIADD3.X UR17, UPT, UPT, URZ, UR21, URZ, UP0, !UPT ;  /* 0x00000015ff117290 */ /* 0x000fe200087fe4ff */
[----:B------:R-:W-:Y:S01]  /*5f20*/  UMOV UR26, 0x0 ;  /* 0x00000000001a7882 */ /* 0x000fe20000000000 */
[----:B------:R-:W-:Y:S01]  /*5f30*/  UMOV UR27, 0x10000000 ;  /* 0x10000000001b7882 */ /* 0x000fe20000000000 */
[----:B------:R-:W-:Y:S06]  /*5f40*/  UMOV UR10, URZ ;  /* 0x000000ff000a7c82 */ /* 0x000fec0008000000 */
[----:B------:R1:W-:Y:S02]  /*5f50*/  UTMALDG.5D [UR8], [UR16], desc[UR26] ;  /* 0x00001a08100075b4 */ /* 0x0003e40008021000 */
[----:B-1----:R-:W-:Y:S05]  /*5f60*/  BRA.U !UP1, `(.L_x_141) ;  /* 0x0000000109047547 */ /* 0x002fea000b800000 */
[----:B------:R-:W-:Y:S05]  /*5f70*/  BPT.TRAP 0x1 ;  /* 0x000000040000795c */ /* 0x000fea0000300000 */
.L_x_141:
[----:B----4-:R-:W-:Y:S04]  /*5f80*/  SHF.L.U32 R7, R12, 0x1f, RZ ;  /* 0x0000001f0c077819 */ /* 0x010fe800000006ff */
[----:B------:R-:W1:Y:S02]  /*5f90*/  SYNCS.PHASECHK.TRANS64.TRYWAIT P5, [UR24+0x1a848], R7 ;  /* 0x01a84807ff0075a7 */ /* 0x000e6400080a1118 */
[----:B-1----:R-:W-:Y:S05]  /*5fa0*/  @!P5 BRA `(.L_x_142) ;  /* 0x000000780058d947 */ /* 0x002fea0003800000 */
.L_x_287:
[----:B------:R-:W-:Y:S06]  /*5fb0*/  UIMAD UR6, UR12, UR15, UR5 ;  /* 0x0000000f0c0672a4 */ /* 0x000fec000f8e0205 */
[----:B-12---:R-:W-:Y:S04]  /*5fc0*/  VIADD R6, R2, UR6 ;  /* 0x0000000602067c36 */ /* 0x006fe80008000000 */
[C---:B------:R-:W-:Y:S01]  /*5fd0*/  VIADD R2, R6.reuse, 0x1 ;  /* 0x0000000106027836 */ /* 0x040fe20000000000 */
[CC--:B---3--:R-:W-:Y:S04]  /*5fe0*/  LEA R20, P5, R6.reuse, R14.reuse, 0x2 ;  /* 0x0000000e06147211 */ /* 0x0c8fe800078a10ff */
[-C--:B------:R-:W-:Y:S02]  /*5ff0*/  LEA.HI.X R21, R6, R15.reuse, RZ, 0x2, P5 ;  /* 0x0000000f06157211 */ /* 0x080fe400028f14ff */
[CC--:B------:R-:W-:Y:S03]  /*6000*/  LEA R18, P5, R2.reuse, R14.reuse, 0x2 ;  /* 0x0000000e02127211 */ /* 0x0c0fe600078a10ff */
[----:B------:R-:W-:Y:S01]  /*6010*/  @!PT LDS RZ, [RZ] ;  /* 0x00000000fffff984 */ /* 0x000fe20000000800 */
[----:B------:R-:W-:Y:S01]  /*6020*/  @!PT LDS RZ, [RZ] ;  /* 0x00000000fffff984 */ /* 0x000fe20000000800 */
[----:B------:R-:W-:Y:S01]  /*6030*/  @!PT LDS RZ, [RZ] ;  /* 0x00000000fffff984 */ /* 0x000fe20000000800 */
[----:B------:R1:W-:Y:S01]  /*6040*/  LDGSTS.E.LTC128B [R4+0x1a200], desc[UR22][R20.64], !P3 ;  /* 0x1a20000014047fae */ /* 0x0003e2000d9a1216 */
[-C--:B------:R-:W-:Y:S01]  /*6050*/  LEA.HI.X R19, R2, R15.reuse, RZ, 0x2, P5 ;  /* 0x0000000f02137211 */ /* 0x080fe200028f14ff */
[C---:B------:R-:W-:Y:S02]  /*6060*/  VIADD R2, R6.reuse, 0x2 ;  /* 0x0000000206027836 */ /* 0x040fe40000000000 */
[----:B------:R-:W-:Y:S02]  /*6070*/  VIADD R6, R6, 0x3 ;  /* 0x0000000306067836 */ /* 0x000fe40000000000 */
[----:B------:R1:W-:Y:S01]  /*6080*/  LDGSTS.E.LTC128B [R4+0x1a204], desc[UR22][R18.64], !P2 ;  /* 0x1a20400012047fae */ /* 0x0003e2000d1a1216 */
[CC--:B------:R-:W-:Y:S04]  /*6090*/  LEA R22, P5, R2.reuse, R14.reuse, 0x2 ;  /* 0x0000000e02167211 */ /* 0x0c0fe800078a10ff */
[-C--:B------:R-:W-:Y:S02]  /*60a0*/  LEA.HI.X R23, R2, R15.reuse, RZ, 0x2, P5 ;  /* 0x0000000f02177211 */ /* 0x080fe400028f14ff */
[C---:B------:R-:W-:Y:S03]  /*60b0*/  LEA R24, P5, R6.reuse, R14, 0x2 ;  /* 0x0000000e06187211 */ /* 0x040fe600078a10ff */
[----:B------:R1:W-:Y:S01]  /*60c0*/  LDGSTS.E.LTC128B [R4+0x1a208], desc[UR22][R22.64], !P1 ;  /* 0x1a20800016047fae */ /* 0x0003e2000c9a1216 */
[----:B------:R-:W-:Y:S05]  /*60d0*/  LEA.HI.X R25, R6, R15, RZ, 0x2, P5 ;  /* 0x0000000f06197211 */ /* 0x000fea00028f14ff */
[----:B------:R1:W-:Y:S01]  /*60e0*/  LDGSTS.E.LTC128B [R4+0x1a20c], desc[UR22][R24.64], !P0 ;  /* 0x1a20c00018047fae */ /* 0x0003e2000c1a1216 */
[----:B------:R-:W-:Y:S01]  /*60f0*/  NOP ;  /* 0x0000000000007918 */ /* 0x000fe20000000000 */
[----:B------:R-:W-:Y:S02]  /*6100*/  SYNCS.ARRIVE.TRANS64.RED.A0T1 RZ, [UR24+0x1a840], RZ ;  /* 0x01a840ffffff79a7 */ /* 0x000fe40008200418 */
[----:B------:R-:W-:Y:S01]  /*6110*/  ARRIVES.LDGSTSBAR.64.TRANSCNT [UR24+0x1a840] ;  /* 0x01a84000ff0079b0 */ /* 0x000fe20008002a18 */
[----:B------:R-:W-:Y:S01]  /*6120*/  NOP ;  /* 0x0000000000007918 */ /* 0x000fe20000000000 */
[----:B------:R-:W-:Y:S05]  /*6130*/  BRA.U !UP1, `(.L_x_143) ;  /* 0x0000000109047547 */ /* 0x000fea000b800000 */
[----:B------:R-:W-:Y:S05]  /*6140*/  BPT.TRAP 0x1 ;  /* 0x000000040000795c */ /* 0x000fea0000300000 */
.L_x_143:
[----:B------:R-:W-:Y:S01]  /*6150*/  ISETP.GT.U32.AND P0, PT, R77, 0x2, PT ;  /* 0x000000024d00780c */ /* 0x000fe20003f04070 */
[----:B------:R-:W-:Y:S01]  /*6160*/  SYNCS.ARRIVE.TRANS64.A1T0 RZ, [UR24+0x1a840], RZ ;  /* 0x01a840ffffff79a7 */ /* 0x000fe20008100018 */
[----:B------:R-:W-:Y:S01]  /*6170*/  LOP3.LUT R12, R12, 0x1, RZ, 0x3c, !PT ;  /* 0x000000010c0c7812 */ /* 0x000fe200078e3cff */
[----:B------:R-:W-:Y:S01]  /*6180*/  UISETP.NE.AND UP0, UPT, UR18, 0x2, UPT ;  /* 0x000000021200788c */ /* 0x000fe2000bf05270 */
[----:B------:R-:W-:Y:S01]  /*6190*/  LOP3.LUT R11, R11, 0x1, RZ, 0x3c, !PT ;  /* 0x000000010b0b7812 */ /* 0x000fe200078e3cff */
[----:B------:R-:W-:Y:S01]  /*61a0*/  VIADD R77, R77, 0xffffffff ;  /* 0xffffffff4d4d7836 */ /* 0x000fe20000000000 */
[----:B------:R-:W-:Y:S01]  /*61b0*/  LOP3.LUT R10, R10, 0x1, RZ, 0x3c, !PT ;  /* 0x000000010a0a7812 */ /* 0x000fe200078e3cff */
[----:B------:R-:W-:Y:S02]  /*61c0*/  USEL UR8, URZ, 0x1, UP0 ;  /* 0x00000001ff087887 */ /* 0x000fe40008000000 */
[----:B------:R-:W-:Y:S04]  /*61d0*/  USEL UR6, UR18, URZ, UP0 ;  /* 0x000000ff12067287 */ /* 0x000fe80008000000 */
[----:B------:R-:W-:Y:S01]  /*61e0*/  LOP3.LUT R9, R9, UR8, RZ, 0x3c, !PT ;  /* 0x0000000809097c12 */ /* 0x000fe2000f8e3cff */
[----:B------:R-:W-:Y:S07]  /*61f0*/  @P0 BRA `(.L_x_144) ;  /* 0xfffffff400ac0947 */ /* 0x000fee000383ffff */
[----:B------:R-:W-:Y:S05]  /*6200*/  EXIT ;  /* 0x000000000000794d */ /* 0x000fea0003800000 */
.L_x_48:
[----:B------:R-:W-:Y:S01]  /*6210*/  IMAD.MOV.U32 R3, RZ, RZ, -0x3 ;  /* 0xfffffffdff037424 */ /* 0x000fe200078e00ff */
[----:B------:R-:W-:-:S04]  /*6220*/  MOV R0, UR62 ;  /* 0x0000003e00007c02 */ /* 0x000fc80008000f00 */
[----:B------:R-:W-:-:S05]  /*6230*/  VIADDMNMX.U32 R0, R0, R3, 0x2, PT ;  /* 0x0000000200007446 */ /* 0x000fca0003800003 */
[----:B------:R-:W-:-:S06]  /*6240*/  IMAD.SHL.U32 R4, R0, 0x4, RZ ;  /* 0x0000000400047824 */ /* 0x000fcc00078e00ff */
[----:B------:R-:W1:Y:S02]  /*6250*/  LDC R4, c[0x2][R4+0xc] ;  /* 0x0080030004047b82 */ /* 0x000e640000000800 */
[----:B-1----:R-:W-:-:S04]  /*6260*/  SHF.R.S32.HI R5, RZ, 0x1f, R4 ;  /* 0x0000001fff057819 */ /* 0x002fc80000011404 */
.L_x_308:
[----:B------:R-:W-:Y:S05]  /*6270*/  BRX R4 -0x6280                                                                                                                                                                                                                                      (*"BRANCH_TARGETS .L_x_145,.L_x_213,.L_x_307"*) ;  /* 0xffffff9c04607949 */ /* 0x000fea000383ffff */
.L_x_307:
[----:B------:R-:W-:-:S08]  /*6280*/  NOP ;  /* 0x0000000000007918 */ /* 0x000fd00000000000 */
[----:B------:R-:W-:-:S00]  /*6290*/  USETMAXREG.DEALLOC.CTAPOOL 0x60 ;  /* 0x00000060000079c8 */ /* 0x000fc000080e0500 */
[----:B------:R-:W-:Y:S05]  /*62a0*/  EXIT ;  /* 0x000000000000794d */ /* 0x000fea0003800000 */
.L_x_145:
[----:B------:R-:W-:-:S08]  /*62b0*/  NOP ;  /* 0x0000000000007918 */ /* 0x000fd00000000000 */
[----:B------:R-:W1:Y:S02]  /*62c0*/  USETMAXREG.TRY_ALLOC.CTAPOOL UP0, 0x80 ;  /* 0x00000080000079c8 */ /* 0x000e640008000600 */
[----:B-1----:R-:W-:Y:S05]  /*62d0*/  BRA.U !UP0, `(.L_x_145) ;  /* 0xfffffffd08f47547 */ /* 0x002fea000b83ffff */
[----:B------:R-:W-:Y:S01]  /*62e0*/  HFMA2 R2, -RZ, RZ, 0, 5.9604644775390625e-08 ;  /* 0x00000001ff027431 */ /* 0x000fe200000001ff */
[----:B------:R-:W-:Y:S01]  /*62f0*/  MOV R0, 0x1 ;  /* 0x0000000100007802 */ /* 0x000fe20000000f00 */
[----:B------:R1:W-:Y:S01]  /*6300*/  STL [R1+0x14], RZ ;  /* 0x000014ff01007387 */ /* 0x0003e20000100800 */
[----:B------:R-:W-:-:S03]  /*6310*/  USHF.L.U32 UR4, UR39, 0x2, URZ ;  /* 0x0000000227047899 */ /* 0x000fc600080006ff */
[----:B------:R1:W-:Y:S03]  /*6320*/  STL [R1+0x10], R2 ;  /* 0x0000100201007387 */ /* 0x0003e60000100800 */
[----:B------:R-:W-:Y:S01]  /*6330*/  MOV R54, UR4 ;  /* 0x0000000400367c02 */ /* 0x000fe20008000f00 */
[----:B------:R1:W-:Y:S04]  /*6340*/  STL [R1+0x8], RZ ;  /* 0x000008ff01007387 */ /* 0x0003e80000100800 */
[----:B------:R1:W-:Y:S04]  /*6350*/  STL [R1+0xc], R0 ;  /* 0x00000c0001007387 */ /* 0x0003e80000100800 */
[----:B------:R1:W-:Y:S04]  /*6360*/  STL [R1+0x4], RZ ;  /* 0x000004ff01007387 */ /* 0x0003e80000100800 */
[----:B------:R1:W-:Y:S02]  /*6370*/  STL [R1], RZ ;  /* 0x000000ff01007387 */ /* 0x0003e40000100800 */
.L_x_192:
[----:B-12---:R-:W-:Y:S01]  /*6380*/  IMAD.MOV.U32 R0, RZ, RZ, 0x33334444 ;  /* 0x33334444ff007424 */ /* 0x006fe200078e00ff */
[----:B------:R-:W-:Y:S05]  /*6390*/  YIELD ;  /* 0x0000000000007946 */ /* 0x000fea0003800000 */
[----:B------:R-:W-:Y:S01]  /*63a0*/  SHF.R.U64 R0, R0, R54, 0x123333 ;  /* 0x0012333300007419 */ /* 0x000fe20000001236 */
[----:B------:R-:W-:Y:S03]  /*63b0*/  BSSY.RECONVERGENT B0, `(.L_x_146) ;  /* 0x0000007000007945 */ /* 0x000fe60003800200 */
[----:B------:R-:W-:Y:S04]  /*63c0*/  LOP3.LUT R2, R0, 0x7, RZ, 0xc0, !PT ;  /* 0x0000000700027812 */ /* 0x000fe800078ec0ff */
[----:B------:R-:W-:Y:S01]  /*63d0*/  ISETP.NE.AND P0, PT, R2, 0x3, PT ;  /* 0x000000030200780c */ /* 0x000fe20003f05270 */
[----:B------:R1:W-:Y:S11]  /*63e0*/  STL [R1+0x18], R2 ;  /* 0x0000180201007387 */ /* 0x0003f60000100800 */
[----:B------:R-:W-:Y:S01]  /*63f0*/  @!UPT UIADD3 URZ, UPT, UPT, URZ, URZ, URZ ;  /* 0x000000fffffff290 */ /* 0x000fe2000fffe0ff */
[----:B------:R-:W-:Y:S05]  /*6400*/  @!P0 BRA `(.L_x_147) ;  /* 0x0000000000048947 */ /* 0x000fea0003800000 */
[----:B------:R-:W-:Y:S05]  /*6410*/  BPT.TRAP 0x1 ;  /* 0x000000040000795c */ /* 0x000fea0000300000 */
.L_x_147:
[----:B------:R-:W-:Y:S05]  /*6420*/  BSYNC.RECONVERGENT B0 ;  /* 0x0000000000007941 */ /* 0x000fea0003800200 */
.L_x_146:
[----:B------:R-:W2:Y:S01]  /*6430*/  LDL R0, [R1+0x8] ;  /* 0x0000080001007983 */ /* 0x000ea20000100800 */
[----:B------:R-:W-:Y:S01]  /*6440*/  MOV R73, 0x400 ;  /* 0x0000040000497802 */ /* 0x000fe20000000f00 */
[----:B------:R-:W-:Y:S01]  /*6450*/  BSSY B0, `(.L_x_148) ;  /* 0x0000006000007945 */ /* 0x000fe20003800000 */
[----:B------:R-:W3:Y:S01]  /*6460*/  S2R R74, SR_CgaCtaId ;  /* 0x00000000004a7919 */ /* 0x000ee20000008800 */
[----:B--2---:R-:W-:Y:S02]  /*6470*/  SHF.L.U32 R0, R0, 0x1f, RZ ;  /* 0x0000001f00007819 */ /* 0x004fe400000006ff */
[----:B---3--:R-:W-:Y:S04]  /*6480*/  LEA R73, R74, R73, 0x18 ;  /* 0x000000494a497211 */ /* 0x008fe800078ec0ff */
[----:B------:R-:W2:Y:S02]  /*6490*/  SYNCS.PHASECHK.TRANS64.TRYWAIT P1, [R73+URZ+0x1a850], R0 ;  /* 0x01a85000490075a7 */ /* 0x000ea400080211ff */
[----:B--2---:R-:W-:Y:S05]  /*64a0*/  @!P1 BRA `(.L_x_149) ;  /* 0x0000007400309947 */ /* 0x004fea0003800000 */
.L_x_288:
[----:B------:R-:W-:Y:S05]  /*64b0*/  BSYNC B0 ;  /* 0x0000000000007941 */ /* 0x000fea0003800000 */
.L_x_148:
[----:B------:R-:W-:Y:S04]  /*64c0*/  BSSY.RECONVERGENT B0, `(.L_x_150) ;  /* 0x0000003000007945 */ /* 0x000fe80003800200 */
[----:B------:R-:W-:Y:S05]  /*64d0*/  @!P0 BRA `(.L_x_151) ;  /* 0x0000000000048947 */ /* 0x000fea0003800000 */
[----:B------:R-:W-:Y:S05]  /*64e0*/  BPT.TRAP 0x1 ;  /* 0x000000040000795c */ /* 0x000fea0000300000 */
.L_x_151:
[----:B------:R-:W-:Y:S05]  /*64f0*/  BSYNC.RECONVERGENT B0 ;  /* 0x0000000000007941 */ /* 0x000fea0003800200 */
.L_x_150:
[----:B--2---:R-:W2:Y:S01]  /*6500*/  LDL R0, [R1+0xc] ;  /* 0x00000c0001007983 */ /* 0x004ea20000100800 */
[----:B------:R-:W-:Y:S01]  /*6510*/  BSSY B0, `(.L_x_152) ;  /* 0x0000004000007945 */ /* 0x000fe20003800000 */
[----:B--2---:R-:W-:Y:S04]  /*6520*/  SHF.L.U32 R0, R0, 0x1f, RZ ;  /* 0x0000001f00007819 */ /* 0x004fe800000006ff */
[----:B------:R-:W2:Y:S02]  /*6530*/  SYNCS.PHASECHK.TRANS64.TRYWAIT P1, [R73+URZ+0x1a888], R0 ;  /* 0x01a88800490075a7 */ /* 0x000ea400080211ff */
[----:B--2---:R-:W-:Y:S05]  /*6540*/  @!P1 BRA `(.L_x_153) ;  /* 0x00000074001c9947 */ /* 0x004fea0003800000 */
.L_x_289:
[----:B------:R-:W-:Y:S05]  /*6550*/  BSYNC B0 ;  /* 0x0000000000007941 */ /* 0x000fea0003800000 */
.L_x_152:
[----:B------:R-:W-:Y:S04]  /*6560*/  BSSY.RECONVERGENT B0, `(.L_x_154) ;  /* 0x0000003000007945 */ /* 0x000fe80003800200 */
[----:B------:R-:W-:Y:S05]  /*6570*/  @!P0 BRA `(.L_x_155) ;  /* 0x0000000000048947 */ /* 0x000fea0003800000 */
[----:B------:R-:W-:Y:S05]  /*6580*/  BPT.TRAP 0x1 ;  /* 0x000000040000795c */ /* 0x000fea0000300000 */
.L_x_155:
[----:B------:R-:W-:Y:S05]  /*6590*/  BSYNC.RECONVERGENT B0 ;  /* 0x0000000000007941 */ /* 0x000fea0003800200 */
.L_x_154:
[----:B--2---:R-:W2:Y:S01]  /*65a0*/  LDL R0, [R1] ;  /* 0x0000000001007983 */ /* 0x004ea20000100800 */
[----:B------:R-:W-:Y:S01]  /*65b0*/  BSSY B0, `(.L_x_156) ;  /* 0x000000e000007945 */ /* 0x000fe20003800000 */
[----:B-1----:R-:W1:Y:S01]  /*65c0*/  S2R R2, SR_TID.X ;  /* 0x0000000000027919 */ /* 0x002e620000002100 */
[----:B--2---:R-:W-:Y:S01]  /*65d0*/  SHF.L.U32 R0, R0, 0x1f, RZ ;  /* 0x0000001f00007819 */ /* 0x004fe200000006ff */
[----:B-1----:R-:W-:Y:S01]  /*65e0*/  IMAD.U32 R75, R2, 0x10000, RZ ;  /* 0x00010000024b7824 */ /* 0x002fe200078e00ff */
[--C-:B------:R-:W-:Y:S02]  /*65f0*/  SHF.R.U32.HI R3, RZ, 0x5, R2.reuse ;  /* 0x00000005ff037819 */ /* 0x100fe40000011602 */
[----:B------:R-:W1:Y:S01]  /*6600*/  SYNCS.PHASECHK.TRANS64.TRYWAIT P1, [R73+URZ+0x1a830], R0 ;  /* 0x01a83000490075a7 */ /* 0x000e6200080211ff */
[----:B------:R-:W-:Y:S02]  /*6610*/  SHF.R.U32.HI R72, RZ, 0x3, R2 ;  /* 0x00000003ff487819 */ /* 0x000fe40000011602 */
[----:B------:R-:W-:Y:S02]  /*6620*/  LOP3.LUT R75, R75, 0x600000, RZ, 0xc0, !PT ;  /* 0x006000004b4b7812 */ /* 0x000fe400078ec0ff */
[----:B------:R-:W-:Y:S02]  /*6630*/  LOP3.LUT R4, R3, 0x3, RZ, 0xc0, !PT ;  /* 0x0000000303047812 */ /* 0x000fe400078ec0ff */
[----:B------:R-:W-:Y:S02]  /*6640*/  SHF.R.U32.HI R3, RZ, 0x15, R75 ;  /* 0x00000015ff037819 */ /* 0x000fe4000001164b */
[----:B------:R-:W-:Y:S02]  /*6650*/  LOP3.LUT R72, R72, 0x10, RZ, 0xc0, !PT ;  /* 0x0000001048487812 */ /* 0x000fe400078ec0ff */
[----:B------:R-:W-:Y:S01]  /*6660*/  ISETP.NE.AND P0, PT, R4, R3, PT ;  /* 0x000000030400720c */ /* 0x000fe20003f05270 */
[----:B------:R-:W-:Y:S01]  /*6670*/  @!UPT UIADD3 URZ, UPT, UPT, URZ, URZ, URZ ;  /* 0x000000fffffff290 */ /* 0x000fe2000fffe0ff */
[----:B-1----:R-:W-:Y:S11]  /*6680*/  @!P1 BRA `(.L_x_157) ;  /* 0x0000007000e09947 */ /* 0x002ff60003800000 */
.L_x_290:
[----:B------:R-:W-:Y:S05]  /*6690*/  BSYNC B0 ;  /* 0x0000000000007941 */ /* 0x000fea0003800000 */
.L_x_156:
[----:B------:R-:W-:Y:S01]  /*66a0*/  LOP3.LUT R76, R75, 0xc0, R72, 0xfe, !PT ;  /* 0x000000c04b4c7812 */ /* 0x000fe200078efe48 */
[----:B------:R-:W-:Y:S06]  /*66b0*/  @!P0 BRA `(.L_x_158) ;  /* 0x0000000000408947 */ /* 0x000fec0003800000 */
[----:B------:R-:W2:Y:S01]  /*66c0*/  LDCU.64 UR8, c[0x4][0x80] ;  /* 0x01001000ff0877ac */ /* 0x000ea20008000a00 */
[----:B------:R-:W-:Y:S01]  /*66d0*/  MOV R15, 0x0 ;  /* 0x00000000000f7802 */ /* 0x000fe20000000f00 */
[----:B------:R-:W-:Y:S02]  /*66e0*/  HFMA2 R12, -RZ, RZ, 0, 5.9604644775390625e-08 ;  /* 0x00000001ff0c7431 */ /* 0x000fe400000001ff */
[----:B------:R-:W-:Y:S02]  /*66f0*/  IMAD.MOV.U32 R8, RZ, RZ, 0x192 ;  /* 0x00000192ff087424 */ /* 0x000fe400078e00ff */
[----:B------:R-:W-:Y:S01]  /*6700*/  IMAD.MOV.U32 R13, RZ, RZ, RZ ;  /* 0x000000ffff0d7224 */ /* 0x000fe200078e00ff */
[----:B------:R-:W3:Y:S01]  /*6710*/  LDCU.64 UR6, c[0x4][0x88] ;  /* 0x01001100ff0677ac */ /* 0x000ee20008000a00 */
[----:B------:R-:W4:Y:S01]  /*6720*/  LDC.64 R14, c[0x4][R15] ;  /* 0x010000000f0e7b82 */ /* 0x000f220000000a00 */
[----:B------:R-:W5:Y:S01]  /*6730*/  LDCU.64 UR4, c[0x4][0x8] ;  /* 0x01000100ff0477ac */ /* 0x000f620008000a00 */
[----:B--2---:R-:W-:Y:S01]  /*6740*/  MOV R5, UR9 ;  /* 0x0000000900057c02 */ /* 0x004fe20008000f00 */
[----:B------:R-:W-:Y:S01]  /*6750*/  IMAD.U32 R4, RZ, RZ, UR8 ;  /* 0x00000008ff047e24 */ /* 0x000fe2000f8e00ff */
[----:B---3--:R-:W-:Y:S01]  /*6760*/  MOV R7, UR7 ;  /* 0x0000000700077c02 */ /* 0x008fe20008000f00 */
[----:B------:R-:W-:Y:S01]  /*6770*/  IMAD.U32 R6, RZ, RZ, UR6 ;  /* 0x00000006ff067e24 */ /* 0x000fe2000f8e00ff */
[----:B-----5:R-:W-:Y:S01]  /*6780*/  MOV R11, UR5 ;  /* 0x00000005000b7c02 */ /* 0x020fe20008000f00 */
[----:B------:R-:W-:Y:S02]  /*6790*/  IMAD.U32 R10, RZ, RZ, UR4 ;  /* 0x00000004ff0a7e24 */ /* 0x000fe4000f8e00ff */
[----:B------:R-:W-:Y:S07]  /*67a0*/  LEPC R20, `(.L_x_158) ;  /* 0x000000001014794e */ /* 0x000fee0000000000 */
[----:B-1--4-:R-:W-:Y:S05]  /*67b0*/  CALL.ABS.NOINC R14 ;  /* 0x000000000e007343 */ /* 0x012fea0003c00000 */
.L_x_158:
[----:B------:R-:W-:Y:S01]  /*67c0*/  SHF.R.U32.HI R16, RZ, 0x5, R2 ;  /* 0x00000005ff107819 */ /* 0x000fe20000011602 */
[----:B------:R-:W-:Y:S05]  /*67d0*/  WARPSYNC.ALL ;  /* 0x0000000000007948 */ /* 0x000fea0003800000 */
[C---:B------:R-:W-:Y:S01]  /*67e0*/  R2UR UR4, R76.reuse ;  /* 0x000000004c0472ca */ /* 0x040fe200000e0000 */
[----:B-1----:R-:W-:Y:S01]  /*67f0*/  VIADD R0, R76, 0x20 ;  /* 0x000000204c007836 */ /* 0x002fe20000000000 */
[----:B------:R-:W-:Y:S04]  /*6800*/  LOP3.LUT R16, R16, 0x3, RZ, 0xc0, !PT ;  /* 0x0000000310107812 */ /* 0x000fe800078ec0ff */
[----:B------:R-:W-:Y:S04]  /*6810*/  SHF.R.U32.HI R0, RZ, 0x15, R0 ;  /* 0x00000015ff007819 */ /* 0x000fe80000011600 */
[----:B------:R-:W-:Y:S03]  /*6820*/  ISETP.NE.AND P0, PT, R16, R0, PT ;  /* 0x000000001000720c */ /* 0x000fe60003f05270 */
[----:B------:R-:W1:Y:S10]  /*6830*/  LDTM.x16 R56, tmem[UR4] ;  /* 0x00000004003879ee */ /* 0x000e740008240000 */
[----:B-1----:R-:W-:Y:S05]  /*6840*/  @!P0 BRA `(.L_x_159) ;  /* 0x0000000000408947 */ /* 0x002fea0003800000 */
[----:B------:R-:W1:Y:S01]  /*6850*/  LDCU.64 UR8, c[0x4][0x80] ;  /* 0x01001000ff0877ac */ /* 0x000e620008000a00 */
[----:B------:R-:W-:Y:S01]  /*6860*/  MOV R15, 0x0 ;  /* 0x00000000000f7802 */ /* 0x000fe20000000f00 */
[----:B------:R-:W-:Y:S02]  /*6870*/  HFMA2 R12, -RZ, RZ, 0, 5.9604644775390625e-08 ;  /* 0x00000001ff0c7431 */ /* 0x000fe400000001ff */
[----:B------:R-:W-:Y:S02]  /*6880*/  IMAD.MOV.U32 R8, RZ, RZ, 0x192 ;  /* 0x00000192ff087424 */ /* 0x000fe400078e00ff */
[----:B------:R-:W-:Y:S01]  /*6890*/  IMAD.MOV.U32 R13, RZ, RZ, RZ ;  /* 0x000000ffff0d7224 */ /* 0x000fe200078e00ff */
[----:B------:R-:W2:Y:S01]  /*68a0*/  LDCU.64 UR6, c[0x4][0x88] ;  /* 0x01001100ff0677ac */ /* 0x000ea20008000a00 */
[----:B------:R-:W3:Y:S01]  /*68b0*/  LDC.64 R14, c[0x4][R15] ;  /* 0x010000000f0e7b82 */ /* 0x000ee20000000a00 */
[----:B------:R-:W4:Y:S01]  /*68c0*/  LDCU.64 UR4, c[0x4][0x8] ;  /* 0x01000100ff0477ac */ /* 0x000f220008000a00 */
[----:B-1----:R-:W-:Y:S01]  /*68d0*/  MOV R5, UR9 ;  /* 0x0000000900057c02 */ /* 0x002fe20008000f00 */
[----:B------:R-:W-:Y:S01]  /*68e0*/  IMAD.U32 R4, RZ, RZ, UR8 ;  /* 0x00000008ff047e24 */ /* 0x000fe2000f8e00ff */
[----:B--2---:R-:W-:Y:S01]  /*68f0*/  MOV R7, UR7 ;  /* 0x0000000700077c02 */ /* 0x004fe20008000f00 */
[----:B------:R-:W-:Y:S01]  /*6900*/  IMAD.U32 R6, RZ, RZ, UR6 ;  /* 0x00000006ff067e24 */ /* 0x000fe2000f8e00ff */
[----:B----4-:R-:W-:Y:S01]  /*6910*/  MOV R11, UR5 ;  /* 0x00000005000b7c02 */ /* 0x010fe20008000f00 */
[----:B------:R-:W-:Y:S02]  /*6920*/  IMAD.U32 R10, RZ, RZ, UR4 ;  /* 0x00000004ff0a7e24 */ /* 0x000fe4000f8e00ff */
[----:B------:R-:W-:Y:S07]  /*6930*/  LEPC R20, `(.L_x_159) ;  /* 0x000000001014794e */ /* 0x000fee0000000000 */
[----:B---3--:R-:W-:Y:S05]  /*6940*/  CALL.ABS.NOINC R14 ;  /* 0x000000000e007343 */ /* 0x008fea0003c00000 */
.L_x_159:
[----:B------:R-:W-:Y:S05]  /*6950*/  WARPSYNC.ALL ;  /* 0x0000000000007948 */ /* 0x000fea0003800000 */
[C---:B------:R-:W-:Y:S01]  /*6960*/  R2UR UR4, R76.reuse ;  /* 0x000000004c0472ca */ /* 0x040fe200000e0000 */
[----:B------:R-:W-:Y:S05]  /*6970*/  VIADD R0, R76, 0x40 ;  /* 0x000000404c007836 */ /* 0x000fea0000000000 */
[----:B------:R-:W-:Y:S04]  /*6980*/  SHF.R.U32.HI R0, RZ, 0x15, R0 ;  /* 0x00000015ff007819 */ /* 0x000fe80000011600 */
[----:B------:R-:W-:Y:S03]  /*6990*/  ISETP.NE.AND P0, PT, R16, R0, PT ;  /* 0x000000001000720c */ /* 0x000fe60003f05270 */
[----:B------:R-:W1:Y:S10]  /*69a0*/  LDTM.x16 R40, tmem[UR4+0x20] ;  /* 0x00002004002879ee */ /* 0x000e740008240000 */
        /* <DEDUP_REMOVED lines=17> */
.L_x_160:
[----:B------:R-:W-:Y:S05]  /*6ac0*/  WARPSYNC.ALL ;  /* 0x0000000000007948 */ /* 0x000fea0003800000 */
[C---:B------:R-:W-:Y:S01]  /*6ad0*/  R2UR UR4, R76.reuse ;  /* 0x000000004c0472ca */ /* 0x040fe200000e0000 */
[----:B------:R-:W-:Y:S01]  /*6ae0*/  VIADD R0, R76, 0x60 ;  /* 0x000000604c007836 */ /* 0x000fe20000000000 */
[----:B------:R-:W-:Y:S04]  /*6af0*/  BSSY.RECONVERGENT B6, `(.L_x_161) ;  /* 0x0000015000067945 */ /* 0x000fe80003800200 */
        /* <DEDUP_REMOVED lines=20> */
.L_x_162:
[----:B------:R-:W-:Y:S05]  /*6c40*/  BSYNC.RECONVERGENT B6 ;  /* 0x0000000000067941 */ /* 0x000fea0003800200 */
.L_x_161:
[----:B------:R-:W1:Y:S01]  /*6c50*/  LDC R3, c[0x0][0x448] ;  /* 0x00011200ff037b82 */ /* 0x000e620000000800 */
[----:B------:R-:W-:Y:S01]  /*6c60*/  LEA R0, R72, R73, 0x2 ;  /* 0x0000004948007211 */ /* 0x000fe200078e10ff */
[----:B------:R-:W-:Y:S05]  /*6c70*/  WARPSYNC.ALL ;  /* 0x0000000000007948 */ /* 0x000fea0003800000 */
[----:B------:R-:W2:Y:S08]  /*6c80*/  LDS.128 R4, [R0+0x1a000] ;  /* 0x01a0000000047984 */ /* 0x000eb00000000c00 */
[----:B------:R-:W3:Y:S08]  /*6c90*/  LDS.128 R8, [R0+0x1a010] ;  /* 0x01a0100000087984 */ /* 0x000ef00000000c00 */
[----:B------:R-:W4:Y:S08]  /*6ca0*/  LDS.128 R12, [R0+0x1a020] ;  /* 0x01a02000000c7984 */ /* 0x000f300000000c00 */
[----:B------:R-:W5:Y:S08]  /*6cb0*/  LDS.128 R16, [R0+0x1a030] ;  /* 0x01a0300000107984 */ /* 0x000f700000000c00 */
[----:B------:R-:W-:Y:S01]  /*6cc0*/  LDS.128 R20, [R0+0x1a130] ;  /* 0x01a1300000147984 */ /* 0x000fe20000000c00 */
[----:B-1----:R-:W-:Y:S04]  /*6cd0*/  FMUL R3, R3, 1.4426950216293334961 ;  /* 0x3fb8aa3b03037820 */ /* 0x002fe80000400000 */
[C---:B--2---:R-:W-:Y:S02]  /*6ce0*/  FFMA2 R4, R3.reuse.F32, R56.F32x2.HI_LO, R4.F32x2.HI_LO ;  /* 0x0000003803047249 */ /* 0x044fe40000040004 */
[----:B------:R-:W-:Y:S03]  /*6cf0*/  FFMA2 R6, R3.F32, R58.F32x2.HI_LO, R6.F32x2.HI_LO ;  /* 0x0000003a03067249 */ /* 0x000fe60000040006 */
[----:B------:R-:W-:Y:S02]  /*6d00*/  FSETP.GEU.AND P2, PT, R4, -126, PT ;  /* 0xc2fc00000400780b */ /* 0x000fe40003f4e000 */
[----:B------:R-:W-:Y:S01]  /*6d10*/  FSETP.GEU.AND P1, PT, R5, -126, PT ;  /* 0xc2fc00000500780b */ /* 0x000fe20003f2e000 */
[C---:B---3--:R-:W-:Y:S01]  /*6d20*/  FFMA2 R8, R3.reuse.F32, R60.F32x2.HI_LO, R8.F32x2.HI_LO ;  /* 0x0000003c03087249 */ /* 0x048fe20000040008 */
[----:B------:R-:W-:Y:S01]  /*6d30*/  FSETP.GEU.AND P6, PT, R6, -126, PT ;  /* 0xc2fc00000600780b */ /* 0x000fe20003fce000 */
[----:B------:R-:W-:Y:S01]  /*6d40*/  FFMA2 R10, R3.F32, R62.F32x2.HI_LO, R10.F32x2.HI_LO ;  /* 0x0000003e030a7249 */ /* 0x000fe2000004000a */
[----:B------:R-:W-:Y:S02]  /*6d50*/  FSETP.GEU.AND P5, PT, R7, -126, PT ;  /* 0xc2fc00000700780b */ /* 0x000fe40003fae000 */
[----:B------:R-:W-:Y:S02]  /*6d60*/  FSETP.GEU.AND P4, PT, R8, -126, PT ;  /* 0xc2fc00000800780b */ /* 0x000fe40003f8e000 */
[----:B------:R-:W-:Y:S01]  /*6d70*/  FSETP.GEU.AND P3, PT, R9, -126, PT ;  /* 0xc2fc00000900780b */ /* 0x000fe20003f6e000 */
[C---:B----4-:R-:W-:Y:S01]  /*6d80*/  FFMA2 R12, R3.reuse.F32, R64.F32x2.HI_LO, R12.F32x2.HI_LO ;  /* 0x00000040030c7249 */ /* 0x050fe2000004000c */
[----:B------:R-:W-:Y:S01]  /*6d90*/  FSETP.GEU.AND P0, PT, R10, -126, PT ;  /* 0xc2fc00000a00780b */ /* 0x000fe20003f0e000 */
[----:B------:R-:W-:Y:S01]  /*6da0*/  @!P2 FMUL R4, R4, 0.5 ;  /* 0x3f0000000404a820 */ /* 0x000fe20000400000 */
[----:B------:R-:W-:Y:S02]  /*6db0*/  FFMA2 R14, R3.F32, R66.F32x2.HI_LO, R14.F32x2.HI_LO ;  /* 0x00000042030e7249 */ /* 0x000fe4000004000e */
[----:B------:R-:W-:Y:S01]  /*6dc0*/  @!P1 FMUL R5, R5, 0.5 ;  /* 0x3f00000005059820 */ /* 0x000fe20000400000 */
[----:B------:R-:W1:Y:S01]  /*6dd0*/  MUFU.EX2 R56, R4 ;  /* 0x0000000400387308 */ /* 0x000e620000000800 */
[----:B------:R-:W-:Y:S01]  /*6de0*/  @!P6 FMUL R6, R6, 0.5 ;  /* 0x3f0000000606e820 */ /* 0x000fe20000400000 */
[----:B------:R-:W-:Y:S01]  /*6df0*/  @!P5 FMUL R7, R7, 0.5 ;  /* 0x3f0000000707d820 */ /* 0x000fe20000400000 */
[----:B-----5:R-:W-:Y:S02]  /*6e00*/  FFMA2 R16, R3.F32, R68.F32x2.HI_LO, R16.F32x2.HI_LO ;  /* 0x0000004403107249 */ /* 0x020fe40000040010 */
[----:B------:R-:W-:Y:S01]  /*6e10*/  @!P4 FMUL R8, R8, 0.5 ;  /* 0x3f0000000808c820 */ /* 0x000fe20000400000 */
[----:B------:R-:W-:Y:S01]  /*6e20*/  @!P3 FMUL R9, R9, 0.5 ;  /* 0x3f0000000909b820 */ /* 0x000fe20000400000 */
[----:B------:R-:W-:Y:S03]  /*6e30*/  FFMA2 R18, R3.F32, R70.F32x2.HI_LO, R18.F32x2.HI_LO ;  /* 0x0000004603127249 */ /* 0x000fe60000040012 */
[----:B------:R-:W2:Y:S01]  /*6e40*/  MUFU.EX2 R57, R5 ;  /* 0x0000000500397308 */ /* 0x000ea20000000800 */
[----:B------:R-:W-:Y:S09]  /*6e50*/  @!P0 FMUL R10, R10, 0.5 ;  /* 0x3f0000000a0a8820 */ /* 0x000ff20000400000 */
[----:B------:R-:W3:Y:S01]  /*6e60*/  MUFU.EX2 R58, R6 ;  /* 0x00000006003a7308 */ /* 0x000ee20000000800 */
[----:B-1----:R-:W-:Y:S01]  /*6e70*/  @!P2 FMUL R56, R56, R56 ;  /* 0x000000383838a220 */ /* 0x002fe20000400000 */
[----:B------:R-:W-:Y:S08]  /*6e80*/  FSETP.GEU.AND P2, PT, R11, -126, PT ;  /* 0xc2fc00000b00780b */ /* 0x000ff00003f4e000 */
[----:B------:R1:W4:Y:S01]  /*6e90*/  MUFU.EX2 R59, R7 ;  /* 0x00000007003b7308 */ /* 0x0003220000000800 */
[----:B--2---:R-:W-:Y:S01]  /*6ea0*/  @!P1 FMUL R57, R57, R57 ;  /* 0x0000003939399220 */ /* 0x004fe20000400000 */
[----:B------:R-:W-:Y:S03]  /*6eb0*/  FSETP.GEU.AND P1, PT, R12, -126, PT ;  /* 0xc2fc00000c00780b */ /* 0x000fe60003f2e000 */
[----:B------:R-:W-:Y:S05]  /*6ec0*/  @!P2 FMUL R11, R11, 0.5 ;  /* 0x3f0000000b0ba820 */ /* 0x000fea0000400000 */
[----:B------:R-:W2:Y:S01]  /*6ed0*/  MUFU.EX2 R60, R8 ;  /* 0x00000008003c7308 */ /* 0x000ea20000000800 */
[----:B---3--:R-:W-:Y:S01]  /*6ee0*/  @!P6 FMUL R58, R58, R58 ;  /* 0x0000003a3a3ae220 */ /* 0x008fe20000400000 */
[----:B------:R-:W-:Y:S03]  /*6ef0*/  FSETP.GEU.AND P6, PT, R13, -126, PT ;  /* 0xc2fc00000d00780b */ /* 0x000fe60003fce000 */
[----:B------:R-:W-:Y:S05]  /*6f00*/  @!P1 FMUL R12, R12, 0.5 ;  /* 0x3f0000000c0c9820 */ /* 0x000fea0000400000 */
[----:B------:R-:W3:Y:S01]  /*6f10*/  MUFU.EX2 R61, R9 ;  /* 0x00000009003d7308 */ /* 0x000ee20000000800 */
[----:B-1----:R-:W1:Y:S01]  /*6f20*/  LDS.128 R4, [R0+0x1a080] ;  /* 0x01a0800000047984 */ /* 0x002e620000000c00 */
[----:B----4-:R-:W-:Y:S01]  /*6f30*/  @!P5 FMUL R59, R59, R59 ;  /* 0x0000003b3b3bd220 */ /* 0x010fe20000400000 */
[----:B------:R-:W-:Y:S02]  /*6f40*/  FSETP.GEU.AND P5, PT, R14, -126, PT ;  /* 0xc2fc00000e00780b */ /* 0x000fe40003fae000 */
[----:B------:R-:W-:Y:S05]  /*6f50*/  @!P6 FMUL R13, R13, 0.5 ;  /* 0x3f0000000d0de820 */ /* 0x000fea0000400000 */
[----:B------:R-:W4:Y:S01]  /*6f60*/  MUFU.EX2 R62, R10 ;  /* 0x0000000a003e7308 */ /* 0x000f220000000800 */
[----:B--2---:R-:W-:Y:S01]  /*6f70*/  @!P4 FMUL R60, R60, R60 ;  /* 0x0000003c3c3cc220 */ /* 0x004fe20000400000 */
[----:B------:R-:W-:Y:S08]  /*6f80*/  FSETP.GEU.AND P4, PT, R15, -126, PT ;  /* 0xc2fc00000f00780b */ /* 0x000ff00003f8e000 */
[----:B------:R2:W5:Y:S01]  /*6f90*/  MUFU.EX2 R63, R11 ;  /* 0x0000000b003f7308 */ /* 0x0005620000000800 */
[----:B------:R-:W-:Y:S01]  /*6fa0*/  @!P5 FMUL R14, R14, 0.5 ;  /* 0x3f0000000e0ed820 */ /* 0x000fe20000400000 */
[----:B---3--:R-:W-:Y:S01]  /*6fb0*/  @!P3 FMUL R61, R61, R61 ;  /* 0x0000003d3d3db220 */ /* 0x008fe20000400000 */
[----:B------:R-:W-:Y:S02]  /*6fc0*/  FSETP.GEU.AND P3, PT, R16, -126, PT ;  /* 0xc2fc00001000780b */ /* 0x000fe40003f6e000 */
[----:B------:R-:W-:Y:S05]  /*6fd0*/  @!P4 FMUL R15, R15, 0.5 ;  /* 0x3f0000000f0fc820 */ /* 0x000fea0000400000 */
[----:B------:R-:W3:Y:S01]  /*6fe0*/  MUFU.EX2 R64, R12 ;  /* 0x0000000c00407308 */ /* 0x000ee20000000800 */
[----:B----4-:R-:W-:Y:S01]  /*6ff0*/  @!P0 FMUL R62, R62, R62 ;  /* 0x0000003e3e3e8220 */ /* 0x010fe20000400000 */
[----:B------:R-:W-:Y:S08]  /*7000*/  FSETP.GEU.AND P0, PT, R17, -126, PT ;  /* 0xc2fc00001100780b */ /* 0x000ff00003f0e000 */
[----:B------:R-:W4:Y:S01]  /*7010*/  MUFU.EX2 R65, R13 ;  /* 0x0000000d00417308 */ /* 0x000f220000000800 */
[----:B--2---:R-:W2:Y:S01]  /*7020*/  LDS.128 R8, [R0+0x1a090] ;  /* 0x01a0900000087984 */ /* 0x004ea20000000c00 */
[----:B------:R-:W-:Y:S01]  /*7030*/  @!P3 FMUL R16, R16, 0.5 ;  /* 0x3f0000001010b820 */ /* 0x000fe20000400000 */
[----:B-----5:R-:W-:Y:S01]  /*7040*/  @!P2 FMUL R63, R63, R63 ;  /* 0x0000003f3f3fa220 */ /* 0x020fe20000400000 */
[----:B------:R-:W-:Y:S01]  /*7050*/  FSETP.GEU.AND P2, PT, R18, -126, PT ;  /* 0xc2fc00001200780b */ /* 0x000fe20003f4e000 */
[----:B------:R-:W-:Y:S05]  /*7060*/  @!P0 FMUL R17, R17, 0.5 ;  /* 0x3f00000011118820 */ /* 0x000fea0000400000 */
[----:B------:R-:W5:Y:S01]  /*7070*/  MUFU.EX2 R66, R14 ;  /* 0x0000000e00427308 */ /* 0x000f620000000800 */
[C---:B-1----:R-:W-:Y:S02]  /*7080*/  FFMA2 R4, R3.reuse.F32, R40.F32x2.HI_LO, R4.F32x2.HI_LO ;  /* 0x0000002803047249 */ /* 0x042fe40000040004 */
[----:B------:R-:W-:Y:S02]  /*7090*/  FFMA2 R6, R3.F32, R42.F32x2.HI_LO, R6.F32x2.HI_LO ;  /* 0x0000002a03067249 */ /* 0x000fe40000040006 */
[----:B---3--:R-:W-:Y:S01]  /*70a0*/  @!P1 FMUL R64, R64, R64 ;  /* 0x0000004040409220 */ /* 0x008fe20000400000 */
[----:B------:R-:W-:Y:S04]  /*70b0*/  FSETP.GEU.AND P1, PT, R19, -126, PT ;  /* 0xc2fc00001300780b */ /* 0x000fe80003f2e000 */
[----:B------:R1:W3:Y:S01]  /*70c0*/  MUFU.EX2 R67, R15 ;  /* 0x0000000f00437308 */ /* 0x0002e20000000800 */
[----:B------:R-:W-:Y:S01]  /*70d0*/  @!P2 FMUL R18, R18, 0.5 ;  /* 0x3f0000001212a820 */ /* 0x000fe20000400000 */
[----:B----4-:R-:W-:Y:S01]  /*70e0*/  @!P6 FMUL R65, R65, R65 ;  /* 0x000000414141e220 */ /* 0x010fe20000400000 */
[----:B------:R-:W-:Y:S07]  /*70f0*/  FSETP.GEU.AND P6, PT, R4, -126, PT ;  /* 0xc2fc00000400780b */ /* 0x000fee0003fce000 */
[----:B------:R-:W4:Y:S01]  /*7100*/  MUFU.EX2 R68, R16 ;  /* 0x0000001000447308 */ /* 0x000f220000000800 */
[----:B-----5:R-:W-:Y:S01]  /*7110*/  @!P5 FMUL R66, R66, R66 ;  /* 0x000000424242d220 */ /* 0x020fe20000400000 */
[----:B------:R-:W-:Y:S01]  /*7120*/  FSETP.GEU.AND P5, PT, R5, -126, PT ;  /* 0xc2fc00000500780b */ /* 0x000fe20003fae000 */
[----:B------:R-:W-:Y:S07]  /*7130*/  @!P1 FMUL R19, R19, 0.5 ;  /* 0x3f00000013139820 */ /* 0x000fee0000400000 */
[----:B------:R-:W5:Y:S01]  /*7140*/  MUFU.EX2 R69, R17 ;  /* 0x0000001100457308 */ /* 0x000f620000000800 */
[----:B-1----:R-:W1:Y:S01]  /*7150*/  LDS.128 R12, [R0+0x1a0a0] ;  /* 0x01a0a000000c7984 */ /* 0x002e620000000c00 */
[----:B------:R-:W-:Y:S01]  /*7160*/  @!P6 FMUL R4, R4, 0.5 ;  /* 0x3f0000000404e820 */ /* 0x000fe20000400000 */
[----:B---3--:R-:W-:Y:S01]  /*7170*/  @!P4 FMUL R67, R67, R67 ;  /* 0x000000434343c220 */ /* 0x008fe20000400000 */
[----:B------:R-:W-:Y:S01]  /*7180*/  FSETP.GEU.AND P4, PT, R6, -126, PT ;  /* 0xc2fc00000600780b */ /* 0x000fe20003f8e000 */
[----:B------:R-:W-:Y:S05]  /*7190*/  @!P5 FMUL R5, R5, 0.5 ;  /* 0x3f0000000505d820 */ /* 0x000fea0000400000 */
[----:B------:R-:W3:Y:S01]  /*71a0*/  MUFU.EX2 R70, R18 ;  /* 0x0000001200467308 */ /* 0x000ee20000000800 */
[C---:B--2---:R-:W-:Y:S02]  /*71b0*/  FFMA2 R8, R3.reuse.F32, R44.F32x2.HI_LO, R8.F32x2.HI_LO ;  /* 0x0000002c03087249 */ /* 0x044fe40000040008 */
[----:B------:R-:W-:Y:S02]  /*71c0*/  FFMA2 R10, R3.F32, R46.F32x2.HI_LO, R10.F32x2.HI_LO ;  /* 0x0000002e030a7249 */ /* 0x000fe4000004000a */
[----:B----4-:R-:W-:Y:S01]  /*71d0*/  @!P3 FMUL R68, R68, R68 ;  /* 0x000000444444b220 */ /* 0x010fe20000400000 */
[----:B------:R-:W-:Y:S04]  /*71e0*/  FSETP.GEU.AND P3, PT, R7, -126, PT ;  /* 0xc2fc00000700780b */ /* 0x000fe80003f6e000 */
[----:B------:R2:W4:Y:S01]  /*71f0*/  MUFU.EX2 R71, R19 ;  /* 0x0000001300477308 */ /* 0x0005220000000800 */
[----:B------:R-:W-:Y:S01]  /*7200*/  @!P4 FMUL R6, R6, 0.5 ;  /* 0x3f0000000606c820 */ /* 0x000fe20000400000 */
[----:B-----5:R-:W-:Y:S01]  /*7210*/  @!P0 FMUL R69, R69, R69 ;  /* 0x0000004545458220 */ /* 0x020fe20000400000 */
[----:B------:R-:W-:Y:S07]  /*7220*/  FSETP.GEU.AND P0, PT, R8, -126, PT ;  /* 0xc2fc00000800780b */ /* 0x000fee0003f0e000 */
[----:B------:R-:W5:Y:S01]  /*7230*/  MUFU.EX2 R78, R4 ;  /* 0x00000004004e7308 */ /* 0x000f620000000800 */
[----:B---3--:R-:W-:Y:S01]  /*7240*/  @!P2 FMUL R70, R70, R70 ;  /* 0x000000464646a220 */ /* 0x008fe20000400000 */
[----:B------:R-:W-:Y:S01]  /*7250*/  FSETP.GEU.AND P2, PT, R9, -126, PT ;  /* 0xc2fc00000900780b */ /* 0x000fe20003f4e000 */
[----:B------:R-:W-:Y:S07]  /*7260*/  @!P3 FMUL R7, R7, 0.5 ;  /* 0x3f0000000707b820 */ /* 0x000fee0000400000 */
[----:B------:R-:W3:Y:S01]  /*7270*/  MUFU.EX2 R79, R5 ;  /* 0x00000005004f7308 */ /* 0x000ee20000000800 */
[----:B--2---:R-:W2:Y:S01]  /*7280*/  LDS.128 R16, [R0+0x1a0b0] ;  /* 0x01a0b00000107984 */ /* 0x004ea20000000c00 */
[----:B------:R-:W-:Y:S01]  /*7290*/  @!P0 FMUL R8, R8, 0.5 ;  /* 0x3f00000008088820 */ /* 0x000fe20000400000 */
[----:B----4-:R-:W-:Y:S01]  /*72a0*/  @!P1 FMUL R71, R71, R71 ;  /* 0x0000004747479220 */ /* 0x010fe20000400000 */
[----:B------:R-:W-:Y:S01]  /*72b0*/  FSETP.GEU.AND P1, PT, R10, -126, PT ;  /* 0xc2fc00000a00780b */ /* 0x000fe20003f2e000 */
[----:B------:R-:W-:Y:S05]  /*72c0*/  @!P2 FMUL R9, R9, 0.5 ;  /* 0x3f0000000909a820 */ /* 0x000fea0000400000 */
[----:B------:R-:W4:Y:S01]  /*72d0*/  MUFU.EX2 R80, R6 ;  /* 0x0000000600507308 */ /* 0x000f220000000800 */
[----:B-1----:R-:W-:Y:S01]  /*72e0*/  FFMA2 R12, R3.F32, R48.F32x2.HI_LO, R12.F32x2.HI_LO ;  /* 0x00000030030c7249 */ /* 0x002fe2000004000c */
[----:B------:R-:W-:Y:S01]  /*72f0*/  F2FP.BF16.F32.PACK_AB R48, R57, R56 ;  /* 0x000000383930723e */ /* 0x000fe200000010ff */
[----:B------:R-:W-:Y:S01]  /*7300*/  FFMA2 R14, R3.F32, R50.F32x2.HI_LO, R14.F32x2.HI_LO ;  /* 0x00000032030e7249 */ /* 0x000fe2000004000e */
[----:B------:R-:W-:Y:S01]  /*7310*/  F2FP.BF16.F32.PACK_AB R49, R59, R58 ;  /* 0x0000003a3b31723e */ /* 0x000fe200000010ff */
[----:B-----5:R-:W-:Y:S01]  /*7320*/  @!P6 FMUL R78, R78, R78 ;  /* 0x0000004e4e4ee220 */ /* 0x020fe20000400000 */
[----:B------:R-:W-:Y:S04]  /*7330*/  FSETP.GEU.AND P6, PT, R11, -126, PT ;  /* 0xc2fc00000b00780b */ /* 0x000fe80003fce000 */
[----:B------:R1:W5:Y:S01]  /*7340*/  MUFU.EX2 R81, R7 ;  /* 0x0000000700517308 */ /* 0x0003620000000800 */
[----:B------:R-:W-:Y:S01]  /*7350*/  @!P1 FMUL R10, R10, 0.5 ;  /* 0x3f0000000a0a9820 */ /* 0x000fe20000400000 */
[----:B---3--:R-:W-:Y:S01]  /*7360*/  @!P5 FMUL R79, R79, R79 ;  /* 0x0000004f4f4fd220 */ /* 0x008fe20000400000 */
[----:B------:R-:W-:Y:S02]  /*7370*/  FSETP.GEU.AND P5, PT, R12, -126, PT ;  /* 0xc2fc00000c00780b */ /* 0x000fe40003fae000 */
[----:B------:R-:W-:Y:S02]  /*7380*/  F2FP.BF16.F32.PACK_AB R50, R61, R60 ;  /* 0x0000003c3d32723e */ /* 0x000fe400000010ff */
[----:B------:R-:W-:Y:S03]  /*7390*/  F2FP.BF16.F32.PACK_AB R51, R63, R62 ;  /* 0x0000003e3f33723e */ /* 0x000fe600000010ff */
[----:B------:R-:W3:Y:S01]  /*73a0*/  MUFU.EX2 R84, R8 ;  /* 0x0000000800547308 */ /* 0x000ee20000000800 */
[----:B----4-:R-:W-:Y:S01]  /*73b0*/  @!P4 FMUL R80, R80, R80 ;  /* 0x000000505050c220 */ /* 0x010fe20000400000 */
[----:B------:R-:W-:Y:S01]  /*73c0*/  FSETP.GEU.AND P4, PT, R13, -126, PT ;  /* 0xc2fc00000d00780b */ /* 0x000fe20003f8e000 */
[----:B------:R-:W-:Y:S01]  /*73d0*/  @!P6 FMUL R11, R11, 0.5 ;  /* 0x3f0000000b0be820 */ /* 0x000fe20000400000 */
[----:B------:R-:W-:Y:S06]  /*73e0*/  F2FP.BF16.F32.PACK_AB R40, R79, R78 ;  /* 0x0000004e4f28723e */ /* 0x000fec00000010ff */
[----:B------:R-:W4:Y:S01]  /*73f0*/  MUFU.EX2 R85, R9 ;  /* 0x0000000900557308 */ /* 0x000f220000000800 */
[----:B-1----:R-:W1:Y:S01]  /*7400*/  LDS.128 R4, [R0+0x1a100] ;  /* 0x01a1000000047984 */ /* 0x002e620000000c00 */
[----:B------:R-:W-:Y:S01]  /*7410*/  @!P5 FMUL R12, R12, 0.5 ;  /* 0x3f0000000c0cd820 */ /* 0x000fe20000400000 */
[----:B-----5:R-:W-:Y:S01]  /*7420*/  @!P3 FMUL R81, R81, R81 ;  /* 0x000000515151b220 */ /* 0x020fe20000400000 */
[----:B------:R-:W-:Y:S01]  /*7430*/  FSETP.GEU.AND P3, PT, R14, -126, PT ;  /* 0xc2fc00000e00780b */ /* 0x000fe20003f6e000 */
[----:B------:R-:W-:Y:S05]  /*7440*/  @!P4 FMUL R13, R13, 0.5 ;  /* 0x3f0000000d0dc820 */ /* 0x000fea0000400000 */
[----:B------:R-:W5:Y:S01]  /*7450*/  MUFU.EX2 R88, R10 ;  /* 0x0000000a00587308 */ /* 0x000f620000000800 */
[----:B--2---:R-:W-:Y:S01]  /*7460*/  FFMA2 R16, R3.F32, R52.F32x2.HI_LO, R16.F32x2.HI_LO ;  /* 0x0000003403107249 */ /* 0x004fe20000040010 */
[----:B------:R-:W-:Y:S01]  /*7470*/  F2FP.BF16.F32.PACK_AB R52, R65, R64 ;  /* 0x000000404134723e */ /* 0x000fe200000010ff */
[----:B------:R-:W-:Y:S01]  /*7480*/  FFMA2 R18, R3.F32, R54.F32x2.HI_LO, R18.F32x2.HI_LO ;  /* 0x0000003603127249 */ /* 0x000fe20000040012 */
[----:B------:R-:W-:Y:S01]  /*7490*/  F2FP.BF16.F32.PACK_AB R53, R67, R66 ;  /* 0x000000424335723e */ /* 0x000fe200000010ff */
[----:B---3--:R-:W-:Y:S01]  /*74a0*/  @!P0 FMUL R84, R84, R84 ;  /* 0x0000005454548220 */ /* 0x008fe20000400000 */
[----:B------:R-:W-:Y:S04]  /*74b0*/  FSETP.GEU.AND P0, PT, R15, -126, PT ;  /* 0xc2fc00000f00780b */ /* 0x000fe80003f0e000 */
[----:B------:R2:W3:Y:S01]  /*74c0*/  MUFU.EX2 R89, R11 ;  /* 0x0000000b00597308 */ /* 0x0004e20000000800 */
[----:B------:R-:W-:Y:S01]  /*74d0*/  @!P3 FMUL R14, R14, 0.5 ;  /* 0x3f0000000e0eb820 */ /* 0x000fe20000400000 */
[----:B----4-:R-:W-:Y:S01]  /*74e0*/  @!P2 FMUL R85, R85, R85 ;  /* 0x000000555555a220 */ /* 0x010fe20000400000 */
[----:B------:R-:W-:Y:S02]  /*74f0*/  FSETP.GEU.AND P2, PT, R16, -126, PT ;  /* 0xc2fc00001000780b */ /* 0x000fe40003f4e000 */
[----:B------:R-:W-:Y:S02]  /*7500*/  F2FP.BF16.F32.PACK_AB R54, R69, R68 ;  /* 0x000000444536723e */ /* 0x000fe400000010ff */
[----:B------:R-:W-:Y:S03]  /*7510*/  F2FP.BF16.F32.PACK_AB R55, R71, R70 ;  /* 0x000000464737723e */ /* 0x000fe600000010ff */
[----:B------:R-:W4:Y:S01]  /*7520*/  MUFU.EX2 R82, R12 ;  /* 0x0000000c00527308 */ /* 0x000f220000000800 */
[----:B-----5:R-:W-:Y:S01]  /*7530*/  @!P1 FMUL R88, R88, R88 ;  /* 0x0000005858589220 */ /* 0x020fe20000400000 */
[----:B------:R-:W-:Y:S01]  /*7540*/  FSETP.GEU.AND P1, PT, R17, -126, PT ;  /* 0xc2fc00001100780b */ /* 0x000fe20003f2e000 */
[----:B------:R-:W-:Y:S01]  /*7550*/  @!P0 FMUL R15, R15, 0.5 ;  /* 0x3f0000000f0f8820 */ /* 0x000fe20000400000 */
[----:B------:R-:W-:Y:S02]  /*7560*/  F2FP.BF16.F32.PACK_AB R41, R81, R80 ;  /* 0x000000505129723e */ /* 0x000fe400000010ff */
[----:B------:R-:W-:Y:S04]  /*7570*/  F2FP.BF16.F32.PACK_AB R42, R85, R84 ;  /* 0x00000054552a723e */ /* 0x000fe800000010ff */
[----:B------:R-:W5:Y:S01]  /*7580*/  MUFU.EX2 R83, R13 ;  /* 0x0000000d00537308 */ /* 0x000f620000000800 */
[----:B--2---:R-:W2:Y:S01]  /*7590*/  LDS.128 R8, [R0+0x1a110] ;  /* 0x01a1100000087984 */ /* 0x004ea20000000c00 */
[----:B------:R-:W-:Y:S01]  /*75a0*/  @!P2 FMUL R16, R16, 0.5 ;  /* 0x3f0000001010a820 */ /* 0x000fe20000400000 */
[----:B---3--:R-:W-:Y:S01]  /*75b0*/  @!P6 FMUL R89, R89, R89 ;  /* 0x000000595959e220 */ /* 0x008fe20000400000 */
[----:B------:R-:W-:Y:S01]  /*75c0*/  FSETP.GEU.AND P6, PT, R18, -126, PT ;  /* 0xc2fc00001200780b */ /* 0x000fe20003fce000 */
[----:B------:R-:W-:Y:S05]  /*75d0*/  @!P1 FMUL R17, R17, 0.5 ;  /* 0x3f00000011119820 */ /* 0x000fea0000400000 */
[----:B------:R-:W3:Y:S01]  /*75e0*/  MUFU.EX2 R86, R14 ;  /* 0x0000000e00567308 */ /* 0x000ee20000000800 */
[----:B-1----:R-:W-:Y:S01]  /*75f0*/  FFMA2 R4, R3.F32, R24.F32x2.HI_LO, R4.F32x2.HI_LO ;  /* 0x0000001803047249 */ /* 0x002fe20000040004 */
[----:B------:R-:W-:Y:S01]  /*7600*/  F2FP.BF16.F32.PACK_AB R43, R89, R88 ;  /* 0x00000058592b723e */ /* 0x000fe200000010ff */
[----:B------:R-:W-:Y:S02]  /*7610*/  FFMA2 R6, R3.F32, R26.F32x2.HI_LO, R6.F32x2.HI_LO ;  /* 0x0000001a03067249 */ /* 0x000fe40000040006 */
[----:B------:R-:W-:Y:S01]  /*7620*/  LDS.128 R24, [R0+0x1a180] ;  /* 0x01a1800000187984 */ /* 0x000fe20000000c00 */
[----:B----4-:R-:W-:Y:S01]  /*7630*/  @!P5 FMUL R82, R82, R82 ;  /* 0x000000525252d220 */ /* 0x010fe20000400000 */
[----:B------:R-:W-:Y:S03]  /*7640*/  FSETP.GEU.AND P5, PT, R19, -126, PT ;  /* 0xc2fc00001300780b */ /* 0x000fe60003fae000 */
[----:B------:R1:W4:Y:S01]  /*7650*/  MUFU.EX2 R87, R15 ;  /* 0x0000000f00577308 */ /* 0x0003220000000800 */
[----:B------:R-:W-:Y:S01]  /*7660*/  @!P6 FMUL R18, R18, 0.5 ;  /* 0x3f0000001212e820 */ /* 0x000fe20000400000 */
[----:B-----5:R-:W-:Y:S01]  /*7670*/  @!P4 FMUL R83, R83, R83 ;  /* 0x000000535353c220 */ /* 0x020fe20000400000 */
[----:B------:R-:W-:Y:S04]  /*7680*/  FSETP.GEU.AND P4, PT, R4, -126, PT ;  /* 0xc2fc00000400780b */ /* 0x000fe80003f8e000 */
[----:B------:R-:W-:Y:S03]  /*7690*/  F2FP.BF16.F32.PACK_AB R44, R83, R82 ;  /* 0x00000052532c723e */ /* 0x000fe600000010ff */
[----:B------:R-:W5:Y:S01]  /*76a0*/  MUFU.EX2 R90, R16 ;  /* 0x00000010005a7308 */ /* 0x000f620000000800 */
[----:B---3--:R-:W-:Y:S01]  /*76b0*/  @!P3 FMUL R86, R86, R86 ;  /* 0x000000565656b220 */ /* 0x008fe20000400000 */
[----:B------:R-:W-:Y:S01]  /*76c0*/  FSETP.GEU.AND P3, PT, R5, -126, PT ;  /* 0xc2fc00000500780b */ /* 0x000fe20003f6e000 */
[----:B------:R-:W-:Y:S07]  /*76d0*/  @!P5 FMUL R19, R19, 0.5 ;  /* 0x3f0000001313d820 */ /* 0x000fee0000400000 */
[----:B------:R-:W3:Y:S01]  /*76e0*/  MUFU.EX2 R91, R17 ;  /* 0x00000011005b7308 */ /* 0x000ee20000000800 */
[----:B-1----:R-:W1:Y:S01]  /*76f0*/  LDS.128 R12, [R0+0x1a120] ;  /* 0x01a12000000c7984 */ /* 0x002e620000000c00 */
[----:B------:R-:W-:Y:S01]  /*7700*/  @!P4 FMUL R4, R4, 0.5 ;  /* 0x3f0000000404c820 */ /* 0x000fe20000400000 */
[----:B----4-:R-:W-:Y:S01]  /*7710*/  @!P0 FMUL R87, R87, R87 ;  /* 0x0000005757578220 */ /* 0x010fe20000400000 */
[----:B------:R-:W-:Y:S01]  /*7720*/  FSETP.GEU.AND P0, PT, R6, -126, PT ;  /* 0xc2fc00000600780b */ /* 0x000fe20003f0e000 */
[----:B------:R-:W-:Y:S05]  /*7730*/  @!P3 FMUL R5, R5, 0.5 ;  /* 0x3f0000000505b820 */ /* 0x000fea0000400000 */
[----:B------:R-:W4:Y:S01]  /*7740*/  MUFU.EX2 R92, R18 ;  /* 0x00000012005c7308 */ /* 0x000f220000000800 */
[----:B--2---:R-:W-:Y:S01]  /*7750*/  FFMA2 R8, R3.F32, R28.F32x2.HI_LO, R8.F32x2.HI_LO ;  /* 0x0000001c03087249 */ /* 0x004fe20000040008 */
[----:B------:R-:W-:Y:S01]  /*7760*/  F2FP.BF16.F32.PACK_AB R45, R87, R86 ;  /* 0x00000056572d723e */ /* 0x000fe200000010ff */
[----:B------:R-:W-:Y:S02]  /*7770*/  FFMA2 R10, R3.F32, R30.F32x2.HI_LO, R10.F32x2.HI_LO ;  /* 0x0000001e030a7249 */ /* 0x000fe4000004000a */
[----:B------:R-:W2:Y:S01]  /*7780*/  LDS.128 R28, [R0+0x1a190] ;  /* 0x01a19000001c7984 */ /* 0x000ea20000000c00 */
[----:B-----5:R-:W-:Y:S01]  /*7790*/  @!P2 FMUL R90, R90, R90 ;  /* 0x0000005a5a5aa220 */ /* 0x020fe20000400000 */
[----:B------:R-:W-:Y:S03]  /*77a0*/  FSETP.GEU.AND P2, PT, R7, -126, PT ;  /* 0xc2fc00000700780b */ /* 0x000fe60003f4e000 */
[----:B------:R-:W5:Y:S01]  /*77b0*/  MUFU.EX2 R93, R19 ;  /* 0x00000013005d7308 */ /* 0x000f620000000800 */
[----:B------:R-:W-:Y:S01]  /*77c0*/  @!P0 FMUL R6, R6, 0.5 ;  /* 0x3f00000006068820 */ /* 0x000fe20000400000 */
[----:B---3--:R-:W-:Y:S01]  /*77d0*/  @!P1 FMUL R91, R91, R91 ;  /* 0x0000005b5b5b9220 */ /* 0x008fe20000400000 */
[----:B------:R-:W-:Y:S04]  /*77e0*/  FSETP.GEU.AND P1, PT, R8, -126, PT ;  /* 0xc2fc00000800780b */ /* 0x000fe80003f2e000 */
[----:B------:R-:W-:Y:S03]  /*77f0*/  F2FP.BF16.F32.PACK_AB R46, R91, R90 ;  /* 0x0000005a5b2e723e */ /* 0x000fe600000010ff */
[----:B------:R3:W1:Y:S01]  /*7800*/  MUFU.EX2 R94, R4 ;  /* 0x00000004005e7308 */ /* 0x0006620000000800 */
[----:B----4-:R-:W-:Y:S01]  /*7810*/  @!P6 FMUL R92, R92, R92 ;  /* 0x0000005c5c5ce220 */ /* 0x010fe20000400000 */
[----:B------:R-:W-:Y:S01]  /*7820*/  FSETP.GEU.AND P6, PT, R9, -126, PT ;  /* 0xc2fc00000900780b */ /* 0x000fe20003fce000 */
[----:B------:R-:W-:Y:S07]  /*7830*/  @!P2 FMUL R7, R7, 0.5 ;  /* 0x3f0000000707a820 */ /* 0x000fee0000400000 */
[----:B------:R-:W4:Y:S01]  /*7840*/  MUFU.EX2 R95, R5 ;  /* 0x00000005005f7308 */ /* 0x000f220000000800 */
[----:B------:R-:W-:Y:S01]  /*7850*/  @!P1 FMUL R8, R8, 0.5 ;  /* 0x3f00000008089820 */ /* 0x000fe20000400000 */
[----:B-----5:R-:W-:Y:S01]  /*7860*/  @!P5 FMUL R93, R93, R93 ;  /* 0x0000005d5d5dd220 */ /* 0x020fe20000400000 */
[----:B------:R-:W-:Y:S02]  /*7870*/  FSETP.GEU.AND P5, PT, R10, -126, PT ;  /* 0xc2fc00000a00780b */ /* 0x000fe40003fae000 */
[----:B------:R-:W-:Y:S05]  /*7880*/  @!P6 FMUL R9, R9, 0.5 ;  /* 0x3f0000000909e820 */ /* 0x000fea0000400000 */
[----:B------:R-:W5:Y:S01]  /*7890*/  MUFU.EX2 R96, R6 ;  /* 0x0000000600607308 */ /* 0x000f620000000800 */
[----:B---3--:R-:W-:Y:S01]  /*78a0*/  LOP3.LUT R4, R75, 0x120, R72, 0xfe, !PT ;  /* 0x000001204b047812 */ /* 0x008fe200078efe48 */
[----:B-1----:R-:W-:Y:S01]  /*78b0*/  FFMA2 R12, R3.F32, R32.F32x2.HI_LO, R12.F32x2.HI_LO ;  /* 0x00000020030c7249 */ /* 0x002fe2000004000c */
[----:B------:R-:W-:Y:S01]  /*78c0*/  F2FP.BF16.F32.PACK_AB R47, R93, R92 ;  /* 0x0000005c5d2f723e */ /* 0x000fe200000010ff */
[----:B------:R-:W-:Y:S01]  /*78d0*/  FFMA2 R34, R3.F32, R34.F32x2.HI_LO, R14.F32x2.HI_LO ;  /* 0x0000002203227249 */ /* 0x000fe2000004000e */
[----:B------:R-:W-:Y:S01]  /*78e0*/  R2UR UR4, R4 ;  /* 0x00000000040472ca */ /* 0x000fe200000e0000 */
[----:B------:R-:W-:Y:S01]  /*78f0*/  @!P4 FMUL R94, R94, R94 ;  /* 0x0000005e5e5ec220 */ /* 0x000fe20000400000 */
[----:B------:R-:W-:Y:S03]  /*7900*/  FSETP.GEU.AND P4, PT, R11, -126, PT ;  /* 0xc2fc00000b00780b */ /* 0x000fe60003f8e000 */
[----:B------:R-:W1:Y:S01]  /*7910*/  MUFU.EX2 R97, R7 ;  /* 0x0000000700617308 */ /* 0x000e620000000800 */
[----:B------:R-:W-:Y:S01]  /*7920*/  @!P5 FMUL R10, R10, 0.5 ;  /* 0x3f0000000a0ad820 */ /* 0x000fe20000400000 */
[----:B----4-:R-:W-:Y:S01]  /*7930*/  @!P3 FMUL R95, R95, R95 ;  /* 0x0000005f5f5fb220 */ /* 0x010fe20000400000 */
[----:B------:R-:W-:Y:S01]  /*7940*/  FSETP.GEU.AND P3, PT, R12, -126, PT ;  /* 0xc2fc00000c00780b */ /* 0x000fe20003f6e000 */
[C---:B------:R-:W-:Y:S02]  /*7950*/  FFMA2 R20, R3.reuse.F32, R36.F32x2.HI_LO, R20.F32x2.HI_LO ;  /* 0x0000002403147249 */ /* 0x040fe40000040014 */
[----:B------:R-:W-:Y:S01]  /*7960*/  FFMA2 R22, R3.F32, R38.F32x2.HI_LO, R22.F32x2.HI_LO ;  /* 0x0000002603167249 */ /* 0x000fe20000040016 */
[----:B------:R-:W-:Y:S03]  /*7970*/  F2FP.BF16.F32.PACK_AB R32, R95, R94 ;  /* 0x0000005e5f20723e */ /* 0x000fe600000010ff */
[----:B------:R-:W3:Y:S01]  /*7980*/  MUFU.EX2 R100, R8 ;  /* 0x0000000800647308 */ /* 0x000ee20000000800 */
[----:B-----5:R-:W-:Y:S01]  /*7990*/  @!P0 FMUL R96, R96, R96 ;  /* 0x0000006060608220 */ /* 0x020fe20000400000 */
[----:B------:R-:W-:Y:S01]  /*79a0*/  FSETP.GEU.AND P0, PT, R13, -126, PT ;  /* 0xc2fc00000d00780b */ /* 0x000fe20003f0e000 */
[----:B------:R-:W-:Y:S07]  /*79b0*/  @!P4 FMUL R11, R11, 0.5 ;  /* 0x3f0000000b0bc820 */ /* 0x000fee0000400000 */
[----:B------:R-:W4:Y:S01]  /*79c0*/  MUFU.EX2 R101, R9 ;  /* 0x0000000900657308 */ /* 0x000f220000000800 */
[----:B------:R-:W-:Y:S01]  /*79d0*/  @!P3 FMUL R12, R12, 0.5 ;  /* 0x3f0000000c0cb820 */ /* 0x000fe20000400000 */
[----:B-1----:R-:W-:Y:S01]  /*79e0*/  @!P2 FMUL R97, R97, R97 ;  /* 0x000000616161a220 */ /* 0x002fe20000400000 */
[----:B------:R-:W-:Y:S02]  /*79f0*/  FSETP.GEU.AND P2, PT, R34, -126, PT ;  /* 0xc2fc00002200780b */ /* 0x000fe40003f4e000 */
[----:B------:R-:W-:Y:S05]  /*7a00*/  @!P0 FMUL R13, R13, 0.5 ;  /* 0x3f0000000d0d8820 */ /* 0x000fea0000400000 */
[----:B------:R-:W1:Y:S01]  /*7a10*/  MUFU.EX2 R104, R10 ;  /* 0x0000000a00687308 */ /* 0x000e620000000800 */
[----:B---3--:R-:W-:Y:S01]  /*7a20*/  @!P1 FMUL R100, R100, R100 ;  /* 0x0000006464649220 */ /* 0x008fe20000400000 */
[----:B------:R-:W-:Y:S02]  /*7a30*/  FSETP.GEU.AND P1, PT, R35, -126, PT ;  /* 0xc2fc00002300780b */ /* 0x000fe40003f2e000 */
[----:B------:R-:W-:Y:S06]  /*7a40*/  F2FP.BF16.F32.PACK_AB R33, R97, R96 ;  /* 0x000000606121723e */ /* 0x000fec00000010ff */
[----:B------:R-:W3:Y:S01]  /*7a50*/  MUFU.EX2 R105, R11 ;  /* 0x0000000b00697308 */ /* 0x000ee20000000800 */
[----:B------:R-:W-:Y:S01]  /*7a60*/  @!P2 FMUL R34, R34, 0.5 ;  /* 0x3f0000002222a820 */ /* 0x000fe20000400000 */
[----:B----4-:R-:W-:Y:S01]  /*7a70*/  @!P6 FMUL R101, R101, R101 ;  /* 0x000000656565e220 */ /* 0x010fe20000400000 */
[----:B------:R-:W-:Y:S02]  /*7a80*/  FSETP.GEU.AND P6, PT, R20, -126, PT ;  /* 0xc2fc00001400780b */ /* 0x000fe40003fce000 */
[----:B------:R-:W-:Y:S05]  /*7a90*/  @!P1 FMUL R35, R35, 0.5 ;  /* 0x3f00000023239820 */ /* 0x000fea0000400000 */
[----:B------:R-:W4:Y:S01]  /*7aa0*/  MUFU.EX2 R98, R12 ;  /* 0x0000000c00627308 */ /* 0x000f220000000800 */
[----:B-1----:R-:W-:Y:S01]  /*7ab0*/  @!P5 FMUL R104, R104, R104 ;  /* 0x000000686868d220 */ /* 0x002fe20000400000 */
[----:B------:R-:W-:Y:S08]  /*7ac0*/  FSETP.GEU.AND P5, PT, R21, -126, PT ;  /* 0xc2fc00001500780b */ /* 0x000ff00003fae000 */
[----:B------:R1:W5:Y:S01]  /*7ad0*/  MUFU.EX2 R99, R13 ;  /* 0x0000000d00637308 */ /* 0x0003620000000800 */
[----:B---3--:R-:W-:Y:S01]  /*7ae0*/  @!P4 FMUL R105, R105, R105 ;  /* 0x000000696969c220 */ /* 0x008fe20000400000 */
[----:B------:R-:W-:Y:S01]  /*7af0*/  FSETP.GEU.AND P4, PT, R22, -126, PT ;  /* 0xc2fc00001600780b */ /* 0x000fe20003f8e000 */
[----:B------:R-:W-:Y:S02]  /*7b00*/  @!P6 FMUL R20, R20, 0.5 ;  /* 0x3f0000001414e820 */ /* 0x000fe40000400000 */
[----:B------:R-:W-:Y:S05]  /*7b10*/  @!P5 FMUL R21, R21, 0.5 ;  /* 0x3f0000001515d820 */ /* 0x000fea0000400000 */
[----:B------:R-:W3:Y:S01]  /*7b20*/  MUFU.EX2 R102, R34 ;  /* 0x0000002200667308 */ /* 0x000ee20000000800 */
[----:B----4-:R-:W-:Y:S01]  /*7b30*/  @!P3 FMUL R98, R98, R98 ;  /* 0x000000626262b220 */ /* 0x010fe20000400000 */
[----:B------:R-:W-:Y:S03]  /*7b40*/  FSETP.GEU.AND P3, PT, R23, -126, PT ;  /* 0xc2fc00001700780b */ /* 0x000fe60003f6e000 */
[----:B------:R-:W-:Y:S05]  /*7b50*/  @!P4 FMUL R22, R22, 0.5 ;  /* 0x3f0000001616c820 */ /* 0x000fea0000400000 */
[----:B------:R-:W4:Y:S01]  /*7b60*/  MUFU.EX2 R103, R35 ;  /* 0x0000002300677308 */ /* 0x000f220000000800 */
[----:B-1----:R-:W1:Y:S01]  /*7b70*/  LDTM.x16 R4, tmem[UR4] ;  /* 0x00000004000479ee */ /* 0x002e620008240000 */
[----:B-----5:R-:W-:Y:S03]  /*7b80*/  @!P0 FMUL R99, R99, R99 ;  /* 0x0000006363638220 */ /* 0x020fe60000400000 */
[----:B------:R-:W-:Y:S05]  /*7b90*/  @!P3 FMUL R23, R23, 0.5 ;  /* 0x3f0000001717b820 */ /* 0x000fea0000400000 */
[----:B------:R-:W5:Y:S01]  /*7ba0*/  MUFU.EX2 R106, R20 ;  /* 0x00000014006a7308 */ /* 0x000f620000000800 */
[----:B---3--:R-:W-:Y:S01]  /*7bb0*/  @!P2 FMUL R102, R102, R102 ;  /* 0x000000666666a220 */ /* 0x008fe20000400000 */
[----:B------:R-:W-:Y:S02]  /*7bc0*/  F2FP.BF16.F32.PACK_AB R34, R101, R100 ;  /* 0x000000646522723e */ /* 0x000fe400000010ff */
[----:B------:R-:W-:Y:S06]  /*7bd0*/  F2FP.BF16.F32.PACK_AB R36, R99, R98 ;  /* 0x000000626324723e */ /* 0x000fec00000010ff */
[----:B------:R-:W3:Y:S01]  /*7be0*/  MUFU.EX2 R107, R21 ;  /* 0x00000015006b7308 */ /* 0x000ee20000000800 */
[----:B----4-:R-:W-:Y:S01]  /*7bf0*/  @!P1 FMUL R103, R103, R103 ;  /* 0x0000006767679220 */ /* 0x010fe20000400000 */
[----:B------:R-:W-:Y:S04]  /*7c00*/  F2FP.BF16.F32.PACK_AB R35, R105, R104 ;  /* 0x000000686923723e */ /* 0x000fe800000010ff */
[----:B------:R-:W-:Y:S04]  /*7c10*/  F2FP.BF16.F32.PACK_AB R37, R103, R102 ;  /* 0x000000666725723e */ /* 0x000fe800000010ff */
[----:B------:R-:W4:Y:S01]  /*7c20*/  MUFU.EX2 R108, R22 ;  /* 0x00000016006c7308 */ /* 0x000f220000000800 */
[C---:B-1----:R-:W-:Y:S02]  /*7c30*/  FFMA2 R24, R3.reuse.F32, R4.F32x2.HI_LO, R24.F32x2.HI_LO ;  /* 0x0000000403187249 */ /* 0x042fe40000040018 */
[C---:B------:R-:W-:Y:S02]  /*7c40*/  FFMA2 R26, R3.reuse.F32, R6.F32x2.HI_LO, R26.F32x2.HI_LO ;  /* 0x00000006031a7249 */ /* 0x040fe4000004001a */
[----:B------:R-:W1:Y:S01]  /*7c50*/  LDS.128 R4, [R0+0x1a1a0] ;  /* 0x01a1a00000047984 */ /* 0x000e620000000c00 */
[----:B--2---:R-:W-:Y:S01]  /*7c60*/  FFMA2 R28, R3.F32, R8.F32x2.HI_LO, R28.F32x2.HI_LO ;  /* 0x00000008031c7249 */ /* 0x004fe2000004001c */
[----:B------:R-:W-:Y:S03]  /*7c70*/  FSETP.GEU.AND P2, PT, R25, -126, PT ;  /* 0xc2fc00001900780b */ /* 0x000fe60003f4e000 */
[----:B------:R-:W2:Y:S01]  /*7c80*/  MUFU.EX2 R109, R23 ;  /* 0x00000017006d7308 */ /* 0x000ea20000000800 */
[----:B------:R-:W-:Y:S01]  /*7c90*/  FFMA2 R30, R3.F32, R10.F32x2.HI_LO, R30.F32x2.HI_LO ;  /* 0x0000000a031e7249 */ /* 0x000fe2000004001e */
[----:B------:R-:W-:Y:S01]  /*7ca0*/  FSETP.GEU.AND P1, PT, R26, -126, PT ;  /* 0xc2fc00001a00780b */ /* 0x000fe20003f2e000 */
[----:B-----5:R-:W-:Y:S01]  /*7cb0*/  @!P6 FMUL R106, R106, R106 ;  /* 0x0000006a6a6ae220 */ /* 0x020fe20000400000 */
[----:B------:R-:W-:Y:S01]  /*7cc0*/  FSETP.GEU.AND P0, PT, R24, -126, PT ;  /* 0xc2fc00001800780b */ /* 0x000fe20003f0e000 */
[----:B------:R5:W1:Y:S01]  /*7cd0*/  LDS.128 R8, [R0+0x1a1b0] ;  /* 0x01a1b00000087984 */ /* 0x000a620000000c00 */
[----:B------:R-:W-:Y:S01]  /*7ce0*/  NOP ;  /* 0x0000000000007918 */ /* 0x000fe20000000000 */
[----:B---3--:R-:W-:Y:S01]  /*7cf0*/  @!P5 FMUL R107, R107, R107 ;  /* 0x0000006b6b6bd220 */ /* 0x008fe20000400000 */
[----:B------:R-:W-:Y:S01]  /*7d00*/  FSETP.GEU.AND P6, PT, R27, -126, PT ;  /* 0xc2fc00001b00780b */ /* 0x000fe20003fce000 */
[----:B----4-:R-:W-:Y:S01]  /*7d10*/  @!P4 FMUL R108, R108, R108 ;  /* 0x0000006c6c6cc220 */ /* 0x010fe20000400000 */
[----:B------:R-:W-:Y:S01]  /*7d20*/  FSETP.GEU.AND P5, PT, R28, -126, PT ;  /* 0xc2fc00001c00780b */ /* 0x000fe20003fae000 */
[----:B------:R-:W-:Y:S01]  /*7d30*/  @!P2 FMUL R25, R25, 0.5 ;  /* 0x3f0000001919a820 */ /* 0x000fe20000400000 */
[----:B------:R-:W-:Y:S01]  /*7d40*/  BAR.SYNC.DEFER_BLOCKING 0x3, 0x100 ;  /* 0x00c4000000007b1d */ /* 0x000fe20000010000 */
[----:B------:R-:W-:Y:S02]  /*7d50*/  FSETP.GEU.AND P4, PT, R29, -126, PT ;  /* 0xc2fc00001d00780b */ /* 0x000fe40003f8e000 */
[----:B------:R-:W-:Y:S01]  /*7d60*/  @!P1 FMUL R26, R26, 0.5 ;  /* 0x3f0000001a1a9820 */ /* 0x000fe20000400000 */
[--C-:B------:R-:W-:Y:S01]  /*7d70*/  SHF.R.U32.HI R22, RZ, 0x5, R2.reuse ;  /* 0x00000005ff167819 */ /* 0x100fe20000011602 */
[----:B--2---:R-:W-:Y:S01]  /*7d80*/  @!P3 FMUL R109, R109, R109 ;  /* 0x0000006d6d6db220 */ /* 0x004fe20000400000 */
[----:B------:R-:W-:Y:S01]  /*7d90*/  FSETP.GEU.AND P3, PT, R30, -126, PT ;  /* 0xc2fc00001e00780b */ /* 0x000fe20003f6e000 */
[----:B------:R-:W2:Y:S01]  /*7da0*/  MUFU.EX2 R111, R25 ;  /* 0x00000019006f7308 */ /* 0x000ea20000000800 */
[----:B------:R-:W-:Y:S01]  /*7db0*/  @!P0 FMUL R24, R24, 0.5 ;  /* 0x3f00000018188820 */ /* 0x000fe20000400000 */
[----:B------:R-:W-:Y:S01]  /*7dc0*/  @!P6 FMUL R27, R27, 0.5 ;  /* 0x3f0000001b1be820 */ /* 0x000fe20000400000 */
[----:B------:R-:W-:Y:S01]  /*7dd0*/  LOP3.LUT R22, R22, 0x3, RZ, 0xc0, !PT ;  /* 0x0000000316167812 */ /* 0x000fe200078ec0ff */
[----:B------:R-:W-:Y:S01]  /*7de0*/  @!P5 FMUL R28, R28, 0.5 ;  /* 0x3f0000001c1cd820 */ /* 0x000fe20000400000 */
[----:B------:R-:W-:Y:S02]  /*7df0*/  F2FP.BF16.F32.PACK_AB R38, R107, R106 ;  /* 0x0000006a6b26723e */ /* 0x000fe400000010ff */
[----:B------:R-:W-:Y:S03]  /*7e00*/  F2FP.BF16.F32.PACK_AB R39, R109, R108 ;  /* 0x0000006c6d27723e */ /* 0x000fe600000010ff */
[----:B------:R-:W3:Y:S01]  /*7e10*/  MUFU.EX2 R112, R26 ;  /* 0x0000001a00707308 */ /* 0x000ee20000000800 */
[----:B------:R-:W-:Y:S01]  /*7e20*/  @!P4 FMUL R29, R29, 0.5 ;  /* 0x3f0000001d1dc820 */ /* 0x000fe20000400000 */
[----:B-----5:R-:W-:Y:S01]  /*7e30*/  SHF.R.U32.HI R0, RZ, 0x4, R2 ;  /* 0x00000004ff007819 */ /* 0x020fe20000011602 */
[----:B------:R-:W-:Y:S03]  /*7e40*/  @!P3 FMUL R30, R30, 0.5 ;  /* 0x3f0000001e1eb820 */ /* 0x000fe60000400000 */
[----:B------:R-:W-:Y:S04]  /*7e50*/  LOP3.LUT R0, R0, 0x8, RZ, 0xc0, !PT ;  /* 0x0000000800007812 */ /* 0x000fe800078ec0ff */
[----:B------:R-:W4:Y:S01]  /*7e60*/  MUFU.EX2 R110, R24 ;  /* 0x00000018006e7308 */ /* 0x000f220000000800 */
[----:B--2---:R-:W-:Y:S01]  /*7e70*/  @!P2 FMUL R111, R111, R111 ;  /* 0x0000006f6f6fa220 */ /* 0x004fe20000400000 */
[C---:B-1----:R-:W-:Y:S02]  /*7e80*/  FFMA2 R4, R3.reuse.F32, R12.F32x2.HI_LO, R4.F32x2.HI_LO ;  /* 0x0000000c03047249 */ /* 0x042fe40000040004 */
[----:B------:R-:W-:Y:S03]  /*7e90*/  FFMA2 R6, R3.F32, R14.F32x2.HI_LO, R6.F32x2.HI_LO ;  /* 0x0000000e03067249 */ /* 0x000fe60000040006 */
[----:B------:R-:W-:Y:S03]  /*7ea0*/  FSETP.GEU.AND P2, PT, R4, -126, PT ;  /* 0xc2fc00000400780b */ /* 0x000fe60003f4e000 */
[----:B------:R-:W1:Y:S01]  /*7eb0*/  MUFU.EX2 R113, R27 ;  /* 0x0000001b00717308 */ /* 0x000e620000000800 */
[----:B---3--:R-:W-:Y:S01]  /*7ec0*/  @!P1 FMUL R112, R112, R112 ;  /* 0x0000007070709220 */ /* 0x008fe20000400000 */
[----:B------:R-:W-:Y:S01]  /*7ed0*/  FSETP.GEU.AND P1, PT, R5, -126, PT ;  /* 0xc2fc00000500780b */ /* 0x000fe20003f2e000 */
[C---:B------:R-:W-:Y:S01]  /*7ee0*/  FFMA2 R8, R3.reuse.F32, R16.F32x2.HI_LO, R8.F32x2.HI_LO ;  /* 0x0000001003087249 */ /* 0x040fe20000040008 */
[----:B------:R-:W-:Y:S01]  /*7ef0*/  IADD3 R16, PT, PT, R76, -R0, RZ ;  /* 0x800000004c107210 */ /* 0x000fe20007ffe0ff */
[----:B------:R-:W-:Y:S05]  /*7f00*/  FFMA2 R10, R3.F32, R18.F32x2.HI_LO, R10.F32x2.HI_LO ;  /* 0x00000012030a7249 */ /* 0x000fea000004000a */
[----:B------:R-:W2:Y:S01]  /*7f10*/  MUFU.EX2 R114, R28 ;  /* 0x0000001c00727308 */ /* 0x000ea20000000800 */
[----:B----4-:R-:W-:Y:S01]  /*7f20*/  @!P0 FMUL R110, R110, R110 ;  /* 0x0000006e6e6e8220 */ /* 0x010fe20000400000 */
[----:B------:R-:W-:Y:S01]  /*7f30*/  FSETP.GEU.AND P0, PT, R31, -126, PT ;  /* 0xc2fc00001f00780b */ /* 0x000fe20003f0e000 */
[----:B------:R-:W-:Y:S01]  /*7f40*/  @!P2 FMUL R4, R4, 0.5 ;  /* 0x3f0000000404a820 */ /* 0x000fe20000400000 */
[----:B------:R-:W-:Y:S01]  /*7f50*/  SHF.R.U32.HI R0, RZ, 0x15, R16 ;  /* 0x00000015ff007819 */ /* 0x000fe20000011610 */
[----:B------:R-:W-:Y:S05]  /*7f60*/  @!P1 FMUL R5, R5, 0.5 ;  /* 0x3f00000005059820 */ /* 0x000fea0000400000 */
[----:B------:R-:W3:Y:S01]  /*7f70*/  MUFU.EX2 R115, R29 ;  /* 0x0000001d00737308 */ /* 0x000ee20000000800 */
[----:B-1----:R-:W-:Y:S01]  /*7f80*/  @!P6 FMUL R113, R113, R113 ;  /* 0x000000717171e220 */ /* 0x002fe20000400000 */
[----:B------:R-:W-:Y:S02]  /*7f90*/  FSETP.GEU.AND P6, PT, R6, -126, PT ;  /* 0xc2fc00000600780b */ /* 0x000fe40003fce000 */
[----:B------:R-:W-:Y:S02]  /*7fa0*/  F2FP.BF16.F32.PACK_AB R24, R111, R110 ;  /* 0x0000006e6f18723e */ /* 0x000fe400000010ff */
[----:B------:R-:W-:Y:S01]  /*7fb0*/  F2FP.BF16.F32.PACK_AB R25, R113, R112 ;  /* 0x000000707119723e */ /* 0x000fe200000010ff */
[----:B------:R-:W-:Y:S03]  /*7fc0*/  @!P0 FMUL R31, R31, 0.5 ;  /* 0x3f0000001f1f8820 */ /* 0x000fe60000400000 */
[----:B------:R-:W1:Y:S01]  /*7fd0*/  MUFU.EX2 R116, R30 ;  /* 0x0000001e00747308 */ /* 0x000e620000000800 */
[----:B--2---:R-:W-:Y:S01]  /*7fe0*/  @!P5 FMUL R114, R114, R114 ;  /* 0x000000727272d220 */ /* 0x004fe20000400000 */
[----:B------:R-:W-:Y:S03]  /*7ff0*/  FSETP.GEU.AND P5, PT, R7, -126, PT ;  /* 0xc2fc00000700780b */ /* 0x000fe60003fae000 */
[----:B------:R-:W-:Y:S05]  /*8000*/  @!P6 FMUL R6, R6, 0.5 ;  /* 0x3f0000000606e820 */ /* 0x000fea0000400000 */
[----:B------:R-:W2:Y:S01]  /*8010*/  MUFU.EX2 R118, R4 ;  /* 0x0000000400767308 */ /* 0x000ea20000000800 */
[----:B---3--:R-:W-:Y:S01]  /*8020*/  @!P4 FMUL R115, R115, R115 ;  /* 0x000000737373c220 */ /* 0x008fe20000400000 */
[----:B------:R-:W-:Y:S04]  /*8030*/  FSETP.GEU.AND P4, PT, R8, -126, PT ;  /* 0xc2fc00000800780b */ /* 0x000fe80003f8e000 */
[----:B------:R-:W-:Y:S01]  /*8040*/  F2FP.BF16.F32.PACK_AB R26, R115, R114 ;  /* 0x00000072731a723e */ /* 0x000fe200000010ff */
[----:B------:R-:W-:Y:S03]  /*8050*/  @!P5 FMUL R7, R7, 0.5 ;  /* 0x3f0000000707d820 */ /* 0x000fe60000400000 */
[----:B------:R-:W3:Y:S01]  /*8060*/  MUFU.EX2 R119, R5 ;  /* 0x0000000500777308 */ /* 0x000ee20000000800 */
[----:B-1----:R-:W-:Y:S01]  /*8070*/  @!P3 FMUL R116, R116, R116 ;  /* 0x000000747474b220 */ /* 0x002fe20000400000 */
[C---:B------:R-:W-:Y:S03]  /*8080*/  FSETP.GEU.AND P3, PT, R9.reuse, -126, PT ;  /* 0xc2fc00000900780b */ /* 0x040fe60003f6e000 */
[----:B------:R-:W-:Y:S05]  /*8090*/  @!P4 FMUL R8, R8, 0.5 ;  /* 0x3f0000000808c820 */ /* 0x000fea0000400000 */
[----:B------:R-:W1:Y:S01]  /*80a0*/  MUFU.EX2 R117, R31 ;  /* 0x0000001f00757308 */ /* 0x000e620000000800 */
[----:B--2---:R-:W-:Y:S01]  /*80b0*/  @!P2 FMUL R118, R118, R118 ;  /* 0x000000767676a220 */ /* 0x004fe20000400000 */
[C---:B------:R-:W-:Y:S03]  /*80c0*/  FSETP.GEU.AND P2, PT, R10.reuse, -126, PT ;  /* 0xc2fc00000a00780b */ /* 0x040fe60003f4e000 */
        /* <DEDUP_REMOVED lines=8> */
[----:B------:R-:W-:Y:S04]  /*8150*/  ISETP.NE.AND P0, PT, R22, R0, PT ;  /* 0x000000001600720c */ /* 0x000fe80003f05270 */
[----:B------:R-:W-:Y:S01]  /*8160*/  F2FP.BF16.F32.PACK_AB R27, R117, R116 ;  /* 0x00000074751b723e */ /* 0x000fe200000010ff */
[----:B------:R-:W-:Y:S03]  /*8170*/  @!P1 FMUL R11, R11, 0.5 ;  /* 0x3f0000000b0b9820 */ /* 0x000fe60000400000 */
[----:B------:R-:W1:Y:S01]  /*8180*/  MUFU.EX2 R122, R8 ;  /* 0x00000008007a7308 */ /* 0x000e620000000800 */
[----:B--2---:R-:W-:Y:S09]  /*8190*/  @!P6 FMUL R120, R120, R120 ;  /* 0x000000787878e220 */ /* 0x004ff20000400000 */
[----:B------:R-:W2:Y:S01]  /*81a0*/  MUFU.EX2 R123, R9 ;  /* 0x00000009007b7308 */ /* 0x000ea20000000800 */
[----:B---3--:R-:W-:Y:S05]  /*81b0*/  @!P5 FMUL R121, R121, R121 ;  /* 0x000000797979d220 */ /* 0x008fea0000400000 */
[----:B------:R-:W-:Y:S04]  /*81c0*/  F2FP.BF16.F32.PACK_AB R29, R121, R120 ;  /* 0x00000078791d723e */ /* 0x000fe800000010ff */
[----:B------:R-:W3:Y:S01]  /*81d0*/  MUFU.EX2 R124, R10 ;  /* 0x0000000a007c7308 */ /* 0x000ee20000000800 */
[----:B-1----:R-:W-:Y:S09]  /*81e0*/  @!P4 FMUL R122, R122, R122 ;  /* 0x0000007a7a7ac220 */ /* 0x002ff20000400000 */
[----:B------:R-:W1:Y:S01]  /*81f0*/  MUFU.EX2 R125, R11 ;  /* 0x0000000b007d7308 */ /* 0x000e620000000800 */
[----:B--2---:R-:W-:Y:S05]  /*8200*/  @!P3 FMUL R123, R123, R123 ;  /* 0x0000007b7b7bb220 */ /* 0x004fea0000400000 */
[----:B------:R-:W-:Y:S01]  /*8210*/  F2FP.BF16.F32.PACK_AB R30, R123, R122 ;  /* 0x0000007a7b1e723e */ /* 0x000fe200000010ff */
[----:B---3--:R-:W-:Y:S01]  /*8220*/  @!P2 FMUL R124, R124, R124 ;  /* 0x0000007c7c7ca220 */ /* 0x008fe20000400000 */
[----:B-1----:R-:W-:Y:S05]  /*8230*/  @!P1 FMUL R125, R125, R125 ;  /* 0x0000007d7d7d9220 */ /* 0x002fea0000400000 */
[----:B------:R-:W-:Y:S01]  /*8240*/  F2FP.BF16.F32.PACK_AB R31, R125, R124 ;  /* 0x0000007c7d1f723e */ /* 0x000fe200000010ff */
[----:B------:R-:W-:Y:S06]  /*8250*/  @!P0 BRA `(.L_x_163) ;  /* 0x0000000000408947 */ /* 0x000fec0003800000 */
        /* <DEDUP_REMOVED lines=16> */
.L_x_163:
[----:B------:R-:W-:Y:S05]  /*8360*/  WARPSYNC.ALL ;  /* 0x0000000000007948 */ /* 0x000fea0003800000 */
[C---:B------:R-:W-:Y:S01]  /*8370*/  R2UR UR4, R16.reuse ;  /* 0x00000000100472ca */ /* 0x040fe200000e0000 */
[----:B------:R-:W-:Y:S05]  /*8380*/  VIADD R0, R16, 0x10 ;  /* 0x0000001010007836 */ /* 0x000fea0000000000 */
[----:B------:R-:W-:Y:S04]  /*8390*/  SHF.R.U32.HI R0, RZ, 0x15, R0 ;  /* 0x00000015ff007819 */ /* 0x000fe80000011600 */
[----:B------:R-:W-:Y:S03]  /*83a0*/  ISETP.NE.AND P0, PT, R22, R0, PT ;  /* 0x000000001600720c */ /* 0x000fe60003f05270 */
[----:B------:R1:W-:Y:S10]  /*83b0*/  STTM.x8 tmem[UR4], R48 ;  /* 0x00000030000079ed */ /* 0x0003f400081c0004 */
[----:B------:R-:W-:Y:S05]  /*83c0*/  @!P0 BRA `(.L_x_164) ;  /* 0x0000000000408947 */ /* 0x000fea0003800000 */
        /* <DEDUP_REMOVED lines=16> */
.L_x_164:
[----:B------:R-:W-:Y:S05]  /*84d0*/  WARPSYNC.ALL ;  /* 0x0000000000007948 */ /* 0x000fea0003800000 */
[C---:B------:R-:W-:Y:S01]  /*84e0*/  R2UR UR4, R16.reuse ;  /* 0x00000000100472ca */ /* 0x040fe200000e0000 */
[----:B------:R-:W-:Y:S05]  /*84f0*/  VIADD R0, R16, 0x20 ;  /* 0x0000002010007836 */ /* 0x000fea0000000000 */
[----:B------:R-:W-:Y:S04]  /*8500*/  SHF.R.U32.HI R0, RZ, 0x15, R0 ;  /* 0x00000015ff007819 */ /* 0x000fe80000011600 */
[----:B------:R-:W-:Y:S03]  /*8510*/  ISETP.NE.AND P0, PT, R22, R0, PT ;  /* 0x000000001600720c */ /* 0x000fe60003f05270 */
[----:B------:R2:W-:Y:S10]  /*8520*/  STTM.x8 tmem[UR4+0x10], R40 ;  /* 0x00001028000079ed */ /* 0x0005f400081c0004 */
[----:B------:R-:W-:Y:S05]  /*8530*/  @!P0 BRA `(.L_x_165) ;  /* 0x0000000000408947 */ /* 0x000fea0003800000 */
[----:B------:R-:W3:Y:S01]  /*8540*/  LDCU.64 UR8, c[0x4][0x80] ;  /* 0x01001000ff0877ac */ /* 0x000ee20008000a00 */
[----:B------:R-:W-:Y:S01]  /*8550*/  MOV R15, 0x0 ;  /* 0x00000000000f7802 */ /* 0x000fe20000000f00 */
[----:B------:R-:W-:Y:S02]  /*8560*/  HFMA2 R12, -RZ, RZ, 0, 5.9604644775390625e-08 ;  /* 0x00000001ff0c7431 */ /* 0x000fe400000001ff */
[----:B------:R-:W-:Y:S02]  /*8570*/  IMAD.MOV.U32 R8, RZ, RZ, 0x1be ;  /* 0x000001beff087424 */ /* 0x000fe400078e00ff */
[----:B------:R-:W-:Y:S01]  /*8580*/  IMAD.MOV.U32 R13, RZ, RZ, RZ ;  /* 0x000000ffff0d7224 */ /* 0x000fe200078e00ff */
[----:B------:R-:W4:Y:S01]  /*8590*/  LDCU.64 UR6, c[0x4][0x88] ;  /* 0x01001100ff0677ac */ /* 0x000f220008000a00 */
[----:B------:R-:W1:Y:S01]  /*85a0*/  LDC.64 R14, c[0x4][R15] ;  /* 0x010000000f0e7b82 */ /* 0x000e620000000a00 */
[----:B------:R-:W5:Y:S01]  /*85b0*/  LDCU.64 UR4, c[0x4][0x10] ;  /* 0x01000200ff0477ac */ /* 0x000f620008000a00 */
[----:B---3--:R-:W-:Y:S01]  /*85c0*/  MOV R5, UR9 ;  /* 0x0000000900057c02 */ /* 0x008fe20008000f00 */
[----:B------:R-:W-:Y:S01]  /*85d0*/  IMAD.U32 R4, RZ, RZ, UR8 ;  /* 0x00000008ff047e24 */ /* 0x000fe2000f8e00ff */
[----:B----4-:R-:W-:Y:S01]  /*85e0*/  MOV R7, UR7 ;  /* 0x0000000700077c02 */ /* 0x010fe20008000f00 */
[----:B------:R-:W-:Y:S01]  /*85f0*/  IMAD.U32 R6, RZ, RZ, UR6 ;  /* 0x00000006ff067e24 */ /* 0x000fe2000f8e00ff */
[----:B-----5:R-:W-:Y:S01]  /*8600*/  MOV R11, UR5 ;  /* 0x00000005000b7c02 */ /* 0x020fe20008000f00 */
[----:B------:R-:W-:Y:S02]  /*8610*/  IMAD.U32 R10, RZ, RZ, UR4 ;  /* 0x00000004ff0a7e24 */ /* 0x000fe4000f8e00ff */
[----:B------:R-:W-:Y:S07]  /*8620*/  LEPC R20, `(.L_x_165) ;  /* 0x000000001014794e */ /* 0x000fee0000000000 */
[----:B-12---:R-:W-:Y:S05]  /*8630*/  CALL.ABS.NOINC R14 ;  /* 0x000000000e007343 */ /* 0x006fea0003c00000 */
.L_x_165:
[----:B------:R-:W-:Y:S05]  /*8640*/  WARPSYNC.ALL ;  /* 0x0000000000007948 */ /* 0x000fea0003800000 */
[C---:B------:R-:W-:Y:S01]  /*8650*/  R2UR UR4, R16.reuse ;  /* 0x00000000100472ca */ /* 0x040fe200000e0000 */
[----:B------:R-:W-:Y:S05]  /*8660*/  VIADD R0, R16, 0x30 ;  /* 0x0000003010007836 */ /* 0x000fea0000000000 */
[----:B------:R-:W-:Y:S04]  /*8670*/  SHF.R.U32.HI R0, RZ, 0x15, R0 ;  /* 0x00000015ff007819 */ /* 0x000fe80000011600 */
[----:B------:R-:W-:Y:S03]  /*8680*/  ISETP.NE.AND P0, PT, R22, R0, PT ;  /* 0x000000001600720c */ /* 0x000fe60003f05270 */
[----:B------:R3:W-:Y:S10]  /*8690*/  STTM.x8 tmem[UR4+0x20], R32 ;  /* 0x00002020000079ed */ /* 0x0007f400081c0004 */
[----:B------:R-:W-:Y:S05]  /*86a0*/  @!P0 BRA `(.L_x_166) ;  /* 0x0000000000408947 */ /* 0x000fea0003800000 */
[----:B------:R-:W4:Y:S01]  /*86b0*/  LDCU.64 UR8, c[0x4][0x80] ;  /* 0x01001000ff0877ac */ /* 0x000f220008000a00 */
[----:B------:R-:W-:Y:S01]  /*86c0*/  MOV R15, 0x0 ;  /* 0x00000000000f7802 */ /* 0x000fe20000000f00 */
[----:B------:R-:W-:Y:S02]  /*86d0*/  HFMA2 R12, -RZ, RZ, 0, 5.9604644775390625e-08 ;  /* 0x00000001ff0c7431 */ /* 0x000fe400000001ff */
[----:B------:R-:W-:Y:S02]  /*86e0*/  IMAD.MOV.U32 R8, RZ, RZ, 0x1be ;  /* 0x000001beff087424 */ /* 0x000fe400078e00ff */
[----:B------:R-:W-:Y:S01]  /*86f0*/  IMAD.MOV.U32 R13, RZ, RZ, RZ ;  /* 0x000000ffff0d7224 */ /* 0x000fe200078e00ff */
[----:B------:R-:W5:Y:S01]  /*8700*/  LDCU.64 UR6, c[0x4][0x88] ;  /* 0x01001100ff0677ac */ /* 0x000f620008000a00 */
[----:B------:R-:W1:Y:S01]  /*8710*/  LDC.64 R14, c[0x4][R15] ;  /* 0x010000000f0e7b82 */ /* 0x000e620000000a00 */
[----:B------:R-:W2:Y:S01]  /*8720*/  LDCU.64 UR4, c[0x4][0x10] ;  /* 0x01000200ff0477ac */ /* 0x000ea20008000a00 */
[----:B----4-:R-:W-:Y:S01]  /*8730*/  MOV R5, UR9 ;  /* 0x0000000900057c02 */ /* 0x010fe20008000f00 */
[----:B------:R-:W-:Y:S01]  /*8740*/  IMAD.U32 R4, RZ, RZ, UR8 ;  /* 0x00000008ff047e24 */ /* 0x000fe2000f8e00ff */
[----:B-----5:R-:W-:Y:S01]  /*8750*/  MOV R7, UR7 ;  /* 0x0000000700077c02 */ /* 0x020fe20008000f00 */
[----:B------:R-:W-:Y:S01]  /*8760*/  IMAD.U32 R6, RZ, RZ, UR6 ;  /* 0x00000006ff067e24 */ /* 0x000fe2000f8e00ff */
[----:B--2---:R-:W-:Y:S01]  /*8770*/  MOV R11, UR5 ;  /* 0x00000005000b7c02 */ /* 0x004fe20008000f00 */
[----:B------:R-:W-:Y:S02]  /*8780*/  IMAD.U32 R10, RZ, RZ, UR4 ;  /* 0x00000004ff0a7e24 */ /* 0x000fe4000f8e00ff */
[----:B------:R-:W-:Y:S07]  /*8790*/  LEPC R20, `(.L_x_166) ;  /* 0x000000001014794e */ /* 0x000fee0000000000 */
[----:B-1-3--:R-:W-:Y:S05]  /*87a0*/  CALL.ABS.NOINC R14 ;  /* 0x000000000e007343 */ /* 0x00afea0003c00000 */
.L_x_166:
[----:B------:R-:W4:Y:S01]  /*87b0*/  LDL.LU R17, [R1+0x18] ;  /* 0x0000180001117983 */ /* 0x000f220000300800 */
[----:B------:R-:W-:Y:S05]  /*87c0*/  WARPSYNC.ALL ;  /* 0x0000000000007948 */ /* 0x000fea0003800000 */
[----:B------:R-:W-:Y:S01]  /*87d0*/  R2UR UR4, R16 ;  /* 0x00000000100472ca */ /* 0x000fe200000e0000 */
[----:B------:R-:W-:Y:S11]  /*87e0*/  BSSY.RECONVERGENT B0, `(.L_x_167) ;  /* 0x0000008000007945 */ /* 0x000ff60003800200 */
[----:B------:R-:W-:Y:S01]  /*87f0*/  @!UPT UIADD3 URZ, UPT, UPT, URZ, URZ, URZ ;  /* 0x000000fffffff290 */ /* 0x000fe2000fffe0ff */
[----:B------:R1:W-:Y:S01]  /*8800*/  STTM.x8 tmem[UR4+0x30], R24 ;  /* 0x00003018000079ed */ /* 0x0003e200081c0004 */
[----:B------:R-:W1:Y:S01]  /*8810*/  FENCE.VIEW.ASYNC.T ;  /* 0x00000000000073c6 */ /* 0x000e620000000200 */
[----:B----4-:R-:W-:Y:S11]  /*8820*/  ISETP.NE.AND P0, PT, R17, 0x3, PT ;  /* 0x000000031100780c */ /* 0x010ff60003f05270 */
[----:B------:R-:W-:Y:S02]  /*8830*/  @!UPT UIADD3 URZ, UPT, UPT, URZ, URZ, URZ ;  /* 0x000000fffffff290 */ /* 0x000fe4000fffe0ff */
[----:B-1----:R-:W-:Y:S05]  /*8840*/  @!P0 BRA `(.L_x_168) ;  /* 0x0000000000048947 */ /* 0x002fea0003800000 */
[----:B------:R-:W-:Y:S05]  /*8850*/  BPT.TRAP 0x1 ;  /* 0x000000040000795c */ /* 0x000fea0000300000 */
.L_x_168:
[----:B------:R-:W-:Y:S05]  /*8860*/  BSYNC.RECONVERGENT B0 ;  /* 0x0000000000007941 */ /* 0x000fea0003800200 */
.L_x_167:
[----:B------:R1:W-:Y:S01]  /*8870*/  SYNCS.ARRIVE.TRANS64.A1T0 RZ, [R73+URZ+0x1a880], RZ ;  /* 0x01a880ff49ff79a7 */ /* 0x0003e200081000ff */
[----:B------:R-:W-:Y:S04]  /*8880*/  BSSY.RECONVERGENT B0, `(.L_x_169) ;  /* 0x0000004000007945 */ /* 0x000fe80003800200 */
[----:B------:R-:W-:Y:S05]  /*8890*/  @!P0 BRA `(.L_x_170) ;  /* 0x0000000000088947 */ /* 0x000fea0003800000 */
[----:B------:R-:W-:Y:S05]  /*88a0*/  BPT.TRAP 0x1 ;  /* 0x000000040000795c */ /* 0x000fea0000300000 */
[----:B------:R-:W-:Y:S05]  /*88b0*/  BPT.TRAP 0x1 ;  /* 0x000000040000795c */ /* 0x000fea0000300000 */
.L_x_170:
[----:B------:R-:W-:Y:S05]  /*88c0*/  BSYNC.RECONVERGENT B0 ;  /* 0x0000000000007941 */ /* 0x000fea0003800200 */
.L_x_169:
[----:B------:R-:W-:Y:S01]  /*88d0*/  IADD3 R0, PT, PT, R73, 0x1a858, RZ ;  /* 0x0001a85849007810 */ /* 0x000fe20007ffe0ff */
[----:B------:R-:W-:Y:S03]  /*88e0*/  BSSY.RECONVERGENT B0, `(.L_x_171) ;  /* 0x0000005000007945 */ /* 0x000fe60003800200 */
[----:B------:R-:W-:Y:S04]  /*88f0*/  PRMT R0, R74, 0x654, R0 ;  /* 0x000006544a007816 */ /* 0x000fe80000000000 */
[----:B------:R4:W-:Y:S01]  /*8900*/  SYNCS.ARRIVE.TRANS64.RED.A1T0 RZ, [R0+URZ], RZ ;  /* 0x000000ff00ff79a7 */ /* 0x0009e200081004ff */
[----:B------:R-:W-:Y:S05]  /*8910*/  @!P0 BRA `(.L_x_172) ;  /* 0x0000000000048947 */ /* 0x000fea0003800000 */
[----:B------:R-:W-:Y:S05]  /*8920*/  BPT.TRAP 0x1 ;  /* 0x000000040000795c */ /* 0x000fea0000300000 */
.L_x_172:
[----:B------:R-:W-:Y:S05]  /*8930*/  BSYNC.RECONVERGENT B0 ;  /* 0x0000000000007941 */ /* 0x000fea0003800200 */
.L_x_171:
[----:B----4-:R-:W-:Y:S01]  /*8940*/  IADD3 R0, PT, PT, R73, 0x1a838, RZ ;  /* 0x0001a83849007810 */ /* 0x010fe20007ffe0ff */
[----:B------:R-:W-:Y:S03]  /*8950*/  BSSY.RECONVERGENT B0, `(.L_x_173) ;  /* 0x0000005000007945 */ /* 0x000fe60003800200 */
[----:B------:R-:W-:Y:S04]  /*8960*/  PRMT R0, R74, 0x654, R0 ;  /* 0x000006544a007816 */ /* 0x000fe80000000000 */
[----:B------:R4:W-:Y:S01]  /*8970*/  SYNCS.ARRIVE.TRANS64.RED.A1T0 RZ, [R0+URZ], RZ ;  /* 0x000000ff00ff79a7 */ /* 0x0009e200081004ff */
[----:B------:R-:W-:Y:S05]  /*8980*/  @!P0 BRA `(.L_x_174) ;  /* 0x0000000000048947 */ /* 0x000fea0003800000 */
[----:B------:R-:W-:Y:S05]  /*8990*/  BPT.TRAP 0x1 ;  /* 0x000000040000795c */ /* 0x000fea0000300000 */
.L_x_174:
[----:B------:R-:W-:Y:S05]  /*89a0*/  BSYNC.RECONVERGENT B0 ;  /* 0x0000000000007941 */ /* 0x000fea0003800200 */
.L_x_173:
[----:B----4-:R-:W4:Y:S01]  /*89b0*/  LDL R0, [R1+0x4] ;  /* 0x0000040001007983 */ /* 0x010f220000100800 */
[----:B------:R-:W-:Y:S01]  /*89c0*/  BSSY B0, `(.L_x_175) ;  /* 0x0000004000007945 */ /* 0x000fe20003800000 */
[----:B----4-:R-:W-:Y:S04]  /*89d0*/  SHF.L.U32 R0, R0, 0x1f, RZ ;  /* 0x0000001f00007819 */ /* 0x010fe800000006ff */
[----:B------:R-:W4:Y:S02]  /*89e0*/  SYNCS.PHASECHK.TRANS64.TRYWAIT P1, [R73+URZ+0x1a840], R0 ;  /* 0x01a84000490075a7 */ /* 0x000f2400080211ff */
[----:B----4-:R-:W-:Y:S05]  /*89f0*/  @!P1 BRA `(.L_x_176) ;  /* 0x0000005000189947 */ /* 0x010fea0003800000 */
.L_x_291:
[----:B------:R-:W-:Y:S05]  /*8a00*/  BSYNC B0 ;  /* 0x0000000000007941 */ /* 0x000fea0003800000 */
.L_x_175:
[----:B------:R-:W-:Y:S04]  /*8a10*/  BSSY.RECONVERGENT B0, `(.L_x_177) ;  /* 0x0000003000007945 */ /* 0x000fe80003800200 */
[----:B------:R-:W-:Y:S05]  /*8a20*/  @!P0 BRA `(.L_x_178) ;  /* 0x0000000000048947 */ /* 0x000fea0003800000 */
[----:B------:R-:W-:Y:S05]  /*8a30*/  BPT.TRAP 0x1 ;  /* 0x000000040000795c */ /* 0x000fea0000300000 */
.L_x_178:
[----:B------:R-:W-:Y:S05]  /*8a40*/  BSYNC.RECONVERGENT B0 ;  /* 0x0000000000007941 */ /* 0x000fea0003800200 */
.L_x_177:
[----:B----4-:R-:W4:Y:S01]  /*8a50*/  LDL R0, [R1+0x14] ;  /* 0x0000140001007983 */ /* 0x010f220000100800 */
[----:B------:R-:W-:Y:S01]  /*8a60*/  BSSY B0, `(.L_x_179) ;  /* 0x0000004000007945 */ /* 0x000fe20003800000 */
[----:B----4-:R-:W-:Y:S04]  /*8a70*/  SHF.L.U32 R0, R0, 0x1f, RZ ;  /* 0x0000001f00007819 */ /* 0x010fe800000006ff */
[----:B------:R-:W4:Y:S02]  /*8a80*/  SYNCS.PHASECHK.TRANS64.TRYWAIT P1, [R73+URZ+0x1a860], R0 ;  /* 0x01a86000490075a7 */ /* 0x000f2400080211ff */
[----:B----4-:R-:W-:Y:S05]  /*8a90*/  @!P1 BRA `(.L_x_180) ;  /* 0x0000005000049947 */ /* 0x010fea0003800000 */
.L_x_292:
[----:B------:R-:W-:Y:S05]  /*8aa0*/  BSYNC B0 ;  /* 0x0000000000007941 */ /* 0x000fea0003800000 */
.L_x_179:
[----:B------:R-:W-:Y:S04]  /*8ab0*/  BSSY.RECONVERGENT B0, `(.L_x_181) ;  /* 0x0000003000007945 */ /* 0x000fe80003800200 */
[----:B------:R-:W-:Y:S05]  /*8ac0*/  @!P0 BRA `(.L_x_182) ;  /* 0x0000000000048947 */ /* 0x000fea0003800000 */
[----:B------:R-:W-:Y:S05]  /*8ad0*/  BPT.TRAP 0x1 ;  /* 0x000000040000795c */ /* 0x000fea0000300000 */
.L_x_182:
[----:B------:R-:W-:Y:S05]  /*8ae0*/  BSYNC.RECONVERGENT B0 ;  /* 0x0000000000007941 */ /* 0x000fea0003800200 */
.L_x_181:
[----:B----4-:R-:W4:Y:S01]  /*8af0*/  LDL R0, [R1+0x10] ;  /* 0x0000100001007983 */ /* 0x010f220000100800 */
[----:B------:R-:W-:Y:S01]  /*8b00*/  VIADD R3, R76, 0xffffff80 ;  /* 0xffffff804c037836 */ /* 0x000fe20000000000 */
[----:B------:R-:W-:Y:S01]  /*8b10*/  SHF.R.U32.HI R4, RZ, 0x5, R2 ;  /* 0x00000005ff047819 */ /* 0x000fe20000011602 */
[----:B------:R-:W-:Y:S03]  /*8b20*/  BSSY B0, `(.L_x_183) ;  /* 0x0000007000007945 */ /* 0x000fe60003800000 */
[----:B------:R-:W-:Y:S02]  /*8b30*/  LOP3.LUT R4, R4, 0x3, RZ, 0xc0, !PT ;  /* 0x0000000304047812 */ /* 0x000fe400078ec0ff */
[----:B------:R-:W-:Y:S04]  /*8b40*/  SHF.R.U32.HI R3, RZ, 0x15, R3 ;  /* 0x00000015ff037819 */ /* 0x000fe80000011603 */
[----:B------:R-:W-:Y:S02]  /*8b50*/  ISETP.NE.AND P0, PT, R4, R3, PT ;  /* 0x000000030400720c */ /* 0x000fe40003f05270 */
[----:B----4-:R-:W-:Y:S04]  /*8b60*/  SHF.L.U32 R0, R0, 0x1f, RZ ;  /* 0x0000001f00007819 */ /* 0x010fe800000006ff */
[----:B------:R-:W4:Y:S02]  /*8b70*/  SYNCS.PHASECHK.TRANS64.TRYWAIT P1, [R73+URZ+0x1a898], R0 ;  /* 0x01a89800490075a7 */ /* 0x000f2400080211ff */
[----:B----4-:R-:W-:Y:S05]  /*8b80*/  @!P1 BRA `(.L_x_184) ;  /* 0x0000004c00dc9947 */ /* 0x010fea0003800000 */
.L_x_293:
[----:B------:R-:W-:Y:S05]  /*8b90*/  BSYNC B0 ;  /* 0x0000000000007941 */ /* 0x000fea0003800000 */
.L_x_183:
[----:B------:R-:W-:Y:S05]  /*8ba0*/  @!P0 BRA `(.L_x_185) ;  /* 0x0000000000408947 */ /* 0x000fea0003800000 */
[----:B------:R-:W5:Y:S01]  /*8bb0*/  LDCU.64 UR8, c[0x4][0x80] ;  /* 0x01001000ff0877ac */ /* 0x000f620008000a00 */
[----:B------:R-:W-:Y:S01]  /*8bc0*/  MOV R15, 0x0 ;  /* 0x00000000000f7802 */ /* 0x000fe20000000f00 */
[----:B------:R-:W-:Y:S02]  /*8bd0*/  HFMA2 R12, -RZ, RZ, 0, 5.9604644775390625e-08 ;  /* 0x00000001ff0c7431 */ /* 0x000fe400000001ff */
[----:B------:R-:W-:Y:S02]  /*8be0*/  IMAD.MOV.U32 R8, RZ, RZ, 0x192 ;  /* 0x00000192ff087424 */ /* 0x000fe400078e00ff */
[----:B------:R-:W-:Y:S01]  /*8bf0*/  IMAD.MOV.U32 R13, RZ, RZ, RZ ;  /* 0x000000ffff0d7224 */ /* 0x000fe200078e00ff */
[----:B------:R-:W1:Y:S01]  /*8c00*/  LDCU.64 UR6, c[0x4][0x88] ;  /* 0x01001100ff0677ac */ /* 0x000e620008000a00 */
[----:B------:R-:W2:Y:S01]  /*8c10*/  LDC.64 R14, c[0x4][R15] ;  /* 0x010000000f0e7b82 */ /* 0x000ea20000000a00 */
[----:B------:R-:W3:Y:S01]  /*8c20*/  LDCU.64 UR4, c[0x4][0x8] ;  /* 0x01000100ff0477ac */ /* 0x000ee20008000a00 */
[----:B-----5:R-:W-:Y:S01]  /*8c30*/  MOV R5, UR9 ;  /* 0x0000000900057c02 */ /* 0x020fe20008000f00 */
[----:B------:R-:W-:Y:S01]  /*8c40*/  IMAD.U32 R4, RZ, RZ, UR8 ;  /* 0x00000008ff047e24 */ /* 0x000fe2000f8e00ff */
[----:B-1----:R-:W-:Y:S01]  /*8c50*/  MOV R7, UR7 ;  /* 0x0000000700077c02 */ /* 0x002fe20008000f00 */
[----:B------:R-:W-:Y:S01]  /*8c60*/  IMAD.U32 R6, RZ, RZ, UR6 ;  /* 0x00000006ff067e24 */ /* 0x000fe2000f8e00ff */
[----:B---3--:R-:W-:Y:S01]  /*8c70*/  MOV R11, UR5 ;  /* 0x00000005000b7c02 */ /* 0x008fe20008000f00 */
[----:B------:R-:W-:Y:S02]  /*8c80*/  IMAD.U32 R10, RZ, RZ, UR4 ;  /* 0x00000004ff0a7e24 */ /* 0x000fe4000f8e00ff */
[----:B------:R-:W-:Y:S07]  /*8c90*/  LEPC R20, `(.L_x_185) ;  /* 0x000000001014794e */ /* 0x000fee0000000000 */
[----:B--2-4-:R-:W-:Y:S05]  /*8ca0*/  CALL.ABS.NOINC R14 ;  /* 0x000000000e007343 */ /* 0x014fea0003c00000 */
.L_x_185:
[----:B------:R-:W-:Y:S01]  /*8cb0*/  SHF.R.U32.HI R16, RZ, 0x5, R2 ;  /* 0x00000005ff107819 */ /* 0x000fe20000011602 */
[----:B------:R-:W-:Y:S05]  /*8cc0*/  WARPSYNC.ALL ;  /* 0x0000000000007948 */ /* 0x000fea0003800000 */
[C---:B------:R-:W-:Y:S01]  /*8cd0*/  R2UR UR4, R76.reuse ;  /* 0x000000004c0472ca */ /* 0x040fe200000e0000 */
[----:B----4-:R-:W-:Y:S01]  /*8ce0*/  VIADD R0, R76, 0xffffffa0 ;  /* 0xffffffa04c007836 */ /* 0x010fe20000000000 */
[----:B------:R-:W-:Y:S04]  /*8cf0*/  LOP3.LUT R16, R16, 0x3, RZ, 0xc0, !PT ;  /* 0x0000000310107812 */ /* 0x000fe800078ec0ff */
[----:B------:R-:W-:Y:S04]  /*8d00*/  SHF.R.U32.HI R0, RZ, 0x15, R0 ;  /* 0x00000015ff007819 */ /* 0x000fe80000011600 */
[----:B------:R-:W-:Y:S03]  /*8d10*/  ISETP.NE.AND P0, PT, R16, R0, PT ;  /* 0x000000001000720c */ /* 0x000fe60003f05270 */
[----:B--2---:R-:W2:Y:S10]  /*8d20*/  LDTM.x16 R40, tmem[UR4+-0x80] ;  /* 0xffff8004002879ee */ /* 0x004eb4000824ff00 */
[----:B--2---:R-:W-:Y:S05]  /*8d30*/  @!P0 BRA `(.L_x_186) ;  /* 0x0000000000408947 */ /* 0x004fea0003800000 */
[----:B------:R-:W2:Y:S01]  /*8d40*/  LDCU.64 UR8, c[0x4][0x80] ;  /* 0x01001000ff0877ac */ /* 0x000ea20008000a00 */
[----:B------:R-:W-:Y:S01]  /*8d50*/  MOV R15, 0x0 ;  /* 0x00000000000f7802 */ /* 0x000fe20000000f00 */
[----:B------:R-:W-:Y:S02]  /*8d60*/  HFMA2 R12, -RZ, RZ, 0, 5.9604644775390625e-08 ;  /* 0x00000001ff0c7431 */ /* 0x000fe400000001ff */
[----:B------:R-:W-:Y:S02]  /*8d70*/  IMAD.MOV.U32 R8, RZ, RZ, 0x192 ;  /* 0x00000192ff087424 */ /* 0x000fe400078e00ff */
[----:B------:R-:W-:Y:S01]  /*8d80*/  IMAD.MOV.U32 R13, RZ, RZ, RZ ;  /* 0x000000ffff0d7224 */ /* 0x000fe200078e00ff */
[----:B------:R-:W4:Y:S01]  /*8d90*/  LDCU.64 UR6, c[0x4][0x88] ;  /* 0x01001100ff0677ac */ /* 0x000f220008000a00 */
[----:B------:R-:W1:Y:S01]  /*8da0*/  LDC.64 R14, c[0x4][R15] ;  /* 0x010000000f0e7b82 */ /* 0x000e620000000a00 */
[----:B------:R-:W5:Y:S01]  /*8db0*/  LDCU.64 UR4, c[0x4][0x8] ;  /* 0x01000100ff0477ac */ /* 0x000f620008000a00 */
[----:B--2---:R-:W-:Y:S01]  /*8dc0*/  MOV R5, UR9 ;  /* 0x0000000900057c02 */ /* 0x004fe20008000f00 */
[----:B------:R-:W-:Y:S01]  /*8dd0*/  IMAD.U32 R4, RZ, RZ, UR8 ;  /* 0x00000008ff047e24 */ /* 0x000fe2000f8e00ff */
[----:B----4-:R-:W-:Y:S01]  /*8de0*/  MOV R7, UR7 ;  /* 0x0000000700077c02 */ /* 0x010fe20008000f00 */
[----:B------:R-:W-:Y:S01]  /*8df0*/  IMAD.U32 R6, RZ, RZ, UR6 ;  /* 0x00000006ff067e24 */ /* 0x000fe2000f8e00ff */
[----:B-----5:R-:W-:Y:S01]  /*8e00*/  MOV R11, UR5 ;  /* 0x00000005000b7c02 */ /* 0x020fe20008000f00 */
[----:B------:R-:W-:Y:S02]  /*8e10*/  IMAD.U32 R10, RZ, RZ, UR4 ;  /* 0x00000004ff0a7e24 */ /* 0x000fe4000f8e00ff */
[----:B------:R-:W-:Y:S07]  /*8e20*/  LEPC R20, `(.L_x_186) ;  /* 0x000000001014794e */ /* 0x000fee0000000000 */
[----:B-1-3--:R-:W-:Y:S05]  /*8e30*/  CALL.ABS.NOINC R14 ;  /* 0x000000000e007343 */ /* 0x00afea0003c00000 */
.L_x_186:
[----:B------:R-:W-:Y:S01]  /*8e40*/  LOP3.LUT R72, R75, 0x60, R72, 0xfe, !PT ;  /* 0x000000604b487812 */ /* 0x000fe200078efe48 */
[----:B------:R-:W-:Y:S05]  /*8e50*/  WARPSYNC.ALL ;  /* 0x0000000000007948 */ /* 0x000fea0003800000 */
[----:B------:R-:W-:Y:S02]  /*8e60*/  R2UR UR4, R72 ;  /* 0x00000000480472ca */ /* 0x000fe400000e0000 */
[----:B------:R-:W-:Y:S02]  /*8e70*/  SHF.R.U32.HI R0, RZ, 0x5, R2 ;  /* 0x00000005ff007819 */ /* 0x000fe40000011602 */
[----:B------:R-:W-:Y:S02]  /*8e80*/  SHF.R.U32.HI R75, RZ, 0x15, R75 ;  /* 0x00000015ff4b7819 */ /* 0x000fe4000001164b */
[----:B------:R-:W-:Y:S04]  /*8e90*/  LOP3.LUT R0, R0, 0x3, RZ, 0xc0, !PT ;  /* 0x0000000300007812 */ /* 0x000fe800078ec0ff */
[----:B------:R-:W-:Y:S03]  /*8ea0*/  ISETP.NE.AND P0, PT, R0, R75, PT ;  /* 0x0000004b0000720c */ /* 0x000fe60003f05270 */
[----:B---3--:R-:W2:Y:S10]  /*8eb0*/  LDTM.x16 R24, tmem[UR4] ;  /* 0x00000004001879ee */ /* 0x008eb40008240000 */
[----:B--2---:R-:W-:Y:S05]  /*8ec0*/  @!P0 BRA `(.L_x_187) ;  /* 0x0000000000408947 */ /* 0x004fea0003800000 */
        /* <DEDUP_REMOVED lines=16> */
.L_x_187:
[----:B------:R-:W-:Y:S01]  /*8fd0*/  SHF.R.U32.HI R74, RZ, 0x3, R2 ;  /* 0x00000003ff4a7819 */ /* 0x000fe20000011602 */
[----:B------:R-:W-:Y:S01]  /*8fe0*/  IMAD.U32 R72, R2, 0x10000, RZ ;  /* 0x0001000002487824 */ /* 0x000fe200078e00ff */
[----:B------:R-:W-:Y:S05]  /*8ff0*/  WARPSYNC.ALL ;  /* 0x0000000000007948 */ /* 0x000fea0003800000 */
[----:B------:R-:W-:Y:S04]  /*9000*/  LOP3.LUT R76, R72, 0x600010, R74, 0xc8, !PT ;  /* 0x00600010484c7812 */ /* 0x000fe800078ec84a */
[----:B------:R-:W-:Y:S04]  /*9010*/  LOP3.LUT R0, R76, 0x80, RZ, 0xfc, !PT ;  /* 0x000000804c007812 */ /* 0x000fe800078efcff */
[----:B------:R-:W-:Y:S01]  /*9020*/  R2UR UR5, R0 ;  /* 0x00000000000572ca */ /* 0x000fe200000e0000 */
[----:B-1----:R-:W1:Y:S01]  /*9030*/  S2R R73, SR_TID.X ;  /* 0x0000000000497919 */ /* 0x002e620000002100 */
[----:B------:R-:W-:Y:S01]  /*9040*/  LOP3.LUT R76, R76, 0xa0, RZ, 0xfc, !PT ;  /* 0x000000a04c4c7812 */ /* 0x000fe200078efcff */
[----:B------:R-:W2:Y:S01]  /*9050*/  S2UR UR38, SR_CgaCtaId ;  /* 0x00000000002679c3 */ /* 0x000ea20000008800 */
[----:B------:R-:W-:Y:S01]  /*9060*/  UMOV UR4, 0x400 ;  /* 0x0000040000047882 */ /* 0x000fe20000000000 */
[----:B-1----:R-:W-:Y:S01]  /*9070*/  SHF.R.U32.HI R75, RZ, 0x1, R73 ;  /* 0x00000001ff4b7819 */ /* 0x002fe20000011649 */
[----:B--2---:R-:W-:Y:S01]  /*9080*/  ULEA UR36, UR38, UR4, 0x18 ;  /* 0x0000000426247291 */ /* 0x004fe2000f8ec0ff */
[----:B------:R-:W-:Y:S02]  /*9090*/  R2UR UR4, R76 ;  /* 0x000000004c0472ca */ /* 0x000fe400000e0000 */
[----:B------:R-:W-:Y:S06]  /*90a0*/  LOP3.LUT R75, R75, 0x40, RZ, 0xc0, !PT ;  /* 0x000000404b4b7812 */ /* 0x000fec00078ec0ff */
[----:B------:R-:W1:Y:S08]  /*90b0*/  LDS.128 R12, [R75+UR36+0x1a200] ;  /* 0x01a200244b0c7984 */ /* 0x000e700008000c00 */
[----:B------:R-:W2:Y:S08]  /*90c0*/  LDS.128 R4, [R75+UR36+0x1a220] ;  /* 0x01a220244b047984 */ /* 0x000eb00008000c00 */
[----:B------:R-:W3:Y:S08]  /*90d0*/  LDS.128 R8, [R75+UR36+0x1a210] ;  /* 0x01a210244b087984 */ /* 0x000ef00008000c00 */
[----:B------:R-:W4:Y:S08]  /*90e0*/  LDS.128 R16, [R75+UR36+0x1a230] ;  /* 0x01a230244b107984 */ /* 0x000f300008000c00 */
[----:B------:R-:W5:Y:S01]  /*90f0*/  LDS.128 R20, [R75+UR36+0x1a280] ;  /* 0x01a280244b147984 */ /* 0x000f620008000c00 */
[----:B-1----:R-:W-:Y:S02]  /*9100*/  FADD2 R2, R40.F32x2.HI_LO, R12.F32x2.HI_LO ;  /* 0x0000000c2802724b */ /* 0x002fe40000000000 */
[----:B------:R-:W-:Y:S05]  /*9110*/  FADD2 R12, R42.F32x2.HI_LO, R14.F32x2.HI_LO ;  /* 0x0000000e2a0c724b */ /* 0x000fea0000000000 */
[----:B------:R-:W-:Y:S01]  /*9120*/  LDS.128 R40, [R75+UR36+0x1a300] ;  /* 0x01a300244b287984 */ /* 0x000fe20008000c00 */
[----:B------:R-:W-:Y:S02]  /*9130*/  FMUL2 R2, R2.F32x2.HI_LO, R56.F32x2.HI_LO ;  /* 0x000000380202724a */ /* 0x000fe40000000000 */
[----:B------:R-:W-:Y:S02]  /*9140*/  FMUL2 R12, R12.F32x2.HI_LO, R58.F32x2.HI_LO ;  /* 0x0000003a0c0c724a */ /* 0x000fe40000000000 */
[----:B--2---:R-:W-:Y:S01]  /*9150*/  FADD2 R48, R48.F32x2.HI_LO, R4.F32x2.HI_LO ;  /* 0x000000043030724b */ /* 0x004fe20000000000 */
[----:B------:R-:W-:Y:S01]  /*9160*/  F2FP.BF16.F32.PACK_AB R2, R3, R2 ;  /* 0x000000020302723e */ /* 0x000fe200000010ff */
[----:B------:R-:W-:Y:S01]  /*9170*/  FADD2 R50, R50.F32x2.HI_LO, R6.F32x2.HI_LO ;  /* 0x000000063232724b */ /* 0x000fe20000000000 */
[----:B------:R-:W-:Y:S01]  /*9180*/  F2FP.BF16.F32.PACK_AB R0, R13, R12 ;  /* 0x0000000c0d00723e */ /* 0x000fe200000010ff */
[----:B------:R-:W1:Y:S01]  /*9190*/  LDS.128 R4, [R75+UR36+0x1a2a0] ;  /* 0x01a2a0244b047984 */ /* 0x000e620008000c00 */
[----:B------:R-:W-:Y:S02]  /*91a0*/  FMUL2 R48, R48.F32x2.HI_LO, R64.F32x2.HI_LO ;  /* 0x000000403030724a */ /* 0x000fe40000000000 */
[----:B---3--:R-:W-:Y:S01]  /*91b0*/  FADD2 R10, R46.F32x2.HI_LO, R10.F32x2.HI_LO ;  /* 0x0000000a2e0a724b */ /* 0x008fe20000000000 */
[----:B------:R-:W-:Y:S01]  /*91c0*/  PRMT R46, R0, 0x7610, R46 ;  /* 0x00007610002e7816 */ /* 0x000fe2000000002e */
[----:B------:R-:W-:Y:S01]  /*91d0*/  FADD2 R8, R44.F32x2.HI_LO, R8.F32x2.HI_LO ;  /* 0x000000082c08724b */ /* 0x000fe20000000000 */
[----:B------:R-:W-:Y:S01]  /*91e0*/  PRMT R45, R0, 0x7632, R45 ;  /* 0x00007632002d7816 */ /* 0x000fe2000000002d */
[----:B------:R-:W-:Y:S01]  /*91f0*/  FMUL2 R10, R10.F32x2.HI_LO, R62.F32x2.HI_LO ;  /* 0x0000003e0a0a724a */ /* 0x000fe20000000000 */
[----:B------:R-:W-:Y:S01]  /*9200*/  PRMT R44, R2, 0x7632, R44 ;  /* 0x00007632022c7816 */ /* 0x000fe2000000002c */
[----:B------:R-:W2:Y:S01]  /*9210*/  LDS.128 R12, [R75+UR36+0x1a290] ;  /* 0x01a290244b0c7984 */ /* 0x000ea20008000c00 */
[----:B------:R-:W-:Y:S02]  /*9220*/  FMUL2 R8, R8.F32x2.HI_LO, R60.F32x2.HI_LO ;  /* 0x0000003c0808724a */ /* 0x000fe40000000000 */
[----:B------:R-:W-:Y:S01]  /*9230*/  F2FP.BF16.F32.PACK_AB R10, R11, R10 ;  /* 0x0000000a0b0a723e */ /* 0x000fe200000010ff */
[----:B----4-:R-:W-:Y:S02]  /*9240*/  FADD2 R52, R52.F32x2.HI_LO, R16.F32x2.HI_LO ;  /* 0x000000103434724b */ /* 0x010fe40000000000 */
[----:B------:R-:W-:Y:S01]  /*9250*/  F2FP.BF16.F32.PACK_AB R0, R9, R8 ;  /* 0x000000080900723e */ /* 0x000fe200000010ff */
[----:B------:R-:W-:Y:S01]  /*9260*/  FADD2 R54, R54.F32x2.HI_LO, R18.F32x2.HI_LO ;  /* 0x000000123636724b */ /* 0x000fe20000000000 */
[----:B------:R-:W-:Y:S01]  /*9270*/  PRMT R57, R10, 0x7632, R57 ;  /* 0x000076320a397816 */ /* 0x000fe20000000039 */
[----:B------:R-:W-:Y:S01]  /*9280*/  FMUL2 R52, R52.F32x2.HI_LO, R68.F32x2.HI_LO ;  /* 0x000000443434724a */ /* 0x000fe20000000000 */
[----:B------:R-:W-:Y:S01]  /*9290*/  PRMT R58, R10, 0x7610, R58 ;  /* 0x000076100a3a7816 */ /* 0x000fe2000000003a */
[----:B------:R-:W-:Y:S01]  /*92a0*/  FMUL2 R54, R54.F32x2.HI_LO, R70.F32x2.HI_LO ;  /* 0x000000463636724a */ /* 0x000fe20000000000 */
[----:B------:R-:W-:Y:S01]  /*92b0*/  PRMT R47, R0, 0x7632, R47 ;  /* 0x00007632002f7816 */ /* 0x000fe2000000002f */
[----:B------:R-:W3:Y:S01]  /*92c0*/  LDS.128 R8, [R75+UR36+0x1a2b0] ;  /* 0x01a2b0244b087984 */ /* 0x000ee20008000c00 */
[----:B------:R-:W-:Y:S01]  /*92d0*/  F2FP.BF16.F32.PACK_AB R52, R53, R52 ;  /* 0x000000343534723e */ /* 0x000fe200000010ff */
[----:B-----5:R-:W-:Y:S01]  /*92e0*/  FADD2 R26, R26.F32x2.HI_LO, R22.F32x2.HI_LO ;  /* 0x000000161a1a724b */ /* 0x020fe20000000000 */
[----:B------:R-:W-:Y:S01]  /*92f0*/  F2FP.BF16.F32.PACK_AB R54, R55, R54 ;  /* 0x000000363736723e */ /* 0x000fe200000010ff */
[----:B------:R-:W-:Y:S01]  /*9300*/  FADD2 R24, R24.F32x2.HI_LO, R20.F32x2.HI_LO ;  /* 0x000000141818724b */ /* 0x000fe20000000000 */
[----:B------:R-:W-:Y:S01]  /*9310*/  PRMT R59, R52, 0x7632, R59 ;  /* 0x00007632343b7816 */ /* 0x000fe2000000003b */
[----:B------:R-:W-:Y:S01]  /*9320*/  FMUL2 R26, R26.F32x2.HI_LO, R80.F32x2.HI_LO ;  /* 0x000000501a1a724a */ /* 0x000fe20000000000 */
[----:B------:R-:W-:Y:S01]  /*9330*/  PRMT R60, R52, 0x7610, R60 ;  /* 0x00007610343c7816 */ /* 0x000fe2000000003c */
[----:B------:R-:W-:Y:S01]  /*9340*/  FMUL2 R24, R24.F32x2.HI_LO, R78.F32x2.HI_LO ;  /* 0x0000004e1818724a */ /* 0x000fe20000000000 */
[----:B------:R-:W-:Y:S01]  /*9350*/  PRMT R61, R54, 0x7632, R61 ;  /* 0x00007632363d7816 */ /* 0x000fe2000000003d */
[----:B------:R-:W-:Y:S01]  /*9360*/  FMUL2 R50, R50.F32x2.HI_LO, R66.F32x2.HI_LO ;  /* 0x000000423232724a */ /* 0x000fe20000000000 */
[----:B------:R-:W-:Y:S02]  /*9370*/  PRMT R62, R54, 0x7610, R62 ;  /* 0x00007610363e7816 */ /* 0x000fe4000000003e */
[----:B------:R-:W-:Y:S01]  /*9380*/  PRMT R56, R0, 0x7610, R56 ;  /* 0x0000761000387816 */ /* 0x000fe20000000038 */
[----:B------:R-:W4:Y:S01]  /*9390*/  LDS.128 R52, [R75+UR36+0x1a310] ;  /* 0x01a310244b347984 */ /* 0x000f220008000c00 */
[----:B------:R-:W-:Y:S02]  /*93a0*/  F2FP.BF16.F32.PACK_AB R0, R49, R48 ;  /* 0x000000303100723e */ /* 0x000fe400000010ff */
[----:B------:R-:W-:Y:S01]  /*93b0*/  F2FP.BF16.F32.PACK_AB R24, R25, R24 ;  /* 0x000000181918723e */ /* 0x000fe200000010ff */
[----:B-1----:R-:W-:Y:S01]  /*93c0*/  FADD2 R32, R32.F32x2.HI_LO, R4.F32x2.HI_LO ;  /* 0x000000042020724b */ /* 0x002fe20000000000 */
[----:B------:R-:W-:Y:S01]  /*93d0*/  PRMT R48, R0, 0x7632, R48 ;  /* 0x0000763200307816 */ /* 0x000fe20000000030 */
[----:B------:R-:W-:Y:S01]  /*93e0*/  FADD2 R34, R34.F32x2.HI_LO, R6.F32x2.HI_LO ;  /* 0x000000062222724b */ /* 0x000fe20000000000 */
[----:B------:R-:W-:Y:S01]  /*93f0*/  PRMT R49, R0, 0x7610, R49 ;  /* 0x0000761000317816 */ /* 0x000fe20000000031 */
[----:B------:R-:W-:Y:S01]  /*9400*/  FMUL2 R32, R32.F32x2.HI_LO, R82.F32x2.HI_LO ;  /* 0x000000522020724a */ /* 0x000fe20000000000 */
[----:B------:R-:W-:Y:S01]  /*9410*/  F2FP.BF16.F32.PACK_AB R0, R27, R26 ;  /* 0x0000001a1b00723e */ /* 0x000fe200000010ff */
[----:B------:R-:W-:Y:S01]  /*9420*/  FMUL2 R34, R34.F32x2.HI_LO, R86.F32x2.HI_LO ;  /* 0x000000562222724a */ /* 0x000fe20000000000 */
[----:B------:R-:W-:Y:S02]  /*9430*/  PRMT R63, R24, 0x7632, R63 ;  /* 0x00007632183f7816 */ /* 0x000fe4000000003f */
[----:B------:R-:W-:Y:S01]  /*9440*/  PRMT R65, R0, 0x7632, R65 ;  /* 0x0000763200417816 */ /* 0x000fe20000000041 */
[----:B--2---:R-:W-:Y:S01]  /*9450*/  FADD2 R28, R28.F32x2.HI_LO, R12.F32x2.HI_LO ;  /* 0x0000000c1c1c724b */ /* 0x004fe20000000000 */
[----:B------:R-:W-:Y:S01]  /*9460*/  PRMT R66, R0, 0x7610, R66 ;  /* 0x0000761000427816 */ /* 0x000fe20000000042 */
[----:B------:R-:W-:Y:S01]  /*9470*/  FADD2 R30, R30.F32x2.HI_LO, R14.F32x2.HI_LO ;  /* 0x0000000e1e1e724b */ /* 0x000fe20000000000 */
[----:B------:R-:W-:Y:S01]  /*9480*/  PRMT R64, R24, 0x7610, R64 ;  /* 0x0000761018407816 */ /* 0x000fe20000000040 */
[----:B------:R-:W-:Y:S01]  /*9490*/  FMUL2 R28, R28.F32x2.HI_LO, R84.F32x2.HI_LO ;  /* 0x000000541c1c724a */ /* 0x000fe20000000000 */
[----:B------:R-:W-:Y:S01]  /*94a0*/  F2FP.BF16.F32.PACK_AB R50, R51, R50 ;  /* 0x000000323332723e */ /* 0x000fe200000010ff */
[----:B------:R-:W4:Y:S01]  /*94b0*/  LDTM.x16 R12, tmem[UR5] ;  /* 0x00000005000c79ee */ /* 0x000f220008240000 */
[----:B------:R-:W-:Y:S01]  /*94c0*/  FMUL2 R30, R30.F32x2.HI_LO, R88.F32x2.HI_LO ;  /* 0x000000581e1e724a */ /* 0x000fe20000000000 */
[----:B------:R-:W-:Y:S01]  /*94d0*/  UMOV UR5, 0x33334444 ;  /* 0x3333444400057882 */ /* 0x000fe20000000000 */
[----:B------:R-:W-:Y:S02]  /*94e0*/  F2FP.BF16.F32.PACK_AB R0, R29, R28 ;  /* 0x0000001c1d00723e */ /* 0x000fe400000010ff */
[----:B------:R-:W-:Y:S01]  /*94f0*/  PRMT R51, R50, 0x7632, R51 ;  /* 0x0000763232337816 */ /* 0x000fe20000000033 */
[----:B---3--:R-:W-:Y:S01]  /*9500*/  FADD2 R36, R36.F32x2.HI_LO, R8.F32x2.HI_LO ;  /* 0x000000082424724b */ /* 0x008fe20000000000 */
[----:B------:R-:W-:Y:S01]  /*9510*/  F2FP.BF16.F32.PACK_AB R3, R31, R30 ;  /* 0x0000001e1f03723e */ /* 0x000fe200000010ff */
[----:B------:R-:W-:Y:S01]  /*9520*/  FADD2 R38, R38.F32x2.HI_LO, R10.F32x2.HI_LO ;  /* 0x0000000a2626724b */ /* 0x000fe20000000000 */
[C---:B------:R-:W-:Y:S01]  /*9530*/  PRMT R67, R0.reuse, 0x7632, R67 ;  /* 0x0000763200437816 */ /* 0x040fe20000000043 */
[----:B------:R-:W1:Y:S01]  /*9540*/  LDS.128 R28, [R75+UR36+0x1a320] ;  /* 0x01a320244b1c7984 */ /* 0x000e620008000c00 */
[----:B------:R-:W-:Y:S01]  /*9550*/  PRMT R68, R0, 0x7610, R68 ;  /* 0x0000761000447816 */ /* 0x000fe20000000044 */
[----:B------:R-:W-:Y:S01]  /*9560*/  FMUL2 R36, R36.F32x2.HI_LO, R90.F32x2.HI_LO ;  /* 0x0000005a2424724a */ /* 0x000fe20000000000 */
[----:B------:R-:W-:Y:S01]  /*9570*/  PRMT R69, R3, 0x7632, R69 ;  /* 0x0000763203457816 */ /* 0x000fe20000000045 */
[----:B------:R-:W-:Y:S01]  /*9580*/  FMUL2 R38, R38.F32x2.HI_LO, R92.F32x2.HI_LO ;  /* 0x0000005c2626724a */ /* 0x000fe20000000000 */
[----:B------:R-:W-:Y:S02]  /*9590*/  PRMT R70, R3, 0x7610, R70 ;  /* 0x0000761003467816 */ /* 0x000fe40000000046 */
[----:B------:R-:W-:Y:S02]  /*95a0*/  F2FP.BF16.F32.PACK_AB R0, R33, R32 ;  /* 0x000000202100723e */ /* 0x000fe400000010ff */
[----:B------:R-:W-:Y:S02]  /*95b0*/  F2FP.BF16.F32.PACK_AB R3, R35, R34 ;  /* 0x000000222303723e */ /* 0x000fe400000010ff */
[C---:B------:R-:W-:Y:S01]  /*95c0*/  PRMT R71, R0.reuse, 0x7632, R71 ;  /* 0x0000763200477816 */ /* 0x040fe20000000047 */
[----:B------:R-:W2:Y:S01]  /*95d0*/  LDS.128 R32, [R75+UR36+0x1a330] ;  /* 0x01a330244b207984 */ /* 0x000ea20008000c00 */
[----:B------:R-:W-:Y:S01]  /*95e0*/  PRMT R76, R0, 0x7610, R76 ;  /* 0x00007610004c7816 */ /* 0x000fe2000000004c */
[----:B----4-:R-:W-:Y:S01]  /*95f0*/  FADD2 R16, R16.F32x2.HI_LO, R52.F32x2.HI_LO ;  /* 0x000000341010724b */ /* 0x010fe20000000000 */
[----:B------:R-:W-:Y:S01]  /*9600*/  PRMT R78, R3, 0x7632, R78 ;  /* 0x00007632034e7816 */ /* 0x000fe2000000004e */
[----:B------:R-:W-:Y:S01]  /*9610*/  FADD2 R18, R18.F32x2.HI_LO, R54.F32x2.HI_LO ;  /* 0x000000361212724b */ /* 0x000fe20000000000 */
[----:B------:R-:W-:Y:S01]  /*9620*/  PRMT R79, R3, 0x7610, R79 ;  /* 0x00007610034f7816 */ /* 0x000fe2000000004f */
[----:B------:R-:W-:Y:S01]  /*9630*/  FADD2 R12, R12.F32x2.HI_LO, R40.F32x2.HI_LO ;  /* 0x000000280c0c724b */ /* 0x000fe20000000000 */
[----:B------:R-:W-:Y:S01]  /*9640*/  F2FP.BF16.F32.PACK_AB R0, R37, R36 ;  /* 0x000000242500723e */ /* 0x000fe200000010ff */
[----:B------:R-:W3:Y:S01]  /*9650*/  LDS.128 R52, [R75+UR36+0x1a390] ;  /* 0x01a390244b347984 */ /* 0x000ee20008000c00 */
[----:B------:R-:W-:Y:S01]  /*9660*/  F2FP.BF16.F32.PACK_AB R3, R39, R38 ;  /* 0x000000262703723e */ /* 0x000fe200000010ff */
[----:B------:R-:W-:Y:S01]  /*9670*/  FMUL2 R12, R12.F32x2.HI_LO, R94.F32x2.HI_LO ;  /* 0x0000005e0c0c724a */ /* 0x000fe20000000000 */
[----:B------:R-:W-:Y:S01]  /*9680*/  PRMT R80, R0, 0x7632, R80 ;  /* 0x0000763200507816 */ /* 0x000fe20000000050 */
[----:B------:R-:W-:Y:S01]  /*9690*/  FMUL2 R40, R16.F32x2.HI_LO, R100.F32x2.HI_LO ;  /* 0x000000641028724a */ /* 0x000fe20000000000 */
[----:B------:R-:W-:Y:S01]  /*96a0*/  PRMT R81, R0, 0x7610, R81 ;  /* 0x0000761000517816 */ /* 0x000fe20000000051 */
[----:B------:R-:W-:Y:S01]  /*96b0*/  FADD2 R14, R14.F32x2.HI_LO, R42.F32x2.HI_LO ;  /* 0x0000002a0e0e724b */ /* 0x000fe20000000000 */
[C---:B------:R-:W-:Y:S01]  /*96c0*/  PRMT R82, R3.reuse, 0x7632, R82 ;  /* 0x0000763203527816 */ /* 0x040fe20000000052 */
[----:B------:R-:W4:Y:S01]  /*96d0*/  LDS.128 R36, [R75+UR36+0x1a380] ;  /* 0x01a380244b247984 */ /* 0x000f220008000c00 */
[----:B------:R-:W-:Y:S01]  /*96e0*/  PRMT R83, R3, 0x7610, R83 ;  /* 0x0000761003537816 */ /* 0x000fe20000000053 */
[----:B------:R-:W-:Y:S01]  /*96f0*/  FMUL2 R14, R14.F32x2.HI_LO, R96.F32x2.HI_LO ;  /* 0x000000600e0e724a */ /* 0x000fe20000000000 */
[----:B------:R-:W-:Y:S01]  /*9700*/  F2FP.BF16.F32.PACK_AB R3, R13, R12 ;  /* 0x0000000c0d03723e */ /* 0x000fe200000010ff */
[----:B------:R-:W-:Y:S03]  /*9710*/  FMUL2 R42, R18.F32x2.HI_LO, R104.F32x2.HI_LO ;  /* 0x00000068122a724a */ /* 0x000fe60000000000 */
[----:B------:R-:W-:Y:S02]  /*9720*/  F2FP.BF16.F32.PACK_AB R0, R15, R14 ;  /* 0x0000000e0f00723e */ /* 0x000fe400000010ff */
[C---:B------:R-:W-:Y:S01]  /*9730*/  PRMT R84, R3.reuse, 0x7632, R84 ;  /* 0x0000763203547816 */ /* 0x040fe20000000054 */
[----:B------:R-:W3:Y:S01]  /*9740*/  LDTM.x16 R4, tmem[UR4] ;  /* 0x00000004000479ee */ /* 0x000ee20008240000 */
[----:B------:R-:W-:Y:S01]  /*9750*/  PRMT R85, R3, 0x7610, R85 ;  /* 0x0000761003557816 */ /* 0x000fe20000000055 */
[----:B-1----:R-:W-:Y:S01]  /*9760*/  FADD2 R20, R20.F32x2.HI_LO, R28.F32x2.HI_LO ;  /* 0x0000001c1414724b */ /* 0x002fe20000000000 */
[----:B------:R-:W-:Y:S01]  /*9770*/  PRMT R86, R0, 0x7632, R86 ;  /* 0x0000763200567816 */ /* 0x000fe20000000056 */
[----:B------:R-:W-:Y:S01]  /*9780*/  FADD2 R22, R22.F32x2.HI_LO, R30.F32x2.HI_LO ;  /* 0x0000001e1616724b */ /* 0x000fe20000000000 */
[----:B------:R-:W-:Y:S01]  /*9790*/  PRMT R87, R0, 0x7610, R87 ;  /* 0x0000761000577816 */ /* 0x000fe20000000057 */
[----:B------:R-:W1:Y:S01]  /*97a0*/  LDS.128 R28, [R75+UR36+0x1a3a0] ;  /* 0x01a3a0244b1c7984 */ /* 0x000e620008000c00 */
[----:B------:R-:W-:Y:S01]  /*97b0*/  F2FP.BF16.F32.PACK_AB R0, R41, R40 ;  /* 0x000000282900723e */ /* 0x000fe200000010ff */
[----:B------:R-:W-:Y:S01]  /*97c0*/  FMUL2 R20, R20.F32x2.HI_LO, R98.F32x2.HI_LO ;  /* 0x000000621414724a */ /* 0x000fe20000000000 */
[----:B------:R-:W-:Y:S01]  /*97d0*/  F2FP.BF16.F32.PACK_AB R3, R43, R42 ;  /* 0x0000002a2b03723e */ /* 0x000fe200000010ff */
[----:B------:R-:W-:Y:S01]  /*97e0*/  FMUL2 R22, R22.F32x2.HI_LO, R102.F32x2.HI_LO ;  /* 0x000000661616724a */ /* 0x000fe20000000000 */
[C---:B------:R-:W-:Y:S01]  /*97f0*/  PRMT R40, R0.reuse, 0x7632, R40 ;  /* 0x0000763200287816 */ /* 0x040fe20000000028 */
[----:B------:R-:W-:Y:S01]  /*9800*/  USHF.L.U32 UR4, UR39, 0x2, URZ ;  /* 0x0000000227047899 */ /* 0x000fe200080006ff */
[----:B------:R-:W-:Y:S01]  /*9810*/  PRMT R41, R0, 0x7610, R41 ;  /* 0x0000761000297816 */ /* 0x000fe20000000029 */
[----:B--2---:R-:W-:Y:S01]  /*9820*/  FADD2 R24, R24.F32x2.HI_LO, R32.F32x2.HI_LO ;  /* 0x000000201818724b */ /* 0x004fe20000000000 */
[C---:B------:R-:W-:Y:S02]  /*9830*/  PRMT R42, R3.reuse, 0x7632, R42 ;  /* 0x00007632032a7816 */ /* 0x040fe4000000002a */
[----:B------:R-:W-:Y:S02]  /*9840*/  PRMT R43, R3, 0x7610, R43 ;  /* 0x00007610032b7816 */ /* 0x000fe4000000002b */
[----:B------:R-:W-:Y:S01]  /*9850*/  F2FP.BF16.F32.PACK_AB R0, R21, R20 ;  /* 0x000000141500723e */ /* 0x000fe200000010ff */
[----:B------:R-:W-:Y:S01]  /*9860*/  FADD2 R20, R26.F32x2.HI_LO, R34.F32x2.HI_LO ;  /* 0x000000221a14724b */ /* 0x000fe20000000000 */
[----:B------:R-:W-:Y:S01]  /*9870*/  F2FP.BF16.F32.PACK_AB R3, R23, R22 ;  /* 0x000000161703723e */ /* 0x000fe200000010ff */
[----:B------:R-:W-:Y:S01]  /*9880*/  FMUL2 R22, R24.F32x2.HI_LO, R106.F32x2.HI_LO ;  /* 0x0000006a1816724a */ /* 0x000fe20000000000 */
[C---:B------:R-:W-:Y:S01]  /*9890*/  PRMT R32, R0.reuse, 0x7632, R32 ;  /* 0x0000763200207816 */ /* 0x040fe20000000020 */
[----:B------:R-:W2:Y:S01]  /*98a0*/  LDS.128 R24, [R75+UR36+0x1a3b0] ;  /* 0x01a3b0244b187984 */ /* 0x000ea20008000c00 */
[----:B------:R-:W-:Y:S01]  /*98b0*/  PRMT R33, R0, 0x7610, R33 ;  /* 0x0000761000217816 */ /* 0x000fe20000000021 */
[----:B------:R-:W-:Y:S01]  /*98c0*/  NOP ;  /* 0x0000000000007918 */ /* 0x000fe20000000000 */
[----:B------:R-:W-:Y:S01]  /*98d0*/  F2FP.BF16.F32.PACK_AB R22, R23, R22 ;  /* 0x000000161716723e */ /* 0x000fe200000010ff */
[----:B---3--:R-:W-:Y:S01]  /*98e0*/  FADD2 R10, R10.F32x2.HI_LO, R54.F32x2.HI_LO ;  /* 0x000000360a0a724b */ /* 0x008fe20000000000 */
[C---:B------:R-:W-:Y:S01]  /*98f0*/  PRMT R34, R3.reuse, 0x7632, R34 ;  /* 0x0000763203227816 */ /* 0x040fe20000000022 */
[----:B------:R-:W-:Y:S01]  /*9900*/  IMAD.U32 R54, RZ, RZ, UR4 ;  /* 0x00000004ff367e24 */ /* 0x000fe2000f8e00ff */
[----:B------:R-:W-:Y:S01]  /*9910*/  PRMT R35, R3, 0x7610, R35 ;  /* 0x0000761003237816 */ /* 0x000fe20000000023 */
[----:B----4-:R-:W-:Y:S01]  /*9920*/  FADD2 R4, R4.F32x2.HI_LO, R36.F32x2.HI_LO ;  /* 0x000000240404724b */ /* 0x010fe20000000000 */
[----:B------:R-:W-:Y:S01]  /*9930*/  PRMT R23, R22, 0x7632, R23 ;  /* 0x0000763216177816 */ /* 0x000fe20000000017 */
[----:B------:R-:W-:Y:S01]  /*9940*/  FADD2 R6, R6.F32x2.HI_LO, R38.F32x2.HI_LO ;  /* 0x000000260606724b */ /* 0x000fe20000000000 */
[----:B------:R-:W-:Y:S01]  /*9950*/  R2UR UR4, R54 ;  /* 0x00000000360472ca */ /* 0x000fe200000e0000 */
[----:B------:R-:W-:Y:S02]  /*9960*/  FADD2 R8, R8.F32x2.HI_LO, R52.F32x2.HI_LO ;  /* 0x000000340808724b */ /* 0x000fe40000000000 */
[----:B------:R-:W-:Y:S02]  /*9970*/  FMUL2 R20, R20.F32x2.HI_LO, R108.F32x2.HI_LO ;  /* 0x0000006c1414724a */ /* 0x000fe40000000000 */
[----:B------:R-:W-:Y:S02]  /*9980*/  FMUL2 R4, R4.F32x2.HI_LO, R110.F32x2.HI_LO ;  /* 0x0000006e0404724a */ /* 0x000fe40000000000 */
[----:B------:R-:W-:Y:S01]  /*9990*/  FMUL2 R6, R6.F32x2.HI_LO, R112.F32x2.HI_LO ;  /* 0x000000700606724a */ /* 0x000fe20000000000 */
[----:B------:R-:W-:Y:S01]  /*99a0*/  F2FP.BF16.F32.PACK_AB R20, R21, R20 ;  /* 0x000000141514723e */ /* 0x000fe200000010ff */
[----:B------:R-:W-:Y:S01]  /*99b0*/  FMUL2 R8, R8.F32x2.HI_LO, R114.F32x2.HI_LO ;  /* 0x000000720808724a */ /* 0x000fe20000000000 */
[----:B------:R-:W-:Y:S01]  /*99c0*/  F2FP.BF16.F32.PACK_AB R4, R5, R4 ;  /* 0x000000040504723e */ /* 0x000fe200000010ff */
[----:B-1----:R-:W-:Y:S01]  /*99d0*/  FADD2 R12, R12.F32x2.HI_LO, R28.F32x2.HI_LO ;  /* 0x0000001c0c0c724b */ /* 0x002fe20000000000 */
[----:B------:R-:W-:Y:S01]  /*99e0*/  F2FP.BF16.F32.PACK_AB R6, R7, R6 ;  /* 0x000000060706723e */ /* 0x000fe200000010ff */
[----:B------:R-:W-:Y:S01]  /*99f0*/  USHF.R.U64 UR4, UR5, UR4, 0x123333 ;  /* 0x0012333305047499 */ /* 0x000fe20008001204 */
[----:B------:R-:W-:Y:S01]  /*9a00*/  F2FP.BF16.F32.PACK_AB R8, R9, R8 ;  /* 0x000000080908723e */ /* 0x000fe200000010ff */
[----:B------:R-:W-:Y:S01]  /*9a10*/  FADD2 R14, R14.F32x2.HI_LO, R30.F32x2.HI_LO ;  /* 0x0000001e0e0e724b */ /* 0x000fe20000000000 */
[C---:B------:R-:W-:Y:S01]  /*9a20*/  PRMT R36, R20.reuse, 0x7632, R36 ;  /* 0x0000763214247816 */ /* 0x040fe20000000024 */
[----:B------:R-:W-:Y:S01]  /*9a30*/  ULOP3.LUT UR37, UR4, 0x7, URZ, 0xc0, !UPT ;  /* 0x0000000704257892 */ /* 0x000fe2000f8ec0ff */
[----:B------:R-:W-:Y:S01]  /*9a40*/  PRMT R37, R20, 0x7610, R37 ;  /* 0x0000761014257816 */ /* 0x000fe20000000025 */
[----:B------:R-:W-:Y:S01]  /*9a50*/  FMUL2 R10, R10.F32x2.HI_LO, R116.F32x2.HI_LO ;  /* 0x000000740a0a724a */ /* 0x000fe20000000000 */
[C---:B------:R-:W-:Y:S01]  /*9a60*/  PRMT R38, R4.reuse, 0x7632, R38 ;  /* 0x0000763204267816 */ /* 0x040fe20000000026 */
[----:B------:R-:W-:Y:S01]  /*9a70*/  UISETP.NE.AND UP0, UPT, UR37, 0x3, UPT ;  /* 0x000000032500788c */ /* 0x000fe2000bf05270 */
[----:B------:R-:W-:Y:S01]  /*9a80*/  PRMT R39, R4, 0x7610, R39 ;  /* 0x0000761004277816 */ /* 0x000fe20000000027 */
[----:B------:R-:W-:Y:S01]  /*9a90*/  FMUL2 R12, R12.F32x2.HI_LO, R118.F32x2.HI_LO ;  /* 0x000000760c0c724a */ /* 0x000fe20000000000 */
[----:B------:R-:W-:Y:S01]  /*9aa0*/  F2FP.BF16.F32.PACK_AB R10, R11, R10 ;  /* 0x0000000a0b0a723e */ /* 0x000fe200000010ff */
[----:B------:R-:W-:Y:S01]  /*9ab0*/  FMUL2 R14, R14.F32x2.HI_LO, R120.F32x2.HI_LO ;  /* 0x000000780e0e724a */ /* 0x000fe20000000000 */
[----:B------:R-:W-:Y:S02]  /*9ac0*/  PRMT R52, R6, 0x7632, R52 ;  /* 0x0000763206347816 */ /* 0x000fe40000000034 */
[----:B------:R-:W-:Y:S01]  /*9ad0*/  F2FP.BF16.F32.PACK_AB R12, R13, R12 ;  /* 0x0000000c0d0c723e */ /* 0x000fe200000010ff */
[----:B--2---:R-:W-:Y:S01]  /*9ae0*/  FADD2 R16, R16.F32x2.HI_LO, R24.F32x2.HI_LO ;  /* 0x000000181010724b */ /* 0x004fe20000000000 */
[----:B------:R-:W-:Y:S01]  /*9af0*/  F2FP.BF16.F32.PACK_AB R14, R15, R14 ;  /* 0x0000000e0f0e723e */ /* 0x000fe200000010ff */
[----:B------:R-:W-:Y:S01]  /*9b00*/  FADD2 R18, R18.F32x2.HI_LO, R26.F32x2.HI_LO ;  /* 0x0000001a1212724b */ /* 0x000fe20000000000 */
[----:B------:R-:W-:Y:S01]  /*9b10*/  PRMT R53, R6, 0x7610, R53 ;  /* 0x0000761006357816 */ /* 0x000fe20000000035 */
[----:B------:R-:W-:Y:S01]  /*9b20*/  FMUL2 R16, R16.F32x2.HI_LO, R122.F32x2.HI_LO ;  /* 0x0000007a1010724a */ /* 0x000fe20000000000 */
[----:B------:R-:W-:Y:S01]  /*9b30*/  PRMT R28, R8, 0x7632, R28 ;  /* 0x00007632081c7816 */ /* 0x000fe2000000001c */
[----:B------:R-:W-:Y:S01]  /*9b40*/  FMUL2 R18, R18.F32x2.HI_LO, R124.F32x2.HI_LO ;  /* 0x0000007c1212724a */ /* 0x000fe20000000000 */
[----:B------:R-:W-:Y:S02]  /*9b50*/  PRMT R29, R8, 0x7610, R29 ;  /* 0x00007610081d7816 */ /* 0x000fe4000000001d */
[----:B------:R-:W-:Y:S02]  /*9b60*/  F2FP.BF16.F32.PACK_AB R16, R17, R16 ;  /* 0x000000101110723e */ /* 0x000fe400000010ff */
[----:B------:R-:W-:Y:S02]  /*9b70*/  F2FP.BF16.F32.PACK_AB R18, R19, R18 ;  /* 0x000000121312723e */ /* 0x000fe400000010ff */
[C---:B------:R-:W-:Y:S02]  /*9b80*/  PRMT R30, R10.reuse, 0x7632, R30 ;  /* 0x000076320a1e7816 */ /* 0x040fe4000000001e */
[----:B------:R-:W-:Y:S02]  /*9b90*/  PRMT R31, R10, 0x7610, R31 ;  /* 0x000076100a1f7816 */ /* 0x000fe4000000001f */
[C---:B------:R-:W-:Y:S02]  /*9ba0*/  PRMT R24, R12.reuse, 0x7632, R24 ;  /* 0x000076320c187816 */ /* 0x040fe40000000018 */
[----:B------:R-:W-:Y:S02]  /*9bb0*/  PRMT R25, R12, 0x7610, R25 ;  /* 0x000076100c197816 */ /* 0x000fe40000000019 */
[C---:B------:R-:W-:Y:S02]  /*9bc0*/  PRMT R17, R14.reuse, 0x7632, R17 ;  /* 0x000076320e117816 */ /* 0x040fe40000000011 */
[----:B------:R-:W-:Y:S02]  /*9bd0*/  PRMT R26, R14, 0x7610, R26 ;  /* 0x000076100e1a7816 */ /* 0x000fe4000000001a */
[----:B------:R-:W-:Y:S02]  /*9be0*/  PRMT R19, R16, 0x7632, R19 ;  /* 0x0000763210137816 */ /* 0x000fe40000000013 */
[----:B------:R-:W-:Y:S01]  /*9bf0*/  PRMT R27, R18, 0x7632, R27 ;  /* 0x00007632121b7816 */ /* 0x000fe2000000001b */
[----:B------:R-:W-:Y:S06]  /*9c00*/  BRA.U !UP0, `(.L_x_188) ;  /* 0x0000000108087547 */ /* 0x000fec000b800000 */
[----:B------:R-:W-:Y:S05]  /*9c10*/  BPT.TRAP 0x1 ;  /* 0x000000040000795c */ /* 0x000fea0000300000 */
[----:B------:R-:W-:Y:S05]  /*9c20*/  BPT.TRAP 0x1 ;  /* 0x000000040000795c */ /* 0x000fea0000300000 */
.L_x_188:
[----:B------:R-:W-:Y:S04]  /*9c30*/  UIADD3 UR4, UPT, UPT, UR36, 0x1a868, URZ ;  /* 0x0001a86824047890 */ /* 0x000fe8000fffe0ff */
[----:B------:R-:W-:Y:S09]  /*9c40*/  UPRMT UR4, UR38, 0x654, UR4 ;  /* 0x0000065426047896 */ /* 0x000ff20008000004 */
[----:B------:R-:W-:Y:S01]  /*9c50*/  SYNCS.ARRIVE.TRANS64.RED.A1T0 RZ, [UR4], RZ ;  /* 0x000000ffffff79a7 */ /* 0x000fe20008100404 */
[----:B------:R-:W-:Y:S04]  /*9c60*/  UIADD3 UR4, UPT, UPT, UR36, 0xa000, URZ ;  /* 0x0000a00024047890 */ /* 0x000fe8000fffe0ff */
[----:B------:R-:W-:Y:S09]  /*9c70*/  ULOP3.LUT UP0, URZ, UR4, 0x3f0, URZ, 0xc0, !UPT ;  /* 0x000003f004ff7892 */ /* 0x000ff2000f80c0ff */
[----:B------:R-:W-:Y:S05]  /*9c80*/  BRA.U !UP0, `(.L_x_189) ;  /* 0x0000000108407547 */ /* 0x000fea000b800000 */
        /* <DEDUP_REMOVED lines=16> */
.L_x_189:
[C---:B------:R-:W-:Y:S01]  /*9d90*/  LOP3.LUT P0, RZ, R73.reuse, 0x2, RZ, 0xc0, !PT ;  /* 0x0000000249ff7812 */ /* 0x040fe2000780c0ff */
[C---:B------:R-:W-:Y:S01]  /*9da0*/  IMAD.SHL.U32 R3, R73.reuse, 0x40, RZ ;  /* 0x0000004049037824 */ /* 0x040fe200078e00ff */
[----:B------:R-:W-:Y:S01]  /*9db0*/  SHF.R.U32.HI R5, RZ, 0x7, R73 ;  /* 0x00000007ff057819 */ /* 0x000fe20000011649 */
[----:B------:R-:W-:Y:S01]  /*9dc0*/  IMAD.SHL.U32 R0, R73, 0x8, RZ ;  /* 0x0000000849007824 */ /* 0x000fe200078e00ff */
[----:B------:R-:W-:Y:S01]  /*9dd0*/  LOP3.LUT R44, R44, 0xffff, RZ, 0xc0, !PT ;  /* 0x0000ffff2c2c7812 */ /* 0x000fe200078ec0ff */
[----:B------:R-:W-:Y:S01]  /*9de0*/  IMAD.U32 R82, R82, 0x10000, RZ ;  /* 0x0001000052527824 */ /* 0x000fe200078e00ff */
[----:B------:R-:W-:Y:S01]  /*9df0*/  LOP3.LUT R4, R3, 0x1c0, RZ, 0xc0, !PT ;  /* 0x000001c003047812 */ /* 0x000fe200078ec0ff */
[----:B------:R-:W-:Y:S01]  /*9e00*/  IMAD.U32 R52, R52, 0x10000, RZ ;  /* 0x0001000034347824 */ /* 0x000fe200078e00ff */
[----:B------:R-:W-:Y:S01]  /*9e10*/  LOP3.LUT R47, R47, 0xffff, RZ, 0xc0, !PT ;  /* 0x0000ffff2f2f7812 */ /* 0x000fe200078ec0ff */
[----:B------:R-:W-:Y:S01]  /*9e20*/  IMAD.U32 R45, R45, 0x10000, RZ ;  /* 0x000100002d2d7824 */ /* 0x000fe200078e00ff */
[----:B------:R-:W-:Y:S01]  /*9e30*/  LOP3.LUT R0, R4, 0x38, R0, 0xf8, !PT ;  /* 0x0000003804007812 */ /* 0x000fe200078ef800 */
[----:B------:R-:W-:Y:S01]  /*9e40*/  IMAD.U32 R51, R51, 0x10000, RZ ;  /* 0x0001000033337824 */ /* 0x000fe200078e00ff */
[----:B------:R-:W-:Y:S01]  /*9e50*/  LOP3.LUT R4, R73, 0x1, RZ, 0xc0, !PT ;  /* 0x0000000149047812 */ /* 0x000fe200078ec0ff */
[----:B------:R-:W-:Y:S01]  /*9e60*/  IMAD.U32 R61, R61, 0x10000, RZ ;  /* 0x000100003d3d7824 */ /* 0x000fe200078e00ff */
[----:B------:R-:W-:Y:S01]  /*9e70*/  LOP3.LUT R0, R0, 0x1e00, R3, 0xf8, !PT ;  /* 0x00001e0000007812 */ /* 0x000fe200078ef803 */
[----:B------:R-:W-:Y:S01]  /*9e80*/  IMAD.MOV.U32 R3, RZ, RZ, 0x10 ;  /* 0x00000010ff037424 */ /* 0x000fe200078e00ff */
[----:B------:R-:W-:Y:S01]  /*9e90*/  LOP3.LUT R5, R5, 0x1, RZ, 0xc0, !PT ;  /* 0x0000000105057812 */ /* 0x000fe200078ec0ff */
[----:B------:R-:W-:Y:S01]  /*9ea0*/  IMAD.U32 R65, R65, 0x10000, RZ ;  /* 0x0001000041417824 */ /* 0x000fe200078e00ff */
[----:B------:R-:W-:Y:S01]  /*9eb0*/  LEA R8, P1, R44, RZ, 0x10 ;  /* 0x000000ff2c087211 */ /* 0x000fe200078280ff */
[----:B------:R-:W-:Y:S01]  /*9ec0*/  IMAD.U32 R69, R69, 0x10000, RZ ;  /* 0x0001000045457824 */ /* 0x000fe200078e00ff */
[----:B------:R-:W-:Y:S01]  /*9ed0*/  SEL R6, R3, 0xfffffff0, !P0 ;  /* 0xfffffff003067807 */ /* 0x000fe20004000000 */
[----:B------:R-:W-:Y:S01]  /*9ee0*/  IMAD.U32 R86, R86, 0x10000, RZ ;  /* 0x0001000056567824 */ /* 0x000fe200078e00ff */
[----:B------:R-:W-:Y:S01]  /*9ef0*/  ISETP.NE.U32.AND P2, PT, R4, 0x1, PT ;  /* 0x000000010400780c */ /* 0x000fe20003f45070 */
[----:B------:R-:W-:Y:S01]  /*9f00*/  IMAD.U32 R36, R36, 0x10000, RZ ;  /* 0x0001000024247824 */ /* 0x000fe200078e00ff */
[----:B------:R-:W-:Y:S01]  /*9f10*/  LOP3.LUT R48, R48, 0xffff, RZ, 0xc0, !PT ;  /* 0x0000ffff30307812 */ /* 0x000fe200078ec0ff */
[----:B------:R-:W-:Y:S01]  /*9f20*/  IMAD R0, R6, R5, R0 ;  /* 0x0000000506007224 */ /* 0x000fe200078e0200 */
[----:B------:R-:W-:Y:S02]  /*9f30*/  LEA R4, P0, R47, RZ, 0x10 ;  /* 0x000000ff2f047211 */ /* 0x000fe400078080ff */
[----:B------:R-:W-:Y:S02]  /*9f40*/  LOP3.LUT R59, R59, 0xffff, RZ, 0xc0, !PT ;  /* 0x0000ffff3b3b7812 */ /* 0x000fe400078ec0ff */
[----:B------:R-:W-:Y:S02]  /*9f50*/  LEA.HI.X R9, R44, RZ, RZ, 0x10, P1 ;  /* 0x000000ff2c097211 */ /* 0x000fe400008f84ff */
[----:B------:R-:W-:Y:S02]  /*9f60*/  LEA R6, P1, R48, RZ, 0x10 ;  /* 0x000000ff30067211 */ /* 0x000fe400078280ff */
[----:B------:R-:W-:Y:S02]  /*9f70*/  LEA.HI.X R5, R47, RZ, RZ, 0x10, P0 ;  /* 0x000000ff2f057211 */ /* 0x000fe400000f84ff */
[----:B------:R-:W-:Y:S02]  /*9f80*/  LOP3.LUT R2, R8, 0xffff, R2, 0xf8, !PT ;  /* 0x0000ffff08027812 */ /* 0x000fe400078ef802 */
[----:B------:R-:W-:Y:S02]  /*9f90*/  LOP3.LUT R63, R63, 0xffff, RZ, 0xc0, !PT ;  /* 0x0000ffff3f3f7812 */ /* 0x000fe400078ec0ff */
[----:B------:R-:W-:Y:S02]  /*9fa0*/  LEA R8, P0, R59, RZ, 0x10 ;  /* 0x000000ff3b087211 */ /* 0x000fe400078080ff */
[----:B------:R-:W-:Y:S02]  /*9fb0*/  LOP3.LUT R67, R67, 0xffff, RZ, 0xc0, !PT ;  /* 0x0000ffff43437812 */ /* 0x000fe400078ec0ff */
[----:B------:R-:W-:Y:S02]  /*9fc0*/  LEA.HI.X R7, R48, RZ, RZ, 0x10, P1 ;  /* 0x000000ff30077211 */ /* 0x000fe400008f84ff */
[----:B------:R-:W-:Y:S02]  /*9fd0*/  LOP3.LUT R46, R9, 0xffff, R46, 0xf8, !PT ;  /* 0x0000ffff092e7812 */ /* 0x000fe400078ef82e */
[----:B------:R-:W-:Y:S02]  /*9fe0*/  LEA R10, P1, R63, RZ, 0x10 ;  /* 0x000000ff3f0a7211 */ /* 0x000fe400078280ff */
[----:B------:R-:W-:Y:S02]  /*9ff0*/  LEA.HI.X R9, R59, RZ, RZ, 0x10, P0 ;  /* 0x000000ff3b097211 */ /* 0x000fe400000f84ff */
[----:B------:R-:W-:Y:S02]  /*a000*/  LOP3.LUT R71, R71, 0xffff, RZ, 0xc0, !PT ;  /* 0x0000ffff47477812 */ /* 0x000fe400078ec0ff */
[----:B------:R-:W-:Y:S02]  /*a010*/  LEA R12, P0, R67, RZ, 0x10 ;  /* 0x000000ff430c7211 */ /* 0x000fe400078080ff */
[----:B------:R-:W-:Y:S02]  /*a020*/  LOP3.LUT R58, R5, 0xffff, R58, 0xf8, !PT ;  /* 0x0000ffff053a7812 */ /* 0x000fe400078ef83a */
[----:B------:R-:W-:Y:S02]  /*a030*/  LOP3.LUT R80, R80, 0xffff, RZ, 0xc0, !PT ;  /* 0x0000ffff50507812 */ /* 0x000fe400078ec0ff */
[----:B------:R-:W-:Y:S02]  /*a040*/  LEA.HI.X R11, R63, RZ, RZ, 0x10, P1 ;  /* 0x000000ff3f0b7211 */ /* 0x000fe400008f84ff */
[----:B------:R-:W-:Y:S02]  /*a050*/  LOP3.LUT R5, R8, 0xffff, R60, 0xf8, !PT ;  /* 0x0000ffff08057812 */ /* 0x000fe400078ef83c */
[----:B------:R-:W-:Y:S02]  /*a060*/  LOP3.LUT R50, R7, 0xffff, R50, 0xf8, !PT ;  /* 0x0000ffff07327812 */ /* 0x000fe400078ef832 */
[----:B------:R-:W-:Y:S02]  /*a070*/  LEA R8, P1, R71, RZ, 0x10 ;  /* 0x000000ff47087211 */ /* 0x000fe400078280ff */
[----:B------:R-:W-:Y:S02]  /*a080*/  LEA.HI.X R13, R67, RZ, RZ, 0x10, P0 ;  /* 0x000000ff430d7211 */ /* 0x000fe400000f84ff */
[----:B------:R-:W-:Y:S02]  /*a090*/  LOP3.LUT R7, R10, 0xffff, R64, 0xf8, !PT ;  /* 0x0000ffff0a077812 */ /* 0x000fe400078ef840 */
[----:B------:R-:W-:Y:S02]  /*a0a0*/  LOP3.LUT R84, R84, 0xffff, RZ, 0xc0, !PT ;  /* 0x0000ffff54547812 */ /* 0x000fe400078ec0ff */
[----:B------:R-:W-:Y:S02]  /*a0b0*/  LEA R10, P0, R80, RZ, 0x10 ;  /* 0x000000ff500a7211 */ /* 0x000fe400078080ff */
[----:B------:R-:W-:Y:S02]  /*a0c0*/  LOP3.LUT R62, R9, 0xffff, R62, 0xf8, !PT ;  /* 0x0000ffff093e7812 */ /* 0x000fe400078ef83e */
[----:B------:R-:W-:Y:S02]  /*a0d0*/  LOP3.LUT R40, R40, 0xffff, RZ, 0xc0, !PT ;  /* 0x0000ffff28287812 */ /* 0x000fe400078ec0ff */
[----:B------:R-:W-:Y:S02]  /*a0e0*/  LEA.HI.X R9, R71, RZ, RZ, 0x10, P1 ;  /* 0x000000ff47097211 */ /* 0x000fe400008f84ff */
[----:B------:R-:W-:Y:S02]  /*a0f0*/  LOP3.LUT R66, R11, 0xffff, R66, 0xf8, !PT ;  /* 0x0000ffff0b427812 */ /* 0x000fe400078ef842 */
[----:B------:R-:W-:Y:S02]  /*a100*/  LEA R14, P1, R84, RZ, 0x10 ;  /* 0x000000ff540e7211 */ /* 0x000fe400078280ff */
[----:B------:R-:W-:Y:S02]  /*a110*/  LEA.HI.X R11, R80, RZ, RZ, 0x10, P0 ;  /* 0x000000ff500b7211 */ /* 0x000fe400000f84ff */
[----:B------:R-:W-:Y:S02]  /*a120*/  LOP3.LUT R32, R32, 0xffff, RZ, 0xc0, !PT ;  /* 0x0000ffff20207812 */ /* 0x000fe400078ec0ff */
[----:B------:R-:W-:Y:S02]  /*a130*/  LEA R20, P0, R40, RZ, 0x10 ;  /* 0x000000ff28147211 */ /* 0x000fe400078080ff */
[----:B------:R-:W-:Y:S02]  /*a140*/  LOP3.LUT R23, R23, 0xffff, RZ, 0xc0, !PT ;  /* 0x0000ffff17177812 */ /* 0x000fe400078ec0ff */
[----:B------:R-:W-:Y:S02]  /*a150*/  LEA.HI.X R15, R84, RZ, RZ, 0x10, P1 ;  /* 0x000000ff540f7211 */ /* 0x000fe400008f84ff */
[----:B------:R-:W-:Y:S02]  /*a160*/  LEA R48, P1, R32, RZ, 0x10 ;  /* 0x000000ff20307211 */ /* 0x000fe400078280ff */
[----:B------:R-:W-:Y:S02]  /*a170*/  LEA.HI.X R21, R40, RZ, RZ, 0x10, P0 ;  /* 0x000000ff28157211 */ /* 0x000fe400000f84ff */
[----:B------:R-:W-:Y:S02]  /*a180*/  LOP3.LUT R38, R38, 0xffff, RZ, 0xc0, !PT ;  /* 0x0000ffff26267812 */ /* 0x000fe400078ec0ff */
[----:B------:R-:W-:Y:S02]  /*a190*/  LEA R40, P0, R23, RZ, 0x10 ;  /* 0x000000ff17287211 */ /* 0x000fe400078080ff */
[----:B------:R-:W-:Y:S02]  /*a1a0*/  LOP3.LUT R6, R6, 0xffff, R49, 0xf8, !PT ;  /* 0x0000ffff06067812 */ /* 0x000fe400078ef831 */
        /* <DEDUP_REMOVED lines=10> */
[----:B------:R-:W-:Y:S02]  /*a250*/  LOP3.LUT R87, R15, 0xffff, R87, 0xf8, !PT ;  /* 0x0000ffff0f577812 */ /* 0x000fe400078ef857 */
[----:B------:R-:W-:Y:S02]  /*a260*/  LEA.HI.X R21, R38, RZ, RZ, 0x10, P1 ;  /* 0x000000ff26157211 */ /* 0x000fe400008f84ff */
[----:B------:R-:W-:Y:S02]  /*a270*/  LOP3.LUT R15, R48, 0xffff, R33, 0xf8, !PT ;  /* 0x0000ffff300f7812 */ /* 0x000fe400078ef821 */
[----:B------:R-:W-:Y:S02]  /*a280*/  LEA R38, P1, R24, RZ, 0x10 ;  /* 0x000000ff18267211 */ /* 0x000fe400078280ff */
[----:B------:R-:W-:Y:S02]  /*a290*/  LEA.HI.X R33, R28, RZ, RZ, 0x10, P0 ;  /* 0x000000ff1c217211 */ /* 0x000fe400000f84ff */
[C---:B------:R-:W-:Y:S02]  /*a2a0*/  LEA R28, P0, R19.reuse, RZ, 0x10 ;  /* 0x000000ff131c7211 */ /* 0x040fe400078080ff */
[----:B------:R-:W-:Y:S02]  /*a2b0*/  LOP3.LUT R20, R20, 0xffff, R39, 0xf8, !PT ;  /* 0x0000ffff14147812 */ /* 0x000fe400078ef827 */
[----:B------:R-:W-:Y:S02]  /*a2c0*/  LEA.HI.X R39, R24, RZ, RZ, 0x10, P1 ;  /* 0x000000ff18277211 */ /* 0x000fe400008f84ff */
[----:B------:R-:W-:Y:S01]  /*a2d0*/  LOP3.LUT R24, R32, 0xffff, R29, 0xf8, !PT ;  /* 0x0000ffff20187812 */ /* 0x000fe200078ef81d */
[----:B------:R-:W-:Y:S01]  /*a2e0*/  IMAD.U32 R32, R30, 0x10000, RZ ;  /* 0x000100001e207824 */ /* 0x000fe200078e00ff */
[----:B------:R-:W-:Y:S01]  /*a2f0*/  LEA.HI.X R29, R19, RZ, RZ, 0x10, P0 ;  /* 0x000000ff131d7211 */ /* 0x000fe200000f84ff */
[----:B------:R-:W-:Y:S01]  /*a300*/  IMAD.U32 R30, R17, 0x10000, RZ ;  /* 0x00010000111e7824 */ /* 0x000fe200078e00ff */
[----:B------:R-:W-:Y:S01]  /*a310*/  LOP3.LUT R23, R33, 0xffff, R31, 0xf8, !PT ;  /* 0x0000ffff21177812 */ /* 0x000fe200078ef81f */
[----:B------:R-:W-:Y:S01]  /*a320*/  IMAD.U32 R17, R27, 0x10000, RZ ;  /* 0x000100001b117824 */ /* 0x000fe200078e00ff */
[----:B------:R-:W-:Y:S01]  /*a330*/  LOP3.LUT R31, R39, 0xffff, R26, 0xf8, !PT ;  /* 0x0000ffff271f7812 */ /* 0x000fe200078ef81a */
[----:B------:R-:W-:Y:S01]  /*a340*/  IMAD.U32 R19, R57, 0x10000, RZ ;  /* 0x0001000039137824 */ /* 0x000fe200078e00ff */
[----:B------:R-:W-:Y:S01]  /*a350*/  LOP3.LUT R26, R28, 0xffff, R16, 0xf8, !PT ;  /* 0x0000ffff1c1a7812 */ /* 0x000fe200078ef810 */
[----:B------:R-:W-:Y:S01]  /*a360*/  IMAD.U32 R28, R42, 0x10000, RZ ;  /* 0x000100002a1c7824 */ /* 0x000fe200078e00ff */
[----:B------:R-:W-:Y:S01]  /*a370*/  LOP3.LUT R18, R29, 0xffff, R18, 0xf8, !PT ;  /* 0x0000ffff1d127812 */ /* 0x000fe200078ef812 */
[----:B------:R-:W-:Y:S01]  /*a380*/  IMAD.U32 R29, R34, 0x10000, RZ ;  /* 0x00010000221d7824 */ /* 0x000fe200078e00ff */
[----:B------:R-:W-:Y:S02]  /*a390*/  LOP3.LUT R16, R46, R45, RZ, 0xfc, !PT ;  /* 0x0000002d2e107212 */ /* 0x000fe400078efcff */
[----:B------:R-:W-:Y:S02]  /*a3a0*/  LOP3.LUT R4, R4, 0xffff, R56, 0xf8, !PT ;  /* 0x0000ffff04047812 */ /* 0x000fe400078ef838 */
[----:B------:R-:W-:Y:S02]  /*a3b0*/  LOP3.LUT R27, R31, R30, RZ, 0xfc, !PT ;  /* 0x0000001e1f1b7212 */ /* 0x000fe400078efcff */
[----:B------:R-:W-:Y:S02]  /*a3c0*/  LEA R30, R0, UR36, 0x1 ;  /* 0x00000024001e7c11 */ /* 0x000fe4000f8e08ff */
[----:B------:R-:W-:Y:S01]  /*a3d0*/  LOP3.LUT R0, R18, R17, RZ, 0xfc, !PT ;  /* 0x0000001112007212 */ /* 0x000fe200078efcff */
[----:B------:R-:W-:Y:S01]  /*a3e0*/  IMAD.MOV.U32 R17, RZ, RZ, R16 ;  /* 0x000000ffff117224 */ /* 0x000fe200078e0010 */
[----:B------:R-:W-:Y:S01]  /*a3f0*/  LOP3.LUT R19, R58, R19, RZ, 0xfc, !PT ;  /* 0x000000133a137212 */ /* 0x000fe200078efcff */
[----:B------:R-:W-:Y:S01]  /*a400*/  IMAD.MOV.U32 R16, RZ, RZ, R2 ;  /* 0x000000ffff107224 */ /* 0x000fe200078e0002 */
[----:B------:R-:W-:Y:S01]  /*a410*/  LOP3.LUT R50, R50, R51, RZ, 0xfc, !PT ;  /* 0x0000003332327212 */ /* 0x000fe200078efcff */
[----:B------:R-:W-:Y:S01]  /*a420*/  IMAD.MOV.U32 R18, RZ, RZ, R4 ;  /* 0x000000ffff127224 */ /* 0x000fe200078e0004 */
[----:B------:R-:W-:Y:S01]  /*a430*/  LOP3.LUT R23, R23, R32, RZ, 0xfc, !PT ;  /* 0x0000002017177212 */ /* 0x000fe200078efcff */
[----:B------:R-:W-:Y:S01]  /*a440*/  IMAD.MOV.U32 R4, RZ, RZ, R7 ;  /* 0x000000ffff047224 */ /* 0x000fe200078e0007 */
[----:B------:R-:W-:Y:S01]  /*a450*/  LOP3.LUT R8, R8, 0xffff, R76, 0xf8, !PT ;  /* 0x0000ffff08087812 */ /* 0x000fe200078ef84c */
[----:B------:R-:W-:Y:S01]  /*a460*/  VIADD R32, R30, 0xa000 ;  /* 0x0000a0001e207836 */ /* 0x000fe20000000000 */
[----:B------:R1:W-:Y:S01]  /*a470*/  STS.128 [R30+0xa000], R16 ;  /* 0x00a000101e007388 */ /* 0x0003e20000000c00 */
[----:B------:R-:W-:Y:S01]  /*a480*/  LOP3.LUT R62, R62, R61, RZ, 0xfc, !PT ;  /* 0x0000003d3e3e7212 */ /* 0x000fe200078efcff */
[----:B------:R-:W-:Y:S01]  /*a490*/  VIADD R2, R30, 0xa040 ;  /* 0x0000a0401e027836 */ /* 0x000fe20000000000 */
[----:B------:R-:W-:Y:S02]  /*a4a0*/  LOP3.LUT P0, RZ, R73, 0x4, RZ, 0xc0, !PT ;  /* 0x0000000449ff7812 */ /* 0x000fe4000780c0ff */
[----:B------:R-:W-:Y:S02]  /*a4b0*/  SEL R31, R3, 0xfffffff0, P2 ;  /* 0xfffffff0031f7807 */ /* 0x000fe40001000000 */
[----:B------:R-:W-:Y:S02]  /*a4c0*/  LOP3.LUT R12, R12, 0xffff, R68, 0xf8, !PT ;  /* 0x0000ffff0c0c7812 */ /* 0x000fe400078ef844 */
[----:B------:R-:W-:Y:S01]  /*a4d0*/  LOP3.LUT R66, R66, R65, RZ, 0xfc, !PT ;  /* 0x0000004142427212 */ /* 0x000fe200078efcff */
[----:B------:R-:W-:Y:S01]  /*a4e0*/  IMAD.IADD R3, R30, 0x1, R31 ;  /* 0x000000011e037824 */ /* 0x000fe200078e021f */
[----:B------:R-:W-:Y:S02]  /*a4f0*/  LOP3.LUT R70, R70, R69, RZ, 0xfc, !PT ;  /* 0x0000004546467212 */ /* 0x000fe400078efcff */
[----:B------:R-:W-:Y:S01]  /*a500*/  LOP3.LUT R79, R9, 0xffff, R79, 0xf8, !PT ;  /* 0x0000ffff094f7812 */ /* 0x000fe200078ef84f */
[----:B------:R-:W-:Y:S01]  /*a510*/  IMAD.U32 R9, R78, 0x10000, RZ ;  /* 0x000100004e097824 */ /* 0x000fe200078e00ff */
[----:B------:R-:W-:Y:S01]  /*a520*/  LOP3.LUT R11, R11, 0xffff, R83, 0xf8, !PT ;  /* 0x0000ffff0b0b7812 */ /* 0x000fe200078ef853 */
[----:B------:R-:W-:Y:S01]  /*a530*/  @P0 VIADD R2, R32, 0xffffffc0 ;  /* 0xffffffc020020836 */ /* 0x000fe20000000000 */
[----:B------:R-:W-:Y:S01]  /*a540*/  LOP3.LUT R10, R10, 0xffff, R81, 0xf8, !PT ;  /* 0x0000ffff0a0a7812 */ /* 0x000fe200078ef851 */
[----:B------:R-:W-:Y:S01]  /*a550*/  IMAD.MOV.U32 R7, RZ, RZ, R70 ;  /* 0x000000ffff077224 */ /* 0x000fe200078e0046 */
[----:B------:R-:W-:Y:S02]  /*a560*/  LOP3.LUT R9, R79, R9, RZ, 0xfc, !PT ;  /* 0x000000094f097212 */ /* 0x000fe400078efcff */
[----:B------:R-:W-:Y:S02]  /*a570*/  LOP3.LUT R11, R11, R82, RZ, 0xfc, !PT ;  /* 0x000000520b0b7212 */ /* 0x000fe400078efcff */
[----:B------:R-:W-:Y:S02]  /*a580*/  LOP3.LUT R14, R14, 0xffff, R85, 0xf8, !PT ;  /* 0x0000ffff0e0e7812 */ /* 0x000fe400078ef855 */
[----:B------:R-:W-:Y:S02]  /*a590*/  LOP3.LUT R87, R87, R86, RZ, 0xfc, !PT ;  /* 0x0000005657577212 */ /* 0x000fe400078efcff */
[----:B------:R-:W-:Y:S02]  /*a5a0*/  LOP3.LUT R28, R43, R28, RZ, 0xfc, !PT ;  /* 0x0000001c2b1c7212 */ /* 0x000fe400078efcff */
[----:B------:R-:W-:Y:S01]  /*a5b0*/  LOP3.LUT R37, R41, 0xffff, R37, 0xf8, !PT ;  /* 0x0000ffff29257812 */ /* 0x000fe200078ef825 */
[----:B-1----:R-:W-:Y:S01]  /*a5c0*/  IMAD.MOV.U32 R16, RZ, RZ, R6 ;  /* 0x000000ffff107224 */ /* 0x002fe200078e0006 */
[----:B------:R-:W-:Y:S01]  /*a5d0*/  LOP3.LUT R22, R40, 0xffff, R22, 0xf8, !PT ;  /* 0x0000ffff28167812 */ /* 0x000fe200078ef816 */
[----:B------:R-:W-:Y:S01]  /*a5e0*/  IMAD.MOV.U32 R17, RZ, RZ, R50 ;  /* 0x000000ffff117224 */ /* 0x000fe200078e0032 */
[----:B------:R-:W-:Y:S01]  /*a5f0*/  LOP3.LUT R37, R37, R36, RZ, 0xfc, !PT ;  /* 0x0000002425257212 */ /* 0x000fe200078efcff */
[----:B------:R-:W-:Y:S01]  /*a600*/  IMAD.MOV.U32 R18, RZ, RZ, R5 ;  /* 0x000000ffff127224 */ /* 0x000fe200078e0005 */
[----:B------:R-:W-:Y:S01]  /*a610*/  LOP3.LUT R35, R49, 0xffff, R35, 0xf8, !PT ;  /* 0x0000ffff31237812 */ /* 0x000fe200078ef823 */
[----:B------:R-:W-:Y:S01]  /*a620*/  IMAD.MOV.U32 R19, RZ, RZ, R62 ;  /* 0x000000ffff137224 */ /* 0x000fe200078e003e */
[----:B------:R-:W-:Y:S01]  /*a630*/  LOP3.LUT R21, R21, 0xffff, R53, 0xf8, !PT ;  /* 0x0000ffff15157812 */ /* 0x000fe200078ef835 */
[----:B------:R-:W-:Y:S01]  /*a640*/  IMAD.MOV.U32 R5, RZ, RZ, R66 ;  /* 0x000000ffff057224 */ /* 0x000fe200078e0042 */
[----:B------:R-:W-:Y:S01]  /*a650*/  LOP3.LUT R29, R35, R29, RZ, 0xfc, !PT ;  /* 0x0000001d231d7212 */ /* 0x000fe200078efcff */
[----:B------:R-:W-:Y:S01]  /*a660*/  IMAD.MOV.U32 R6, RZ, RZ, R12 ;  /* 0x000000ffff067224 */ /* 0x000fe200078e000c */
[----:B------:R1:W-:Y:S01]  /*a670*/  STS.128 [R3+0xa000], R16 ;  /* 0x00a0001003007388 */ /* 0x0003e20000000c00 */
[----:B------:R-:W-:Y:S02]  /*a680*/  LOP3.LUT R21, R21, R52, RZ, 0xfc, !PT ;  /* 0x0000003415157212 */ /* 0x000fe400078efcff */
[----:B------:R-:W-:Y:S05]  /*a690*/  LOP3.LUT R25, R38, 0xffff, R25, 0xf8, !PT ;  /* 0x0000ffff26197812 */ /* 0x000fea00078ef819 */
[----:B------:R2:W-:Y:S01]  /*a6a0*/  STS.128 [R2], R4 ;  /* 0x0000000402007388 */ /* 0x0005e20000000c00 */
[----:B-1----:R-:W-:Y:S02]  /*a6b0*/  IMAD.IADD R16, R31, 0x1, R2 ;  /* 0x000000011f107824 */ /* 0x002fe400078e0202 */
[----:B------:R-:W-:Y:S05]  /*a6c0*/  IMAD.MOV.U32 R31, RZ, RZ, R37 ;  /* 0x000000ffff1f7224 */ /* 0x000fea00078e0025 */
[----:B------:R-:W-:Y:S01]  /*a6d0*/  STS.128 [R16], R8 ;  /* 0x0000000810007388 */ /* 0x000fe20000000c00 */
[----:B--2---:R-:W-:Y:S02]  /*a6e0*/  IMAD.MOV.U32 R4, RZ, RZ, R14 ;  /* 0x000000ffff047224 */ /* 0x004fe400078e000e */
[----:B------:R-:W-:Y:S02]  /*a6f0*/  IMAD.MOV.U32 R5, RZ, RZ, R87 ;  /* 0x000000ffff057224 */ /* 0x000fe400078e0057 */
[----:B------:R-:W-:Y:S02]  /*a700*/  IMAD.MOV.U32 R6, RZ, RZ, R13 ;  /* 0x000000ffff067224 */ /* 0x000fe400078e000d */
[----:B------:R-:W-:Y:S02]  /*a710*/  IMAD.MOV.U32 R7, RZ, RZ, R28 ;  /* 0x000000ffff077224 */ /* 0x000fe400078e001c */
[----:B------:R-:W-:Y:S03]  /*a720*/  IMAD.MOV.U32 R28, RZ, RZ, R15 ;  /* 0x000000ffff1c7224 */ /* 0x000fe600078e000f */
[----:B------:R1:W-:Y:S02]  /*a730*/  STS.128 [R30+0xe000], R4 ;  /* 0x00e000041e007388 */ /* 0x0003e40000000c00 */
[----:B-1----:R-:W-:Y:S02]  /*a740*/  IMAD.MOV.U32 R30, RZ, RZ, R22 ;  /* 0x000000ffff1e7224 */ /* 0x002fe400078e0016 */
[----:B------:R-:W-:Y:S02]  /*a750*/  IMAD.MOV.U32 R22, RZ, RZ, R24 ;  /* 0x000000ffff167224 */ /* 0x000fe400078e0018 */
[----:B------:R-:W-:Y:S02]  /*a760*/  IMAD.MOV.U32 R24, RZ, RZ, R25 ;  /* 0x000000ffff187224 */ /* 0x000fe400078e0019 */
[----:B------:R1:W-:Y:S01]  /*a770*/  STS.128 [R3+0xe000], R28 ;  /* 0x00e0001c03007388 */ /* 0x0003e20000000c00 */
[----:B------:R-:W-:Y:S02]  /*a780*/  IMAD.MOV.U32 R25, RZ, RZ, R27 ;  /* 0x000000ffff197224 */ /* 0x000fe400078e001b */
[----:B------:R-:W-:Y:S02]  /*a790*/  IMAD.MOV.U32 R27, RZ, RZ, R0 ;  /* 0x000000ffff1b7224 */ /* 0x000fe400078e0000 */
[----:B------:R-:W-:Y:S03]  /*a7a0*/  IMAD.U32 R0, RZ, RZ, UR37 ;  /* 0x00000025ff007e24 */ /* 0x000fe6000f8e00ff */
[----:B------:R1:W-:Y:S02]  /*a7b0*/  STS.128 [R2+0x4000], R20 ;  /* 0x0040001402007388 */ /* 0x0003e40000000c00 */
[----:B------:R-:W-:Y:S06]  /*a7c0*/  ISETP.NE.AND P0, PT, R0, 0x3, PT ;  /* 0x000000030000780c */ /* 0x000fec0003f05270 */
[----:B------:R1:W-:Y:S01]  /*a7d0*/  STS.128 [R16+0x4000], R24 ;  /* 0x0040001810007388 */ /* 0x0003e20000000c00 */
[----:B------:R-:W-:Y:S01]  /*a7e0*/  @!PT LDS RZ, [RZ] ;  /* 0x00000000fffff984 */ /* 0x000fe20000000800 */
[----:B------:R-:W-:Y:S01]  /*a7f0*/  @!PT LDS RZ, [RZ] ;  /* 0x00000000fffff984 */ /* 0x000fe20000000800 */
[----:B------:R-:W-:Y:S01]  /*a800*/  @!PT LDS RZ, [RZ] ;  /* 0x00000000fffff984 */ /* 0x000fe20000000800 */
[----:B------:R-:W-:Y:S01]  /*a810*/  @!PT LDS RZ, [RZ] ;  /* 0x00000000fffff984 */ /* 0x000fe20000000800 */
[----:B------:R2:W-:Y:S07]  /*a820*/  MEMBAR.ALL.CTA ;  /* 0x0000000000007992 */ /* 0x0005ee0000008000 */
[----:B--2---:R-:W2:Y:S01]  /*a830*/  FENCE.VIEW.ASYNC.S ;  /* 0x00000000000073c6 */ /* 0x004ea20000000000 */
[----:B------:R-:W-:Y:S05]  /*a840*/  @!P0 BRA `(.L_x_190) ;  /* 0x0000000000048947 */ /* 0x000fea0003800000 */
[----:B------:R-:W-:Y:S05]  /*a850*/  BPT.TRAP 0x1 ;  /* 0x000000040000795c */ /* 0x000fea0000300000 */
.L_x_190:
[----:B--2---:R-:W-:Y:S01]  /*a860*/  SYNCS.ARRIVE.TRANS64.A1T0 RZ, [UR36+0x1a890], RZ ;  /* 0x01a890ffffff79a7 */ /* 0x004fe20008100024 */
[----:B------:R-:W-:Y:S05]  /*a870*/  @!P0 BRA `(.L_x_191) ;  /* 0x0000000000048947 */ /* 0x000fea0003800000 */
[----:B------:R-:W-:Y:S05]  /*a880*/  BPT.TRAP 0x1 ;  /* 0x000000040000795c */ /* 0x000fea0000300000 */
.L_x_191:
[----:B------:R-:W2:Y:S01]  /*a890*/  LDL.LU R6, [R1+0x4] ;  /* 0x0000040001067983 */ /* 0x000ea20000300800 */
[----:B------:R-:W-:Y:S01]  /*a8a0*/  UIADD3 UR4, UPT, UPT, UR36, 0x1a848, URZ ;  /* 0x0001a84824047890 */ /* 0x000fe2000fffe0ff */
[C---:B------:R-:W-:Y:S01]  /*a8b0*/  ISETP.GT.U32.AND P1, PT, R77.reuse, 0x1, PT ;  /* 0x000000014d00780c */ /* 0x040fe20003f24070 */
[----:B------:R-:W-:Y:S01]  /*a8c0*/  VIADD R77, R77, 0xffffffff ;  /* 0xffffffff4d4d7836 */ /* 0x000fe20000000000 */
[----:B------:R-:W3:Y:S01]  /*a8d0*/  LDL.LU R5, [R1+0xc] ;  /* 0x00000c0001057983 */ /* 0x000ee20000300800 */
[----:B------:R-:W-:Y:S03]  /*a8e0*/  UPRMT UR4, UR38, 0x654, UR4 ;  /* 0x0000065426047896 */ /* 0x000fe60008000004 */
[----:B------:R-:W4:Y:S04]  /*a8f0*/  LDL.LU R4, [R1+0x8] ;  /* 0x0000080001047983 */ /* 0x000f280000300800 */
[----:B-1----:R-:W5:Y:S02]  /*a900*/  LDL.LU R3, [R1] ;  /* 0x0000000001037983 */ /* 0x002f640000300800 */
[----:B------:R-:W-:Y:S02]  /*a910*/  SYNCS.ARRIVE.TRANS64.RED.A1T0 RZ, [UR4], RZ ;  /* 0x000000ffffff79a7 */ /* 0x000fe40008100404 */
[----:B------:R-:W5:Y:S04]  /*a920*/  LDL.LU R2, [R1+0x14] ;  /* 0x0000140001027983 */ /* 0x000f680000300800 */
[----:B------:R-:W2:Y:S02]  /*a930*/  LDL.LU R0, [R1+0x10] ;  /* 0x0000100001007983 */ /* 0x000ea40000300800 */
[----:B--2---:R-:W-:Y:S02]  /*a940*/  LOP3.LUT R0, R0, 0x1, RZ, 0x3c, !PT ;  /* 0x0000000100007812 */ /* 0x004fe400078e3cff */
[----:B------:R-:W-:Y:S02]  /*a950*/  LOP3.LUT R6, R6, 0x1, RZ, 0x3c, !PT ;  /* 0x0000000106067812 */ /* 0x000fe400078e3cff */
[----:B---3--:R-:W-:Y:S02]  /*a960*/  LOP3.LUT R5, R5, 0x1, RZ, 0x3c, !PT ;  /* 0x0000000105057812 */ /* 0x008fe400078e3cff */
[----:B----4-:R-:W-:Y:S01]  /*a970*/  LOP3.LUT R4, R4, 0x1, RZ, 0x3c, !PT ;  /* 0x0000000104047812 */ /* 0x010fe200078e3cff */
[----:B------:R2:W-:Y:S01]  /*a980*/  STL [R1+0x4], R6 ;  /* 0x0000040601007387 */ /* 0x0005e20000100800 */
[----:B-----5:R-:W-:Y:S02]  /*a990*/  LOP3.LUT R3, R3, 0x1, RZ, 0x3c, !PT ;  /* 0x0000000103037812 */ /* 0x020fe400078e3cff */
[----:B------:R-:W-:Y:S01]  /*a9a0*/  LOP3.LUT R2, R2, 0x1, RZ, 0x3c, !PT ;  /* 0x0000000102027812 */ /* 0x000fe200078e3cff */
[----:B------:R2:W-:Y:S04]  /*a9b0*/  STL [R1+0xc], R5 ;  /* 0x00000c0501007387 */ /* 0x0005e80000100800 */
[----:B------:R2:W-:Y:S04]  /*a9c0*/  STL [R1+0x8], R4 ;  /* 0x0000080401007387 */ /* 0x0005e80000100800 */
[----:B------:R2:W-:Y:S04]  /*a9d0*/  STL [R1], R3 ;  /* 0x0000000301007387 */ /* 0x0005e80000100800 */
[----:B------:R2:W-:Y:S04]  /*a9e0*/  STL [R1+0x10], R0 ;  /* 0x0000100001007387 */ /* 0x0005e80000100800 */
[----:B------:R2:W-:Y:S01]  /*a9f0*/  STL [R1+0x14], R2 ;  /* 0x0000140201007387 */ /* 0x0005e20000100800 */
[----:B------:R-:W-:Y:S05]  /*aa00*/  @P1 BRA `(.L_x_192) ;  /* 0xffffffb8005c1947 */ /* 0x000fea000383ffff */
[----:B------:R-:W1:Y:S01]  /*aa10*/  S2R R26, SR_TID.X ;  /* 0x00000000001a7919 */ /* 0x000e620000002100 */
[----:B------:R-:W3:Y:S01]  /*aa20*/  S2UR UR5, SR_CTAID.Y ;  /* 0x00000000000579c3 */ /* 0x000ee20000002600 */
[----:B------:R-:W-:Y:S01]  /*aa30*/  LOP3.LUT R27, R73, 0x7f, RZ, 0xc0, !PT ;  /* 0x0000007f491b7812 */ /* 0x000fe200078ec0ff */
[----:B------:R-:W-:Y:S01]  /*aa40*/  BSSY.RECONVERGENT B0, `(.L_x_193) ;  /* 0x000001b000007945 */ /* 0x000fe20003800200 */
[----:B--2---:R-:W2:Y:S01]  /*aa50*/  S2R R0, SR_CTAID.X ;  /* 0x0000000000007919 */ /* 0x004ea20000002500 */
[----:B------:R-:W-:-:S04]  /*aa60*/  LOP3.LUT R30, R72, 0x600000, RZ, 0xc0, !PT ;  /* 0x00600000481e7812 */ /* 0x000fc800078ec0ff */
[----:B------:R-:W3:Y:S01]  /*aa70*/  LDC.64 R24, c[0x0][0x988] ;  /* 0x00026200ff187b82 */ /* 0x000ee20000000a00 */
[----:B------:R-:W-:-:S07]  /*aa80*/  LOP3.LUT R30, R30, 0x10, R74, 0xf8, !PT ;  /* 0x000000101e1e7812 */ /* 0x000fce00078ef84a */
[----:B------:R-:W4:Y:S08]  /*aa90*/  LDC.64 R2, c[0x0][0x9a0] ;  /* 0x00026800ff027b82 */ /* 0x000f300000000a00 */
[----:B------:R-:W5:Y:S01]  /*aaa0*/  S2UR UR4, SR_CTAID.Z ;  /* 0x00000000000479c3 */ /* 0x000f620000002700 */
[----:B-1----:R-:W-:-:S07]  /*aab0*/  SHF.L.U32 R5, R26, 0x10, RZ ;  /* 0x000000101a057819 */ /* 0x002fce00000006ff */
[----:B------:R-:W5:Y:S01]  /*aac0*/  LDC R22, c[0x0][0x990] ;  /* 0x00026400ff167b82 */ /* 0x000f620000000800 */
[----:B------:R-:W-:Y:S01]  /*aad0*/  SHF.R.U32.HI R26, RZ, 0x3, R26 ;  /* 0x00000003ff1a7819 */ /* 0x000fe2000001161a */
[----:B---3--:R-:W-:Y:S01]  /*aae0*/  IMAD R6, R25, UR5, RZ ;  /* 0x0000000519067c24 */ /* 0x008fe2000f8e02ff */
[----:B--2---:R-:W-:Y:S02]  /*aaf0*/  SHF.L.U32 R0, R0, 0x7, RZ ;  /* 0x0000000700007819 */ /* 0x004fe400000006ff */
[----:B------:R-:W-:Y:S02]  /*ab00*/  LOP3.LUT R5, R5, 0x600010, R26, 0xc8, !PT ;  /* 0x0060001005057812 */ /* 0x000fe400078ec81a */
[C---:B------:R-:W-:Y:S01]  /*ab10*/  LOP3.LUT R25, R0.reuse, 0x7f, R73, 0xf8, !PT ;  /* 0x0000007f00197812 */ /* 0x040fe200078ef849 */
[----:B------:R-:W1:Y:S01]  /*ab20*/  LDC R4, c[0x0][0x9a8] ;  /* 0x00026a00ff047b82 */ /* 0x000e620000000800 */
[----:B----4-:R-:W-:Y:S01]  /*ab30*/  IMAD R3, R3, UR5, RZ ;  /* 0x0000000503037c24 */ /* 0x010fe2000f8e02ff */
[----:B------:R-:W-:Y:S01]  /*ab40*/  LOP3.LUT R16, R5, 0xc0, RZ, 0xfc, !PT ;  /* 0x000000c005107812 */ /* 0x000fe200078efcff */
[----:B------:R-:W-:-:S02]  /*ab50*/  IMAD R6, R0, R24, R6 ;  /* 0x0000001800067224 */ /* 0x000fc400078e0206 */
[----:B------:R-:W-:Y:S02]  /*ab60*/  IMAD R3, R0, R2, R3 ;  /* 0x0000000200037224 */ /* 0x000fe400078e0203 */
[C---:B------:R-:W-:Y:S02]  /*ab70*/  IMAD R24, R27.reuse, R24, RZ ;  /* 0x000000181b187224 */ /* 0x040fe400078e02ff */
[----:B------:R-:W-:-:S03]  /*ab80*/  IMAD R27, R27, R2, RZ ;  /* 0x000000021b1b7224 */ /* 0x000fc600078e02ff */
[----:B------:R-:W-:Y:S01]  /*ab90*/  SHF.R.S32.HI R23, RZ, 0x1f, R24 ;  /* 0x0000001fff177819 */ /* 0x000fe20000011418 */
[----:B-----5:R-:W-:Y:S02]  /*aba0*/  IMAD R22, R22, UR4, R6 ;  /* 0x0000000416167c24 */ /* 0x020fe4000f8e0206 */
[----:B-1----:R-:W-:Y:S01]  /*abb0*/  IMAD R2, R4, UR4, R3 ;  /* 0x0000000404027c24 */ /* 0x002fe2000f8e0203 */
[----:B------:R-:W-:Y:S01]  /*abc0*/  IADD3 R3, PT, PT, R16, -0xa0, RZ ;  /* 0xffffff6010037810 */ /* 0x000fe20007ffe0ff */
[----:B------:R-:W-:Y:S05]  /*abd0*/  @!P0 BRA `(.L_x_194) ;  /* 0x0000000000048947 */ /* 0x000fea0003800000 */
[----:B------:R-:W-:Y:S05]  /*abe0*/  BPT.TRAP 0x1 ;  /* 0x000000040000795c */ /* 0x000fea0000300000 */
.L_x_194:
[----:B------:R-:W-:Y:S05]  /*abf0*/  BSYNC.RECONVERGENT B0 ;  /* 0x0000000000007941 */ /* 0x000fea0003800200 */
.L_x_193:
[----:B------:R-:W-:Y:S02]  /*ac00*/  SHF.L.U32 R0, RZ, 0x1f, RZ ;  /* 0x0000001fff007819 */ /* 0x000fe400000006ff */
[----:B------:R-:W-:Y:S02]  /*ac10*/  SHF.R.U32.HI R31, RZ, 0x5, R73 ;  /* 0x00000005ff1f7819 */ /* 0x000fe40000011649 */
[----:B------:R-:W1:Y:S01]  /*ac20*/  SYNCS.PHASECHK.TRANS64.TRYWAIT P1, [UR36+0x1a8a0], R0 ;  /* 0x01a8a000ff0075a7 */ /* 0x000e620008021124 */
[----:B------:R-:W-:Y:S02]  /*ac30*/  SHF.R.U32.HI R3, RZ, 0x15, R3 ;  /* 0x00000015ff037819 */ /* 0x000fe40000011603 */
[----:B------:R-:W-:-:S04]  /*ac40*/  LOP3.LUT R31, R31, 0x3, RZ, 0xc0, !PT ;  /* 0x000000031f1f7812 */ /* 0x000fc800078ec0ff */
[----:B------:R-:W-:Y:S01]  /*ac50*/  ISETP.NE.AND P0, PT, R31, R3, PT ;  /* 0x000000031f00720c */ /* 0x000fe20003f05270 */
[----:B-1----:R-:W-:-:S12]  /*ac60*/  @!P1 BRA `(.L_x_195) ;  /* 0x0000002c00b89947 */ /* 0x002fd80003800000 */
.L_x_294:
[----:B------:R-:W-:Y:S05]  /*ac70*/  @!P0 BRA `(.L_x_196) ;  /* 0x0000000000408947 */ /* 0x000fea0003800000 */
[----:B------:R-:W-:Y:S01]  /*ac80*/  MOV R14, 0x0 ;  /* 0x00000000000e7802 */ /* 0x000fe20000000f00 */
[----:B------:R-:W2:Y:S01]  /*ac90*/  LDCU.64 UR8, c[0x4][0x80] ;  /* 0x01001000ff0877ac */ /* 0x000ea20008000a00 */
[----:B------:R-:W-:Y:S02]  /*aca0*/  HFMA2 R12, -RZ, RZ, 0, 5.9604644775390625e-08 ;  /* 0x00000001ff0c7431 */ /* 0x000fe400000001ff */
[----:B------:R-:W-:Y:S01]  /*acb0*/  IMAD.MOV.U32 R8, RZ, RZ, 0x192 ;  /* 0x00000192ff087424 */ /* 0x000fe200078e00ff */
[----:B------:R-:W3:Y:S01]  /*acc0*/  LDCU.64 UR6, c[0x4][0x88] ;  /* 0x01001100ff0677ac */ /* 0x000ee20008000a00 */
[----:B------:R-:W4:Y:S01]  /*acd0*/  LDC.64 R14, c[0x4][R14] ;  /* 0x010000000e0e7b82 */ /* 0x000f220000000a00 */
[----:B------:R-:W-:Y:S01]  /*ace0*/  IMAD.MOV.U32 R13, RZ, RZ, RZ ;  /* 0x000000ffff0d7224 */ /* 0x000fe200078e00ff */
[----:B------:R-:W5:Y:S01]  /*acf0*/  LDCU.64 UR4, c[0x4][0x8] ;  /* 0x01000100ff0477ac */ /* 0x000f620008000a00 */
[----:B--2---:R-:W-:Y:S01]  /*ad00*/  IMAD.U32 R4, RZ, RZ, UR8 ;  /* 0x00000008ff047e24 */ /* 0x004fe2000f8e00ff */
[----:B------:R-:W-:Y:S01]  /*ad10*/  MOV R5, UR9 ;  /* 0x0000000900057c02 */ /* 0x000fe20008000f00 */
[----:B---3--:R-:W-:Y:S01]  /*ad20*/  IMAD.U32 R6, RZ, RZ, UR6 ;  /* 0x00000006ff067e24 */ /* 0x008fe2000f8e00ff */
[----:B------:R-:W-:Y:S01]  /*ad30*/  MOV R7, UR7 ;  /* 0x0000000700077c02 */ /* 0x000fe20008000f00 */
[----:B-----5:R-:W-:Y:S01]  /*ad40*/  IMAD.U32 R10, RZ, RZ, UR4 ;  /* 0x00000004ff0a7e24 */ /* 0x020fe2000f8e00ff */
[----:B------:R-:W-:-:S02]  /*ad50*/  MOV R11, UR5 ;  /* 0x00000005000b7c02 */ /* 0x000fc40008000f00 */
[----:B------:R-:W-:-:S07]  /*ad60*/  LEPC R20, `(.L_x_196) ;  /* 0x000000001014794e */ /* 0x000fce0000000000 */
[----:B-1--4-:R-:W-:Y:S05]  /*ad70*/  CALL.ABS.NOINC R14 ;  /* 0x000000000e007343 */ /* 0x012fea0003c00000 */
.L_x_196:
[----:B------:R-:W2:Y:S01]  /*ad80*/  LDC.64 R28, c[0x0][0x358] ;  /* 0x0000d600ff1c7b82 */ /* 0x000ea20000000a00 */
[----:B------:R-:W-:Y:S05]  /*ad90*/  WARPSYNC.ALL ;  /* 0x0000000000007948 */ /* 0x000fea0003800000 */
[----:B------:R-:W-:Y:S02]  /*ada0*/  LOP3.LUT R26, R26, 0x10, RZ, 0xc0, !PT ;  /* 0x000000101a1a7812 */ /* 0x000fe400078ec0ff */
[----:B------:R-:W-:Y:S01]  /*adb0*/  R2UR UR4, R16 ;  /* 0x00000000100472ca */ /* 0x000fe200000e0000 */
[----:B------:R-:W3:Y:S01]  /*adc0*/  LDCU UR9, c[0x0][0x38c] ;  /* 0x00007180ff0977ac */ /* 0x000ee20008000800 */
[----:B------:R-:W-:Y:S01]  /*add0*/  IADD3 R2, P1, P0, R2, R27, R26 ;  /* 0x0000001b02027210 */ /* 0x000fe2000783e01a */
[----:B------:R-:W4:Y:S01]  /*ade0*/  S2UR UR38, SR_CgaCtaId ;  /* 0x00000000002679c3 */ /* 0x000f220000008800 */
[----:B-1----:R-:W-:Y:S01]  /*adf0*/  SHF.R.S32.HI R0, RZ, 0x1f, R27 ;  /* 0x0000001fff007819 */ /* 0x002fe2000001141b */
[----:B------:R-:W1:Y:S01]  /*ae00*/  LDCU UR8, c[0x0][0x384] ;  /* 0x00007080ff0877ac */ /* 0x000e620008000800 */
[C---:B------:R-:W-:Y:S01]  /*ae10*/  VIADD R27, R26.reuse, 0x8 ;  /* 0x000000081a1b7836 */ /* 0x040fe20000000000 */
[----:B------:R-:W-:Y:S01]  /*ae20*/  BSSY.RECONVERGENT B0, `(.L_x_197) ;  /* 0x0000028000007945 */ /* 0x000fe20003800200 */
[----:B------:R-:W-:Y:S01]  /*ae30*/  IADD3.X R0, PT, PT, RZ, R0, RZ, P1, P0 ;  /* 0x00000000ff007210 */ /* 0x000fe20000fe04ff */
[----:B------:R-:W5:Y:S04]  /*ae40*/  LDCU.64 UR6, c[0x0][0x998] ;  /* 0x00013300ff0677ac */ /* 0x000f680008000a00 */
[----:B------:R-:W4:Y:S01]  /*ae50*/  LDTM.x16 R4, tmem[UR4+-0xa0] ;  /* 0xffff6004000479ee */ /* 0x000f22000824ff00 */
[----:B---3--:R-:W-:-:S02]  /*ae60*/  ISETP.GE.AND P2, PT, R26, UR9, PT ;  /* 0x000000091a007c0c */ /* 0x008fc4000bf46270 */
[----:B------:R-:W-:Y:S02]  /*ae70*/  ISETP.GE.AND P1, PT, R27, UR9, PT ;  /* 0x000000091b007c0c */ /* 0x000fe4000bf26270 */
[----:B-1----:R-:W-:Y:S02]  /*ae80*/  ISETP.GE.U32.OR P2, PT, R25, UR8, P2 ;  /* 0x0000000819007c0c */ /* 0x002fe40009746470 */
[----:B-----5:R-:W-:-:S04]  /*ae90*/  LEA R20, P0, R2, UR6, 0x1 ;  /* 0x0000000602147c11 */ /* 0x020fc8000f8008ff */
[----:B------:R-:W-:Y:S02]  /*aea0*/  LEA.HI.X R21, R2, UR7, R0, 0x1, P0 ;  /* 0x0000000702157c11 */ /* 0x000fe400080f0c00 */
[----:B----4-:R-:W-:Y:S02]  /*aeb0*/  F2FP.BF16.F32.PACK_AB R0, R13, R12 ;  /* 0x0000000c0d00723e */ /* 0x010fe400000010ff */
[----:B------:R-:W-:Y:S02]  /*aec0*/  F2FP.BF16.F32.PACK_AB R2, R15, R14 ;  /* 0x0000000e0f02723e */ /* 0x000fe400000010ff */
[----:B------:R-:W-:Y:S02]  /*aed0*/  F2FP.BF16.F32.PACK_AB R3, R17, R16 ;  /* 0x000000101103723e */ /* 0x000fe400000010ff */
[----:B------:R-:W-:Y:S01]  /*aee0*/  F2FP.BF16.F32.PACK_AB R12, R19, R18 ;  /* 0x00000012130c723e */ /* 0x000fe200000010ff */
[----:B--2---:R-:W-:Y:S06]  /*aef0*/  @P2 BRA `(.L_x_198) ;  /* 0x0000000000682947 */ /* 0x004fec0003800000 */
[----:B------:R-:W-:Y:S02]  /*af00*/  F2FP.BF16.F32.PACK_AB R4, R5, R4 ;  /* 0x000000040504723e */ /* 0x000fe400000010ff */
[----:B------:R-:W-:Y:S02]  /*af10*/  F2FP.BF16.F32.PACK_AB R8, R9, R8 ;  /* 0x000000080908723e */ /* 0x000fe400000010ff */
[----:B------:R-:W-:Y:S02]  /*af20*/  F2FP.BF16.F32.PACK_AB R6, R7, R6 ;  /* 0x000000060706723e */ /* 0x000fe400000010ff */
[----:B------:R-:W-:Y:S02]  /*af30*/  PRMT R5, R4, 0x7632, R5 ;  /* 0x0000763204057816 */ /* 0x000fe40000000005 */
[----:B------:R-:W-:Y:S02]  /*af40*/  PRMT R7, R8, 0x7632, R7 ;  /* 0x0000763208077816 */ /* 0x000fe40000000007 */
[----:B------:R-:W-:-:S02]  /*af50*/  LOP3.LUT R5, R5, 0xffff, RZ, 0xc0, !PT ;  /* 0x0000ffff05057812 */ /* 0x000fc400078ec0ff */
[----:B------:R-:W-:Y:S02]  /*af60*/  F2FP.BF16.F32.PACK_AB R10, R11, R10 ;  /* 0x0000000a0b0a723e */ /* 0x000fe400000010ff */
[----:B------:R-:W-:Y:S01]  /*af70*/  LOP3.LUT R7, R7, 0xffff, RZ, 0xc0, !PT ;  /* 0x0000ffff07077812 */ /* 0x000fe200078ec0ff */
[----:B------:R-:W-:Y:S01]  /*af80*/  IMAD.WIDE.U32 R14, R5, 0x10000, RZ ;  /* 0x00010000050e7825 */ /* 0x000fe200078e00ff */
[----:B------:R-:W-:Y:S02]  /*af90*/  PRMT R9, R6, 0x7632, R9 ;  /* 0x0000763206097816 */ /* 0x000fe40000000009 */
[----:B------:R-:W-:Y:S01]  /*afa0*/  PRMT R11, R10, 0x7632, R11 ;  /* 0x000076320a0b7816 */ /* 0x000fe2000000000b */
[----:B------:R-:W-:Y:S01]  /*afb0*/  IMAD.WIDE.U32 R16, R7, 0x10000, RZ ;  /* 0x0001000007107825 */ /* 0x000fe200078e00ff */
[----:B------:R-:W-:Y:S02]  /*afc0*/  LOP3.LUT R6, R15, 0xffff, R6, 0xf8, !PT ;  /* 0x0000ffff0f067812 */ /* 0x000fe400078ef806 */
[----:B------:R-:W-:Y:S01]  /*afd0*/  R2UR UR4, R28 ;  /* 0x000000001c0472ca */ /* 0x000fe200000e0000 */
[----:B------:R-:W-:Y:S01]  /*afe0*/  IMAD.U32 R9, R9, 0x10000, RZ ;  /* 0x0001000009097824 */ /* 0x000fe200078e00ff */
[----:B------:R-:W-:Y:S01]  /*aff0*/  LOP3.LUT R10, R17, 0xffff, R10, 0xf8, !PT ;  /* 0x0000ffff110a7812 */ /* 0x000fe200078ef80a */
[----:B------:R-:W-:Y:S01]  /*b000*/  IMAD.U32 R11, R11, 0x10000, RZ ;  /* 0x000100000b0b7824 */ /* 0x000fe200078e00ff */
[----:B------:R-:W-:-:S02]  /*b010*/  LOP3.LUT R7, R16, 0xffff, R8, 0xf8, !PT ;  /* 0x0000ffff10077812 */ /* 0x000fc400078ef808 */
[----:B------:R-:W-:Y:S02]  /*b020*/  LOP3.LUT R5, R6, R9, RZ, 0xfc, !PT ;  /* 0x0000000906057212 */ /* 0x000fe400078efcff */
[----:B------:R-:W-:Y:S02]  /*b030*/  LOP3.LUT R6, R10, R11, RZ, 0xfc, !PT ;  /* 0x0000000b0a067212 */ /* 0x000fe400078efcff */
[----:B------:R-:W-:Y:S02]  /*b040*/  R2UR UR5, R29 ;  /* 0x000000001d0572ca */ /* 0x000fe400000e0000 */
[-C--:B------:R-:W-:Y:S02]  /*b050*/  LOP3.LUT R7, R7, R6.reuse, RZ, 0x3c, !PT ;  /* 0x0000000607077212 */ /* 0x080fe400078e3cff */
[----:B------:R-:W-:Y:S02]  /*b060*/  LOP3.LUT R4, R14, 0xffff, R4, 0xf8, !PT ;  /* 0x0000ffff0e047812 */ /* 0x000fe400078ef804 */
[----:B------:R-:W-:-:S04]  /*b070*/  LOP3.LUT R6, R7, R6, RZ, 0x3c, !PT ;  /* 0x0000000607067212 */ /* 0x000fc800078e3cff */
[----:B------:R-:W-:-:S05]  /*b080*/  LOP3.LUT R7, R7, R6, RZ, 0x3c, !PT ;  /* 0x0000000607077212 */ /* 0x000fca00078e3cff */
[----:B------:R1:W-:Y:S02]  /*b090*/  STG.E.128 desc[UR4][R20.64], R4 ;  /* 0x0000000414007986 */ /* 0x0003e4000c101d04 */
.L_x_198:
[----:B------:R-:W-:Y:S05]  /*b0a0*/  BSYNC.RECONVERGENT B0 ;  /* 0x0000000000007941 */ /* 0x000fea0003800200 */
.L_x_197:
[----:B------:R-:W-:Y:S01]  /*b0b0*/  ISETP.GE.U32.OR P1, PT, R25, UR8, P1 ;  /* 0x0000000819007c0c */ /* 0x000fe20008f26470 */
[----:B------:R-:W-:Y:S01]  /*b0c0*/  UISETP.NE.AND UP0, UPT, UR37, 0x3, UPT ;  /* 0x000000032500788c */ /* 0x000fe2000bf05270 */
[----:B------:R-:W-:Y:S01]  /*b0d0*/  BSSY.RECONVERGENT B0, `(.L_x_199) ;  /* 0x0000017000007945 */ /* 0x000fe20003800200 */
[----:B-1----:R-:W-:Y:S02]  /*b0e0*/  PRMT R4, R0, 0x7632, R4 ;  /* 0x0000763200047816 */ /* 0x002fe40000000004 */
[----:B------:R-:W-:Y:S02]  /*b0f0*/  PRMT R5, R2, 0x7632, R5 ;  /* 0x0000763202057816 */ /* 0x000fe40000000005 */
[----:B------:R-:W-:Y:S02]  /*b100*/  PRMT R6, R3, 0x7632, R6 ;  /* 0x0000763203067816 */ /* 0x000fe40000000006 */
[----:B------:R-:W-:-:S04]  /*b110*/  PRMT R7, R12, 0x7632, R7 ;  /* 0x000076320c077816 */ /* 0x000fc80000000007 */
[----:B------:R-:W-:Y:S05]  /*b120*/  @P1 BRA `(.L_x_200) ;  /* 0x0000000000441947 */ /* 0x000fea0003800000 */
[----:B------:R-:W-:Y:S01]  /*b130*/  LOP3.LUT R4, R4, 0xffff, RZ, 0xc0, !PT ;  /* 0x0000ffff04047812 */ /* 0x000fe200078ec0ff */
[----:B------:R-:W-:Y:S01]  /*b140*/  IMAD.U32 R5, R5, 0x10000, RZ ;  /* 0x0001000005057824 */ /* 0x000fe200078e00ff */
[----:B------:R-:W-:Y:S01]  /*b150*/  LOP3.LUT R6, R6, 0xffff, RZ, 0xc0, !PT ;  /* 0x0000ffff06067812 */ /* 0x000fe200078ec0ff */
[----:B------:R-:W-:Y:S01]  /*b160*/  IMAD.U32 R7, R7, 0x10000, RZ ;  /* 0x0001000007077824 */ /* 0x000fe200078e00ff */
[----:B------:R-:W-:Y:S01]  /*b170*/  R2UR UR4, R28 ;  /* 0x000000001c0472ca */ /* 0x000fe200000e0000 */
[----:B------:R-:W-:Y:S01]  /*b180*/  IMAD.WIDE.U32 R10, R4, 0x10000, RZ ;  /* 0x00010000040a7825 */ /* 0x000fe200078e00ff */
[----:B------:R-:W-:-:S03]  /*b190*/  R2UR UR5, R29 ;  /* 0x000000001d0572ca */ /* 0x000fc600000e0000 */
[----:B------:R-:W-:Y:S01]  /*b1a0*/  IMAD.WIDE.U32 R8, R6, 0x10000, RZ ;  /* 0x0001000006087825 */ /* 0x000fe200078e00ff */
[----:B------:R-:W-:Y:S02]  /*b1b0*/  LOP3.LUT R0, R10, 0xffff, R0, 0xf8, !PT ;  /* 0x0000ffff0a007812 */ /* 0x000fe400078ef800 */
[----:B------:R-:W-:Y:S02]  /*b1c0*/  LOP3.LUT R2, R11, 0xffff, R2, 0xf8, !PT ;  /* 0x0000ffff0b027812 */ /* 0x000fe400078ef802 */
[----:B------:R-:W-:Y:S01]  /*b1d0*/  LOP3.LUT R3, R8, 0xffff, R3, 0xf8, !PT ;  /* 0x0000ffff08037812 */ /* 0x000fe200078ef803 */
[----:B------:R-:W-:Y:S01]  /*b1e0*/  IMAD.MOV.U32 R4, RZ, RZ, R0 ;  /* 0x000000ffff047224 */ /* 0x000fe200078e0000 */
[----:B------:R-:W-:Y:S02]  /*b1f0*/  LOP3.LUT R12, R9, 0xffff, R12, 0xf8, !PT ;  /* 0x0000ffff090c7812 */ /* 0x000fe400078ef80c */
[----:B------:R-:W-:Y:S01]  /*b200*/  LOP3.LUT R5, R2, R5, RZ, 0xfc, !PT ;  /* 0x0000000502057212 */ /* 0x000fe200078efcff */
[----:B------:R-:W-:Y:S01]  /*b210*/  IMAD.MOV.U32 R6, RZ, RZ, R3 ;  /* 0x000000ffff067224 */ /* 0x000fe200078e0003 */
[----:B------:R-:W-:-:S05]  /*b220*/  LOP3.LUT R7, R12, R7, RZ, 0xfc, !PT ;  /* 0x000000070c077212 */ /* 0x000fca00078efcff */
[----:B------:R1:W-:Y:S02]  /*b230*/  STG.E.128 desc[UR4][R20.64+0x10], R4 ;  /* 0x0000100414007986 */ /* 0x0003e4000c101d04 */
.L_x_200:
[----:B------:R-:W-:Y:S05]  /*b240*/  BSYNC.RECONVERGENT B0 ;  /* 0x0000000000007941 */ /* 0x000fea0003800200 */
.L_x_199:
[----:B------:R-:W-:Y:S01]  /*b250*/  NOP ;  /* 0x0000000000007918 */ /* 0x000fe20000000000 */
[----:B------:R-:W-:Y:S05]  /*b260*/  BRA.U !UP0, `(.L_x_201) ;  /* 0x0000000108087547 */ /* 0x000fea000b800000 */
[----:B------:R-:W-:Y:S05]  /*b270*/  BPT.TRAP 0x1 ;  /* 0x000000040000795c */ /* 0x000fea0000300000 */
[----:B------:R-:W-:Y:S05]  /*b280*/  BPT.TRAP 0x1 ;  /* 0x000000040000795c */ /* 0x000fea0000300000 */
.L_x_201:
[----:B------:R-:W-:-:S04]  /*b290*/  UIADD3 UR4, UPT, UPT, UR36, 0x1a8b0, URZ ;  /* 0x0001a8b024047890 */ /* 0x000fc8000fffe0ff */
[----:B------:R-:W-:-:S09]  /*b2a0*/  UPRMT UR4, UR38, 0x654, UR4 ;  /* 0x0000065426047896 */ /* 0x000fd20008000004 */
[----:B------:R-:W-:Y:S01]  /*b2b0*/  SYNCS.ARRIVE.TRANS64.RED.A1T0 RZ, [UR4], RZ ;  /* 0x000000ffffff79a7 */ /* 0x000fe20008100404 */
[----:B------:R-:W-:Y:S05]  /*b2c0*/  BRA.U !UP0, `(.L_x_202) ;  /* 0x0000000108047547 */ /* 0x000fea000b800000 */
[----:B------:R-:W-:Y:S05]  /*b2d0*/  BPT.TRAP 0x1 ;  /* 0x000000040000795c */ /* 0x000fea0000300000 */
.L_x_202:
[----:B------:R-:W-:Y:S02]  /*b2e0*/  SHF.L.U32 R0, RZ, 0x1f, RZ ;  /* 0x0000001fff007819 */ /* 0x000fe400000006ff */
[----:B------:R-:W-:Y:S02]  /*b2f0*/  SHF.R.U32.HI R2, RZ, 0x15, R30 ;  /* 0x00000015ff027819 */ /* 0x000fe4000001161e */
[----:B------:R-:W2:Y:S02]  /*b300*/  SYNCS.PHASECHK.TRANS64.TRYWAIT P1, [UR36+0x1a8a8], R0 ;  /* 0x01a8a800ff0075a7 */ /* 0x000ea40008021124 */
[----:B------:R-:W-:Y:S01]  /*b310*/  ISETP.NE.AND P0, PT, R31, R2, PT ;  /* 0x000000021f00720c */ /* 0x000fe20003f05270 */
[----:B--2---:R-:W-:-:S12]  /*b320*/  @!P1 BRA `(.L_x_203) ;  /* 0x0000002800209947 */ /* 0x004fd80003800000 */
.L_x_296:
[----:B------:R-:W-:Y:S05]  /*b330*/  @!P0 BRA `(.L_x_204) ;  /* 0x0000000000408947 */ /* 0x000fea0003800000 */
[----:B--2---:R-:W-:Y:S01]  /*b340*/  MOV R2, 0x0 ;  /* 0x0000000000027802 */ /* 0x004fe20000000f00 */
[----:B------:R-:W1:Y:S01]  /*b350*/  LDCU.64 UR8, c[0x4][0x80] ;  /* 0x01001000ff0877ac */ /* 0x000e620008000a00 */
[----:B------:R-:W-:Y:S02]  /*b360*/  HFMA2 R12, -RZ, RZ, 0, 5.9604644775390625e-08 ;  /* 0x00000001ff0c7431 */ /* 0x000fe400000001ff */
[----:B------:R-:W-:Y:S01]  /*b370*/  IMAD.MOV.U32 R8, RZ, RZ, 0x192 ;  /* 0x00000192ff087424 */ /* 0x000fe200078e00ff */
[----:B------:R-:W2:Y:S01]  /*b380*/  LDCU.64 UR6, c[0x4][0x88] ;  /* 0x01001100ff0677ac */ /* 0x000ea20008000a00 */
[----:B------:R-:W3:Y:S01]  /*b390*/  LDC.64 R2, c[0x4][R2] ;  /* 0x0100000002027b82 */ /* 0x000ee20000000a00 */
[----:B------:R-:W-:Y:S01]  /*b3a0*/  IMAD.MOV.U32 R13, RZ, RZ, RZ ;  /* 0x000000ffff0d7224 */ /* 0x000fe200078e00ff */
[----:B------:R-:W4:Y:S01]  /*b3b0*/  LDCU.64 UR4, c[0x4][0x8] ;  /* 0x01000100ff0477ac */ /* 0x000f220008000a00 */
[----:B-1----:R-:W-:Y:S01]  /*b3c0*/  IMAD.U32 R4, RZ, RZ, UR8 ;  /* 0x00000008ff047e24 */ /* 0x002fe2000f8e00ff */
[----:B------:R-:W-:Y:S01]  /*b3d0*/  MOV R5, UR9 ;  /* 0x0000000900057c02 */ /* 0x000fe20008000f00 */
[----:B--2---:R-:W-:Y:S01]  /*b3e0*/  IMAD.U32 R6, RZ, RZ, UR6 ;  /* 0x00000006ff067e24 */ /* 0x004fe2000f8e00ff */
[----:B------:R-:W-:Y:S01]  /*b3f0*/  MOV R7, UR7 ;  /* 0x0000000700077c02 */ /* 0x000fe20008000f00 */
[----:B----4-:R-:W-:Y:S01]  /*b400*/  IMAD.U32 R10, RZ, RZ, UR4 ;  /* 0x00000004ff0a7e24 */ /* 0x010fe2000f8e00ff */
[----:B------:R-:W-:-:S02]  /*b410*/  MOV R11, UR5 ;  /* 0x00000005000b7c02 */ /* 0x000fc40008000f00 */
[----:B------:R-:W-:-:S07]  /*b420*/  LEPC R20, `(.L_x_204) ;  /* 0x000000001014794e */ /* 0x000fce0000000000 */
[----:B---3--:R-:W-:Y:S05]  /*b430*/  CALL.ABS.NOINC R2 ;  /* 0x0000000002007343 */ /* 0x008fea0003c00000 */
.L_x_204:
[----:B------:R-:W-:Y:S05]  /*b440*/  WARPSYNC.ALL ;  /* 0x0000000000007948 */ /* 0x000fea0003800000 */
[----:B------:R-:W-:Y:S01]  /*b450*/  R2UR UR4, R30 ;  /* 0x000000001e0472ca */ /* 0x000fe200000e0000 */
[----:B------:R-:W3:Y:S01]  /*b460*/  LDCU UR9, c[0x0][0x388] ;  /* 0x00007100ff0977ac */ /* 0x000ee20008000800 */
[----:B------:R-:W-:Y:S01]  /*b470*/  IADD3 R22, P1, P0, R22, R24, R26 ;  /* 0x0000001816167210 */ /* 0x000fe2000783e01a */
[----:B------:R-:W-:Y:S01]  /*b480*/  BSSY.RECONVERGENT B0, `(.L_x_205) ;  /* 0x000003a000007945 */ /* 0x000fe20003800200 */
[----:B------:R-:W4:Y:S02]  /*b490*/  LDCU UR8, c[0x0][0x384] ;  /* 0x00007080ff0877ac */ /* 0x000f240008000800 */
[----:B------:R-:W-:Y:S01]  /*b4a0*/  IADD3.X R23, PT, PT, RZ, R23, RZ, P1, P0 ;  /* 0x00000017ff177210 */ /* 0x000fe20000fe04ff */
[----:B------:R-:W5:Y:S06]  /*b4b0*/  LDCU.64 UR6, c[0x0][0x980] ;  /* 0x00013000ff0677ac */ /* 0x000f6c0008000a00 */
[----:B-1----:R-:W1:Y:S01]  /*b4c0*/  LDTM.x16 R4, tmem[UR4] ;  /* 0x00000004000479ee */ /* 0x002e620008240000 */
[----:B------:R-:W1:Y:S01]  /*b4d0*/  LDCU UR4, c[0x0][0x448] ;  /* 0x00008900ff0477ac */ /* 0x000e620008000800 */
[----:B---3--:R-:W-:-:S02]  /*b4e0*/  ISETP.GE.AND P2, PT, R26, UR9, PT ;  /* 0x000000091a007c0c */ /* 0x008fc4000bf46270 */
[----:B------:R-:W-:Y:S02]  /*b4f0*/  ISETP.GE.AND P1, PT, R27, UR9, PT ;  /* 0x000000091b007c0c */ /* 0x000fe4000bf26270 */
[C---:B----4-:R-:W-:Y:S02]  /*b500*/  ISETP.GE.U32.OR P2, PT, R25.reuse, UR8, P2 ;  /* 0x0000000819007c0c */ /* 0x050fe40009746470 */
[----:B------:R-:W-:Y:S02]  /*b510*/  ISETP.GE.U32.OR P1, PT, R25, UR8, P1 ;  /* 0x0000000819007c0c */ /* 0x000fe40008f26470 */
[----:B-----5:R-:W-:-:S04]  /*b520*/  LEA R20, P0, R22, UR6, 0x1 ;  /* 0x0000000616147c11 */ /* 0x020fc8000f8008ff */
[----:B------:R-:W-:Y:S01]  /*b530*/  LEA.HI.X R21, R22, UR7, R23, 0x1, P0 ;  /* 0x0000000716157c11 */ /* 0x000fe200080f0c17 */
[----:B-1----:R-:W-:Y:S01]  /*b540*/  FMUL R12, R12, UR4 ;  /* 0x000000040c0c7c20 */ /* 0x002fe20008400000 */
[----:B------:R-:W-:Y:S01]  /*b550*/  FMUL R13, R13, UR4 ;  /* 0x000000040d0d7c20 */ /* 0x000fe20008400000 */
        /* <DEDUP_REMOVED lines=8> */
[----:B--2---:R-:W-:Y:S01]  /*b5e0*/  FMUL R2, R6, UR4 ;  /* 0x0000000406027c20 */ /* 0x004fe20008400000 */
[----:B------:R-:W-:Y:S01]  /*b5f0*/  FMUL R7, R7, UR4 ;  /* 0x0000000407077c20 */ /* 0x000fe20008400000 */
[----:B------:R-:W-:Y:S01]  /*b600*/  FMUL R0, R8, UR4 ;  /* 0x0000000408007c20 */ /* 0x000fe20008400000 */
[----:B------:R-:W-:Y:S01]  /*b610*/  FMUL R9, R9, UR4 ;  /* 0x0000000409097c20 */ /* 0x000fe20008400000 */
[----:B------:R-:W-:Y:S01]  /*b620*/  FMUL R10, R10, UR4 ;  /* 0x000000040a0a7c20 */ /* 0x000fe20008400000 */
[----:B------:R-:W-:Y:S01]  /*b630*/  FMUL R11, R11, UR4 ;  /* 0x000000040b0b7c20 */ /* 0x000fe20008400000 */
[----:B------:R-:W-:Y:S01]  /*b640*/  F2FP.BF16.F32.PACK_AB R4, R13, R12 ;  /* 0x0000000c0d04723e */ /* 0x000fe200000010ff */
[----:B------:R-:W-:Y:S06]  /*b650*/  @P2 BRA `(.L_x_206) ;  /* 0x0000000000702947 */ /* 0x000fec0003800000 */
[----:B------:R-:W-:Y:S02]  /*b660*/  F2FP.BF16.F32.PACK_AB R3, R5, R3 ;  /* 0x000000030503723e */ /* 0x000fe400000010ff */
[----:B------:R-:W-:Y:S02]  /*b670*/  F2FP.BF16.F32.PACK_AB R0, R9, R0 ;  /* 0x000000000900723e */ /* 0x000fe400000010ff */
[----:B------:R-:W-:Y:S02]  /*b680*/  F2FP.BF16.F32.PACK_AB R2, R7, R2 ;  /* 0x000000020702723e */ /* 0x000fe400000010ff */
[----:B------:R-:W-:Y:S02]  /*b690*/  PRMT R5, R3, 0x7632, R5 ;  /* 0x0000763203057816 */ /* 0x000fe40000000005 */
[----:B------:R-:W-:Y:S02]  /*b6a0*/  PRMT R7, R0, 0x7632, R7 ;  /* 0x0000763200077816 */ /* 0x000fe40000000007 */
[----:B------:R-:W-:-:S02]  /*b6b0*/  PRMT R6, R2, 0x7610, R6 ;  /* 0x0000761002067816 */ /* 0x000fc40000000006 */
[----:B------:R-:W-:Y:S02]  /*b6c0*/  PRMT R8, R2, 0x7632, R8 ;  /* 0x0000763202087816 */ /* 0x000fe40000000008 */
[----:B------:R-:W-:Y:S02]  /*b6d0*/  LOP3.LUT R5, R5, 0xffff, RZ, 0xc0, !PT ;  /* 0x0000ffff05057812 */ /* 0x000fe400078ec0ff */
[----:B------:R-:W-:Y:S01]  /*b6e0*/  F2FP.BF16.F32.PACK_AB R2, R11, R10 ;  /* 0x0000000a0b02723e */ /* 0x000fe200000010ff */
[----:B------:R-:W-:Y:S01]  /*b6f0*/  IMAD.U32 R8, R8, 0x10000, RZ ;  /* 0x0001000008087824 */ /* 0x000fe200078e00ff */
[----:B------:R-:W-:Y:S01]  /*b700*/  LOP3.LUT R7, R7, 0xffff, RZ, 0xc0, !PT ;  /* 0x0000ffff07077812 */ /* 0x000fe200078ec0ff */
[----:B------:R-:W-:Y:S01]  /*b710*/  IMAD.WIDE.U32 R10, R5, 0x10000, RZ ;  /* 0x00010000050a7825 */ /* 0x000fe200078e00ff */
[----:B------:R-:W-:Y:S02]  /*b720*/  PRMT R9, R2, 0x7632, R9 ;  /* 0x0000763202097816 */ /* 0x000fe40000000009 */
[----:B------:R-:W-:Y:S01]  /*b730*/  R2UR UR4, R28 ;  /* 0x000000001c0472ca */ /* 0x000fe200000e0000 */
[----:B------:R-:W-:Y:S01]  /*b740*/  IMAD.WIDE.U32 R12, R7, 0x10000, RZ ;  /* 0x00010000070c7825 */ /* 0x000fe200078e00ff */
[----:B------:R-:W-:-:S02]  /*b750*/  LOP3.LUT R6, R11, 0xffff, R6, 0xf8, !PT ;  /* 0x0000ffff0b067812 */ /* 0x000fc400078ef806 */
[----:B------:R-:W-:Y:S01]  /*b760*/  R2UR UR5, R29 ;  /* 0x000000001d0572ca */ /* 0x000fe200000e0000 */
[----:B------:R-:W-:Y:S01]  /*b770*/  IMAD.U32 R9, R9, 0x10000, RZ ;  /* 0x0001000009097824 */ /* 0x000fe200078e00ff */
[----:B------:R-:W-:Y:S02]  /*b780*/  LOP3.LUT R2, R13, 0xffff, R2, 0xf8, !PT ;  /* 0x0000ffff0d027812 */ /* 0x000fe400078ef802 */
[----:B------:R-:W-:Y:S02]  /*b790*/  LOP3.LUT R8, R6, R8, RZ, 0xfc, !PT ;  /* 0x0000000806087212 */ /* 0x000fe400078efcff */
[----:B------:R-:W-:Y:S02]  /*b7a0*/  LOP3.LUT R3, R10, 0xffff, R3, 0xf8, !PT ;  /* 0x0000ffff0a037812 */ /* 0x000fe400078ef803 */
[----:B------:R-:W-:Y:S02]  /*b7b0*/  LOP3.LUT R0, R12, 0xffff, R0, 0xf8, !PT ;  /* 0x0000ffff0c007812 */ /* 0x000fe400078ef800 */
[----:B------:R-:W-:Y:S01]  /*b7c0*/  LOP3.LUT R2, R2, R9, RZ, 0xfc, !PT ;  /* 0x0000000902027212 */ /* 0x000fe200078efcff */
[----:B------:R-:W-:-:S02]  /*b7d0*/  IMAD.MOV.U32 R9, RZ, RZ, R8 ;  /* 0x000000ffff097224 */ /* 0x000fc400078e0008 */
[----:B------:R-:W-:Y:S02]  /*b7e0*/  IMAD.MOV.U32 R8, RZ, RZ, R3 ;  /* 0x000000ffff087224 */ /* 0x000fe400078e0003 */
[----:B------:R-:W-:Y:S02]  /*b7f0*/  IMAD.MOV.U32 R10, RZ, RZ, R0 ;  /* 0x000000ffff0a7224 */ /* 0x000fe400078e0000 */
[----:B------:R-:W-:-:S05]  /*b800*/  IMAD.MOV.U32 R11, RZ, RZ, R2 ;  /* 0x000000ffff0b7224 */ /* 0x000fca00078e0002 */
[----:B------:R1:W-:Y:S02]  /*b810*/  STG.E.128 desc[UR4][R20.64], R8 ;  /* 0x0000000814007986 */ /* 0x0003e4000c101d04 */
.L_x_206:
[----:B------:R-:W-:Y:S05]  /*b820*/  BSYNC.RECONVERGENT B0 ;  /* 0x0000000000007941 */ /* 0x000fea0003800200 */
.L_x_205:
[----:B------:R-:W-:Y:S01]  /*b830*/  F2FP.BF16.F32.PACK_AB R0, R15, R14 ;  /* 0x0000000e0f00723e */ /* 0x000fe200000010ff */
[----:B------:R-:W-:Y:S01]  /*b840*/  BSSY.RECONVERGENT B0, `(.L_x_207) ;  /* 0x000001a000007945 */ /* 0x000fe20003800200 */
[----:B------:R-:W-:Y:S02]  /*b850*/  F2FP.BF16.F32.PACK_AB R3, R17, R16 ;  /* 0x000000101103723e */ /* 0x000fe400000010ff */
[----:B------:R-:W-:Y:S02]  /*b860*/  F2FP.BF16.F32.PACK_AB R2, R19, R18 ;  /* 0x000000121302723e */ /* 0x000fe400000010ff */
[----:B------:R-:W-:Y:S02]  /*b870*/  PRMT R5, R4, 0x7632, R5 ;  /* 0x0000763204057816 */ /* 0x000fe40000000005 */
[----:B------:R-:W-:Y:S02]  /*b880*/  PRMT R6, R0, 0x7632, R6 ;  /* 0x0000763200067816 */ /* 0x000fe40000000006 */
[----:B------:R-:W-:-:S02]  /*b890*/  PRMT R7, R3, 0x7632, R7 ;  /* 0x0000763203077816 */ /* 0x000fc40000000007 */
[----:B-1----:R-:W-:Y:S01]  /*b8a0*/  PRMT R8, R2, 0x7632, R8 ;  /* 0x0000763202087816 */ /* 0x002fe20000000008 */
[----:B------:R-:W-:Y:S06]  /*b8b0*/  @P1 BRA `(.L_x_208) ;  /* 0x0000000000481947 */ /* 0x000fec0003800000 */
        /* <DEDUP_REMOVED lines=10> */
[----:B------:R-:W-:Y:S02]  /*b960*/  LOP3.LUT R2, R13, 0xffff, R2, 0xf8, !PT ;  /* 0x0000ffff0d027812 */ /* 0x000fe400078ef802 */
[----:B------:R-:W-:Y:S02]  /*b970*/  LOP3.LUT R3, R12, 0xffff, R3, 0xf8, !PT ;  /* 0x0000ffff0c037812 */ /* 0x000fe400078ef803 */
[----:B------:R-:W-:Y:S02]  /*b980*/  LOP3.LUT R0, R0, R6, RZ, 0xfc, !PT ;  /* 0x0000000600007212 */ /* 0x000fe400078efcff */
[----:B------:R-:W-:Y:S01]  /*b990*/  LOP3.LUT R2, R2, R8, RZ, 0xfc, !PT ;  /* 0x0000000802027212 */ /* 0x000fe200078efcff */
[----:B------:R-:W-:-:S02]  /*b9a0*/  IMAD.MOV.U32 R6, RZ, RZ, R3 ;  /* 0x000000ffff067224 */ /* 0x000fc400078e0003 */
[----:B------:R-:W-:Y:S02]  /*b9b0*/  IMAD.MOV.U32 R5, RZ, RZ, R0 ;  /* 0x000000ffff057224 */ /* 0x000fe400078e0000 */
[----:B------:R-:W-:-:S05]  /*b9c0*/  IMAD.MOV.U32 R7, RZ, RZ, R2 ;  /* 0x000000ffff077224 */ /* 0x000fca00078e0002 */
[----:B------:R1:W-:Y:S02]  /*b9d0*/  STG.E.128 desc[UR4][R20.64+0x10], R4 ;  /* 0x0000100414007986 */ /* 0x0003e4000c101d04 */
.L_x_208:
[----:B------:R-:W-:Y:S05]  /*b9e0*/  BSYNC.RECONVERGENT B0 ;  /* 0x0000000000007941 */ /* 0x000fea0003800200 */
.L_x_207:
[----:B------:R-:W-:Y:S01]  /*b9f0*/  UISETP.NE.AND UP0, UPT, UR37, 0x3, UPT ;  /* 0x000000032500788c */ /* 0x000fe2000bf05270 */
[----:B------:R-:W-:-:S08]  /*ba00*/  NOP ;  /* 0x0000000000007918 */ /* 0x000fd00000000000 */
[----:B------:R-:W-:Y:S05]  /*ba10*/  BRA.U !UP0, `(.L_x_209) ;  /* 0x0000000108087547 */ /* 0x000fea000b800000 */
[----:B------:R-:W-:Y:S05]  /*ba20*/  BPT.TRAP 0x1 ;  /* 0x000000040000795c */ /* 0x000fea0000300000 */
[----:B------:R-:W-:Y:S05]  /*ba30*/  BPT.TRAP 0x1 ;  /* 0x000000040000795c */ /* 0x000fea0000300000 */
.L_x_209:
[----:B------:R-:W-:Y:S02]  /*ba40*/  UIADD3 UR4, UPT, UPT, UR36, 0x1a8b8, URZ ;  /* 0x0001a8b824047890 */ /* 0x000fe4000fffe0ff */
[----:B------:R-:W-:Y:S02]  /*ba50*/  ULOP3.LUT UP0, URZ, UR39, 0x7, URZ, 0xc0, !UPT ;  /* 0x0000000727ff7892 */ /* 0x000fe4000f80c0ff */
[----:B------:R-:W-:-:S09]  /*ba60*/  UPRMT UR4, UR38, 0x654, UR4 ;  /* 0x0000065426047896 */ /* 0x000fd20008000004 */
[----:B------:R-:W-:Y:S01]  /*ba70*/  SYNCS.ARRIVE.TRANS64.RED.A1T0 RZ, [UR4], RZ ;  /* 0x000000ffffff79a7 */ /* 0x000fe20008100404 */
[----:B------:R-:W-:Y:S01]  /*ba80*/  BAR.SYNC.DEFER_BLOCKING 0x1, 0x100 ;  /* 0x0044000000007b1d */ /* 0x000fe20000010000 */
[----:B------:R-:W-:-:S13]  /*ba90*/  PLOP3.LUT P0, PT, PT, PT, UP0, 0x80, 0x8 ;  /* 0x000000000008781c */ /* 0x000fda0003f0f008 */
[----:B------:R-:W-:Y:S05]  /*baa0*/  @P0 EXIT ;  /* 0x000000000000094d */ /* 0x000fea0003800000 */
[----:B------:R-:W2:Y:S01]  /*bab0*/  S2UR UR5, SR_CgaCtaId ;  /* 0x00000000000579c3 */ /* 0x000ea20000008800 */
[----:B------:R-:W-:Y:S01]  /*bac0*/  UMOV UR4, 0x400 ;  /* 0x0000040000047882 */ /* 0x000fe20000000000 */
[----:B------:R-:W-:Y:S01]  /*bad0*/  IMAD.MOV.U32 R2, RZ, RZ, 0xffff ;  /* 0x0000ffffff027424 */ /* 0x000fe200078e00ff */
[----:B--2---:R-:W-:-:S09]  /*bae0*/  ULEA UR4, UR5, UR4, 0x18 ;  /* 0x0000000405047291 */ /* 0x004fd2000f8ec0ff */
[----:B------:R-:W2:Y:S01]  /*baf0*/  LDS R3, [UR4+0x1a8c0] ;  /* 0x01a8c004ff037984 */ /* 0x000ea20008000800 */
[----:B------:R-:W-:Y:S02]  /*bb00*/  UMOV UR4, 0x40 ;  /* 0x0000004000047882 */ /* 0x000fe40000000000 */
[----:B------:R-:W-:Y:S01]  /*bb10*/  ULEA UR5, UR5, UR4, 0x18 ;  /* 0x0000000405057291 */ /* 0x000fe2000f8ec0ff */
[----:B------:R-:W-:-:S08]  /*bb20*/  NOP ;  /* 0x0000000000007918 */ /* 0x000fd00000000000 */
[----:B------:R-:W3:Y:S01]  /*bb30*/  LDS R0, [UR5+0x14] ;  /* 0x00001405ff007984 */ /* 0x000ee20008000800 */
[----:B--2---:R-:W-:-:S04]  /*bb40*/  LOP3.LUT R3, R3, 0xffff, RZ, 0xc0, !PT ;  /* 0x0000ffff03037812 */ /* 0x004fc800078ec0ff */
[----:B------:R-:W-:-:S04]  /*bb50*/  SHF.R.U32.HI R3, RZ, 0x5, R3 ;  /* 0x00000005ff037819 */ /* 0x000fc80000011603 */
[----:B------:R-:W-:-:S04]  /*bb60*/  SHF.L.U32 R2, R2, R3, RZ ;  /* 0x0000000302027219 */ /* 0x000fc800000006ff */
[----:B---3--:R-:W-:-:S04]  /*bb70*/  LOP3.LUT R0, R0, R2, RZ, 0xc0, !PT ;  /* 0x0000000200007212 */ /* 0x008fc800078ec0ff */
[----:B------:R-:W-:Y:S01]  /*bb80*/  ISETP.NE.AND P0, PT, R0, R2, PT ;  /* 0x000000020000720c */ /* 0x000fe20003f05270 */
[----:B------:R-:W-:-:S05]  /*bb90*/  IMAD.MOV.U32 R0, RZ, RZ, 0x1 ;  /* 0x00000001ff007424 */ /* 0x000fca00078e00ff */
[----:B------:R-:W-:-:S07]  /*bba0*/  SHF.L.U32 R0, R0, R3, RZ ;  /* 0x0000000300007219 */ /* 0x000fce00000006ff */
[----:B------:R-:W-:Y:S05]  /*bbb0*/  @P0 BRA `(.L_x_210) ;  /* 0x00000000005c0947 */ /* 0x000fea0003800000 */
[----:B------:R-:W2:Y:S02]  /*bbc0*/  LDS R3, [UR5+0x18] ;  /* 0x00001805ff037984 */ /* 0x000ea40008000800 */
[----:B--2---:R-:W-:-:S04]  /*bbd0*/  LOP3.LUT R3, R3, R0, RZ, 0xc0, !PT ;  /* 0x0000000003037212 */ /* 0x004fc800078ec0ff */
[----:B------:R-:W-:-:S13]  /*bbe0*/  ISETP.NE.AND P0, PT, R3, R0, PT ;  /* 0x000000000300720c */ /* 0x000fda0003f05270 */
[----:B------:R-:W-:Y:S05]  /*bbf0*/  @P0 BRA `(.L_x_211) ;  /* 0x0000000000400947 */ /* 0x000fea0003800000 */
[----:B------:R-:W-:Y:S01]  /*bc00*/  R2UR UR4, R2 ;  /* 0x00000000020472ca */ /* 0x000fe200000e0000 */
[----:B------:R-:W2:Y:S01]  /*bc10*/  S2R R3, SR_LANEID ;  /* 0x0000000000037919 */ /* 0x000ea20000000000 */
[----:B------:R-:W-:-:S04]  /*bc20*/  LOP3.LUT R0, RZ, R0, RZ, 0x33, !PT ;  /* 0x00000000ff007212 */ /* 0x000fc800078e33ff */
[----:B------:R-:W3:Y:S07]  /*bc30*/  REDUX UR7, R0 ;  /* 0x00000000000773c4 */ /* 0x000eee0000000000 */
[----:B------:R-:W-:-:S03]  /*bc40*/  ULOP3.LUT UR6, URZ, UR4, URZ, 0x33, !UPT ;  /* 0x00000004ff067292 */ /* 0x000fc6000f8e33ff */
[----:B------:R-:W-:Y:S02]  /*bc50*/  VOTEU.ANY UR4, UPT, PT ;  /* 0x0000000000047886 */ /* 0x000fe400038e0100 */
[----:B------:R-:W-:Y:S01]  /*bc60*/  UFLO.U32 UR4, UR4 ;  /* 0x00000004000472bd */ /* 0x000fe200080e0000 */
[----:B------:R-:W-:-:S04]  /*bc70*/  IMAD.U32 R2, RZ, RZ, UR6 ;  /* 0x00000006ff027e24 */ /* 0x000fc8000f8e00ff */
[----:B------:R-:W4:Y:S02]  /*bc80*/  REDUX UR8, R2 ;  /* 0x00000000020873c4 */ /* 0x000f240000000000 */
[----:B------:R1:W-:Y:S01]  /*bc90*/  UTCATOMSWS.AND URZ, UR6 ;  /* 0x0000000600ff79e3 */ /* 0x0003e20008000000 */
[----:B---3--:R-:W-:Y:S01]  /*bca0*/  IMAD.U32 R0, RZ, RZ, UR7 ;  /* 0x00000007ff007e24 */ /* 0x008fe2000f8e00ff */
[----:B--2---:R-:W-:Y:S01]  /*bcb0*/  ISETP.EQ.U32.AND P0, PT, R3, UR4, PT ;  /* 0x0000000403007c0c */ /* 0x004fe2000bf02070 */
[----:B----4-:R-:W-:-:S12]  /*bcc0*/  IMAD.U32 R2, RZ, RZ, UR8 ;  /* 0x00000008ff027e24 */ /* 0x010fd8000f8e00ff */
[----:B------:R1:W-:Y:S04]  /*bcd0*/  @P0 ATOMS.AND RZ, [UR5+0x14], R2 ;  /* 0x00001402ffff098c */ /* 0x0003e8000a800005 */
[----:B------:R1:W-:Y:S01]  /*bce0*/  @P0 ATOMS.AND RZ, [UR5+0x18], R0 ;  /* 0x00001800ffff098c */ /* 0x0003e2000a800005 */
[----:B------:R-:W-:Y:S05]  /*bcf0*/  BRA `(.L_x_212) ;  /* 0x0000000000147947 */ /* 0x000fea0003800000 */
.L_x_211:
[----:B------:R-:W-:Y:S02]  /*bd00*/  MOV R2, 0xbd20 ;  /* 0x0000bd2000027802 */ /* 0x000fe40000000f00 */
[----:B-1----:R-:W-:Y:S05]  /*bd10*/  CALL.REL.NOINC `($__internal_0_$__cuda_sm10x_tcgen05_guardrail_trap_col_being_dealloced_not_returned_by_alloc) ;  /* 0x0000002000047944 */ /* 0x002fea0003c00000 */
[----:B------:R-:W-:Y:S05]  /*bd20*/  BRA `(.L_x_212) ;  /* 0x0000000000087947 */ /* 0x000fea0003800000 */
.L_x_210:
[----:B------:R-:W-:Y:S02]  /*bd30*/  MOV R2, 0xbd50 ;  /* 0x0000bd5000027802 */ /* 0x000fe40000000f00 */
[----:B-1----:R-:W-:Y:S05]  /*bd40*/  CALL.REL.NOINC `($__internal_2_$__cuda_sm10x_tcgen05_guardrail_trap_unallocated_columns_being_dealloced) ;  /* 0x0000002000107944 */ /* 0x002fea0003c00000 */
.L_x_212:
[----:B------:R-:W-:Y:S01]  /*bd50*/  NOP ;  /* 0x0000000000007918 */ /* 0x000fe20000000000 */
[----:B-1----:R-:W-:Y:S05]  /*bd60*/  EXIT ;  /* 0x000000000000794d */ /* 0x002fea0003800000 */
.L_x_213:
[----:B------:R-:W-:-:S08]  /*bd70*/  NOP ;  /* 0x0000000000007918 */ /* 0x000fd00000000000 */
[----:B------:R-:W1:Y:S02]  /*bd80*/  USETMAXREG.TRY_ALLOC.CTAPOOL UP0, 0x98 ;  /* 0x00000098000079c8 */ /* 0x000e640008000600 */
[----:B-1----:R-:W-:Y:S05]  /*bd90*/  BRA.U !UP0, `(.L_x_213) ;  /* 0xfffffffd08f47547 */ /* 0x002fea000b83ffff */
[----:B------:R-:W1:Y:S01]  /*bda0*/  S2UR UR12, SR_CgaCtaId ;  /* 0x00000000000c79c3 */ /* 0x000e620000008800 */
[----:B------:R-:W-:Y:S01]  /*bdb0*/  UMOV UR7, 0x400 ;  /* 0x0000040000077882 */ /* 0x000fe20000000000 */
[C---:B------:R-:W-:Y:S01]  /*bdc0*/  IMAD.SHL.U32 R36, R2.reuse, 0x20, RZ ;  /* 0x0000002002247824 */ /* 0x040fe200078e00ff */
[----:B------:R-:W-:Y:S01]  /*bdd0*/  ISETP.NE.AND P0, PT, R77, 0x1, PT ;  /* 0x000000014d00780c */ /* 0x000fe20003f05270 */
[C---:B------:R-:W-:Y:S01]  /*bde0*/  IMAD.U32 R3, R2.reuse, 0x10000, RZ ;  /* 0x0001000002037824 */ /* 0x040fe200078e00ff */
[----:B------:R-:W2:Y:S01]  /*bdf0*/  LDCU.64 UR10, c[0x0][0x358] ;  /* 0x00006b00ff0a77ac */ /* 0x000ea20008000a00 */
[----:B------:R-:W-:Y:S02]  /*be00*/  LOP3.LUT R2, R2, 0x7f, RZ, 0xc0, !PT ;  /* 0x0000007f02027812 */ /* 0x000fe400078ec0ff */
[----:B------:R-:W3:Y:S01]  /*be10*/  S2UR UR6, SR_SWINHI ;  /* 0x00000000000679c3 */ /* 0x000ee20000002f00 */
[----:B------:R-:W-:Y:S01]  /*be20*/  LOP3.LUT R36, R36, 0x1fe0, RZ, 0xc0, !PT ;  /* 0x00001fe024247812 */ /* 0x000fe200078ec0ff */
[----:B------:R-:W4:Y:S01]  /*be30*/  LDCU.64 UR22, c[0x0][0x348] ;  /* 0x00006900ff1677ac */ /* 0x000f220008000a00 */
[----:B------:R-:W-:Y:S01]  /*be40*/  LOP3.LUT R3, R3, 0xe00000, RZ, 0xc0, !PT ;  /* 0x00e0000003037812 */ /* 0x000fe200078ec0ff */
[----:B------:R-:W-:Y:S01]  /*be50*/  UMOV UR18, URZ ;  /* 0x000000ff00127c82 */ /* 0x000fe20008000000 */
[----:B------:R-:W-:-:S02]  /*be60*/  UMOV UR27, URZ ;  /* 0x000000ff001b7c82 */ /* 0x000fc40008000000 */
[----:B------:R-:W-:Y:S01]  /*be70*/  LOP3.LUT R3, R3, 0x40, RZ, 0xfc, !PT ;  /* 0x0000004003037812 */ /* 0x000fe200078efcff */
[----:B-1----:R-:W-:-:S07]  /*be80*/  ULEA UR7, UR12, UR7, 0x18 ;  /* 0x000000070c077291 */ /* 0x002fce000f8ec0ff */
[----:B------:R-:W-:Y:S01]  /*be90*/  UMOV UR4, UR7 ;  /* 0x0000000700047c82 */ /* 0x000fe20008000000 */
[----:B---3--:R-:W-:Y:S01]  /*bea0*/  UMOV UR5, UR6 ;  /* 0x0000000600057c82 */ /* 0x008fe20008000000 */
[----:B------:R-:W-:Y:S02]  /*beb0*/  IMAD.U32 R4, RZ, RZ, UR4 ;  /* 0x00000004ff047e24 */ /* 0x000fe4000f8e00ff */
[----:B------:R-:W-:Y:S02]  /*bec0*/  IMAD.U32 R5, RZ, RZ, UR5 ;  /* 0x00000005ff057e24 */ /* 0x000fe4000f8e00ff */
[----:B------:R-:W-:-:S03]  /*bed0*/  IMAD.WIDE.U32 R36, R36, 0x4, R4 ;  /* 0x0000000424247825 */ /* 0x000fc600078e0004 */
[----:B------:R-:W-:-:S05]  /*bee0*/  IADD3 R0, P1, PT, R36, 0x12000, RZ ;  /* 0x0001200024007810 */ /* 0x000fca0007f3e0ff */
[----:B------:R-:W-:Y:S01]  /*bef0*/  IMAD.X R39, RZ, RZ, R37, P1 ;  /* 0x000000ffff277224 */ /* 0x000fe200008e0625 */
[----:B--2-4-:R-:W-:Y:S07]  /*bf00*/  @!P0 BRA `(.L_x_214) ;  /* 0x0000000800ec8947 */ /* 0x014fee0003800000 */
[----:B------:R-:W-:Y:S01]  /*bf10*/  IADD3 R5, P0, PT, R36, 0x12010, RZ ;  /* 0x0001201024057810 */ /* 0x000fe20007f1e0ff */
[----:B------:R-:W-:Y:S01]  /*bf20*/  UMOV UR18, URZ ;  /* 0x000000ff00127c82 */ /* 0x000fe20008000000 */
[----:B------:R-:W-:Y:S01]  /*bf30*/  LOP3.LUT R40, R77, 0x7ffffffe, RZ, 0xc0, !PT ;  /* 0x7ffffffe4d287812 */ /* 0x000fe200078ec0ff */
[----:B------:R-:W-:Y:S01]  /*bf40*/  UMOV UR9, URZ ;  /* 0x000000ff00097c82 */ /* 0x000fe20008000000 */
[C---:B------:R-:W-:Y:S01]  /*bf50*/  SHF.R.U64 R4, R0.reuse, 0x3, R39 ;  /* 0x0000000300047819 */ /* 0x040fe20000001227 */
[----:B------:R-:W-:Y:S01]  /*bf60*/  IMAD.X R43, RZ, RZ, R37, P0 ;  /* 0x000000ffff2b7224 */ /* 0x000fe200000e0625 */
[----:B------:R-:W-:Y:S01]  /*bf70*/  UMOV UR27, URZ ;  /* 0x000000ff001b7c82 */ /* 0x000fe20008000000 */
[----:B------:R-:W-:Y:S01]  /*bf80*/  IMAD.MOV R40, RZ, RZ, -R40 ;  /* 0x000000ffff287224 */ /* 0x000fe200078e0a28 */
[----:B------:R-:W-:Y:S02]  /*bf90*/  LOP3.LUT R38, R0, 0x70, R4, 0x78, !PT ;  /* 0x0000007000267812 */ /* 0x000fe400078e7804 */
[----:B------:R-:W-:-:S04]  /*bfa0*/  SHF.R.U64 R6, R5, 0x3, R43 ;  /* 0x0000000305067819 */ /* 0x000fc8000000122b */
[----:B------:R-:W-:Y:S02]  /*bfb0*/  LOP3.LUT R42, R5, 0x70, R6, 0x78, !PT ;  /* 0x00000070052a7812 */ /* 0x000fe400078e7806 */
.L_x_231:
[----:B------:R-:W-:-:S09]  /*bfc0*/  UISETP.NE.AND UP1, UPT, UR62, 0x4, UPT ;  /* 0x000000043e00788c */ /* 0x000fd2000bf25270 */
[----:B-1----:R-:W-:Y:S05]  /*bfd0*/  BRA.U !UP1, `(.L_x_215) ;  /* 0x0000000109047547 */ /* 0x002fea000b800000 */
[----:B------:R-:W-:Y:S05]  /*bfe0*/  BPT.TRAP 0x1 ;  /* 0x000000040000795c */ /* 0x000fea0000300000 */
.L_x_215:
[----:B------:R-:W-:-:S04]  /*bff0*/  SHF.L.U32 R5, RZ, 0x1f, RZ ;  /* 0x0000001fff057819 */ /* 0x000fc800000006ff */
[----:B------:R-:W1:Y:S02]  /*c000*/  SYNCS.PHASECHK.TRANS64.TRYWAIT P0, [UR7+0x1a870], R5 ;  /* 0x01a87005ff0075a7 */ /* 0x000e640008001107 */
[----:B-1----:R-:W-:Y:S05]  /*c010*/  @!P0 BRA `(.L_x_216) ;  /* 0x0000001800fc8947 */ /* 0x002fea0003800000 */
.L_x_298:
[----:B------:R-:W-:-:S13]  /*c020*/  R2UR UR4, R3 ;  /* 0x00000000030472ca */ /* 0x000fda00000e0000 */
[----:B-1----:R-:W1:Y:S01]  /*c030*/  LDTM.x32 R4, tmem[UR4] ;  /* 0x00000004000479ee */ /* 0x002e6200082c0000 */
[----:B------:R-:W-:Y:S01]  /*c040*/  NOP ;  /* 0x0000000000007918 */ /* 0x000fe20000000000 */
[----:B------:R-:W-:Y:S05]  /*c050*/  BRA.U !UP1, `(.L_x_217) ;  /* 0x0000000109087547 */ /* 0x000fea000b800000 */
[----:B------:R-:W-:Y:S05]  /*c060*/  BPT.TRAP 0x1 ;  /* 0x000000040000795c */ /* 0x000fea0000300000 */
[----:B------:R-:W-:Y:S05]  /*c070*/  BPT.TRAP 0x1 ;  /* 0x000000040000795c */ /* 0x000fea0000300000 */
.L_x_217:
[C---:B------:R-:W-:Y:S01]  /*c080*/  IADD3 R41, P1, PT, R36.reuse, 0x12020, RZ ;  /* 0x0001202024297810 */ /* 0x040fe20007f3e0ff */
[----:B------:R-:W-:Y:S01]  /*c090*/  UIADD3 UR4, UPT, UPT, UR7, 0x1a878, URZ ;  /* 0x0001a87807047890 */ /* 0x000fe2000fffe0ff */
[C---:B------:R-:W-:Y:S01]  /*c0a0*/  IADD3 R45, P0, PT, R36.reuse, 0x12030, RZ ;  /* 0x00012030242d7810 */ /* 0x040fe20007f1e0ff */
[----:B------:R-:W-:Y:S01]  /*c0b0*/  BSSY.RECONVERGENT B0, `(.L_x_218) ;  /* 0x000001d000007945 */ /* 0x000fe20003800200 */
[C---:B------:R-:W-:Y:S01]  /*c0c0*/  IADD3 R47, P2, PT, R36.reuse, 0x12060, RZ ;  /* 0x00012060242f7810 */ /* 0x040fe20007f5e0ff */
[--C-:B------:R-:W-:Y:S01]  /*c0d0*/  IMAD.X R61, RZ, RZ, R37.reuse, P1 ;  /* 0x000000ffff3d7224 */ /* 0x100fe200008e0625 */
[----:B------:R-:W-:Y:S01]  /*c0e0*/  IADD3 R49, P1, PT, R36, 0x12070, RZ ;  /* 0x0001207024317810 */ /* 0x000fe20007f3e0ff */
[----:B------:R-:W-:Y:S01]  /*c0f0*/  IMAD.X R59, RZ, RZ, R37, P0 ;  /* 0x000000ffff3b7224 */ /* 0x000fe200000e0625 */
[----:B------:R-:W-:Y:S01]  /*c100*/  ISETP.NE.AND P0, PT, RZ, UR9, PT ;  /* 0x00000009ff007c0c */ /* 0x000fe2000bf05270 */
[----:B------:R-:W-:Y:S01]  /*c110*/  UPRMT UR8, UR12, 0x654, UR4 ;  /* 0x000006540c087896 */ /* 0x000fe20008000004 */
[----:B------:R-:W-:Y:S01]  /*c120*/  SHF.R.U64 R44, R41, 0x3, R61 ;  /* 0x00000003292c7819 */ /* 0x000fe2000000123d */
[----:B------:R-:W-:Y:S01]  /*c130*/  IMAD.X R53, RZ, RZ, R37, P2 ;  /* 0x000000ffff357224 */ /* 0x000fe200010e0625 */
[----:B------:R-:W-:Y:S01]  /*c140*/  SHF.R.U64 R46, R45, 0x3, R59 ;  /* 0x000000032d2e7819 */ /* 0x000fe2000000123b */
[----:B------:R-:W-:Y:S01]  /*c150*/  IMAD.X R51, RZ, RZ, R37, P1 ;  /* 0x000000ffff337224 */ /* 0x000fe200008e0625 */
[----:B------:R-:W-:-:S02]  /*c160*/  LOP3.LUT R60, R41, 0x70, R44, 0x78, !PT ;  /* 0x00000070293c7812 */ /* 0x000fc400078e782c */
[----:B------:R-:W-:Y:S02]  /*c170*/  LOP3.LUT R58, R45, 0x70, R46, 0x78, !PT ;  /* 0x000000702d3a7812 */ /* 0x000fe400078e782e */
[----:B------:R-:W-:Y:S01]  /*c180*/  ISETP.EQ.AND P0, PT, R2, RZ, P0 ;  /* 0x000000ff0200720c */ /* 0x000fe20000702270 */
[----:B-1----:R-:W-:Y:S01]  /*c190*/  SYNCS.ARRIVE.TRANS64.RED.A1T0 RZ, [UR8], RZ ;  /* 0x000000ffffff79a7 */ /* 0x002fe20008100408 */
[C---:B------:R-:W-:Y:S02]  /*c1a0*/  IADD3 R41, P4, PT, R36.reuse, 0x12040, RZ ;  /* 0x0001204024297810 */ /* 0x040fe40007f9e0ff */
[----:B------:R-:W-:Y:S02]  /*c1b0*/  IADD3 R45, P3, PT, R36, 0x12050, RZ ;  /* 0x00012050242d7810 */ /* 0x000fe40007f7e0ff */
[----:B------:R-:W-:Y:S01]  /*c1c0*/  SHF.R.U64 R48, R47, 0x3, R53 ;  /* 0x000000032f307819 */ /* 0x000fe20000001235 */
[----:B------:R-:W-:Y:S01]  /*c1d0*/  IMAD.X R57, RZ, RZ, R37, P4 ;  /* 0x000000ffff397224 */ /* 0x000fe200020e0625 */
[----:B------:R-:W-:Y:S01]  /*c1e0*/  SHF.R.U64 R50, R49, 0x3, R51 ;  /* 0x0000000331327819 */ /* 0x000fe20000001233 */
[----:B------:R-:W-:Y:S01]  /*c1f0*/  IMAD.X R55, RZ, RZ, R37, P3 ;  /* 0x000000ffff377224 */ /* 0x000fe200018e0625 */
[----:B------:R-:W-:-:S02]  /*c200*/  LOP3.LUT R52, R47, 0x70, R48, 0x78, !PT ;  /* 0x000000702f347812 */ /* 0x000fc400078e7830 */
[----:B------:R-:W-:Y:S02]  /*c210*/  SHF.R.U64 R44, R41, 0x3, R57 ;  /* 0x00000003292c7819 */ /* 0x000fe40000001239 */
[----:B------:R-:W-:Y:S02]  /*c220*/  SHF.R.U64 R46, R45, 0x3, R55 ;  /* 0x000000032d2e7819 */ /* 0x000fe40000001237 */
[----:B------:R-:W-:Y:S02]  /*c230*/  LOP3.LUT R56, R41, 0x70, R44, 0x78, !PT ;  /* 0x0000007029387812 */ /* 0x000fe400078e782c */
[----:B------:R-:W-:Y:S02]  /*c240*/  LOP3.LUT R54, R45, 0x70, R46, 0x78, !PT ;  /* 0x000000702d367812 */ /* 0x000fe400078e782e */
[----:B------:R-:W-:Y:S01]  /*c250*/  LOP3.LUT R50, R49, 0x70, R50, 0x78, !PT ;  /* 0x0000007031327812 */ /* 0x000fe200078e7832 */
[----:B------:R-:W-:Y:S05]  /*c260*/  @!P0 BRA `(.L_x_219) ;  /* 0x0000000000048947 */ /* 0x000fea0003800000 */
[----:B------:R-:W-:-:S04]  /*c270*/  DEPBAR.LE SB0, 0x1 ;  /* 0x000080400000791a */ /* 0x000fc80000000000 */
.L_x_219:
[----:B------:R-:W-:Y:S05]  /*c280*/  BSYNC.RECONVERGENT B0 ;  /* 0x0000000000007941 */ /* 0x000fea0003800200 */
.L_x_218:
[----:B------:R-:W-:Y:S01]  /*c290*/  BAR.SYNC.DEFER_BLOCKING 0x2, 0x80 ;  /* 0x0082000000007b1d */ /* 0x000fe20000010000 */
[----:B------:R-:W-:-:S05]  /*c2a0*/  ISETP.NE.AND P5, PT, R2, RZ, PT ;  /* 0x000000ff0200720c */ /* 0x000fca0003fa5270 */
[----:B------:R-:W-:Y:S01]  /*c2b0*/  BSSY.RECONVERGENT B0, `(.L_x_220) ;  /* 0x000001f000007945 */ /* 0x000fe20003800200 */
[----:B------:R1:W-:Y:S04]  /*c2c0*/  ST.E.128 desc[UR10][R38.64], R4 ;  /* 0x0000000426007985 */ /* 0x0003e8000c101d0a */
[----:B------:R1:W-:Y:S04]  /*c2d0*/  ST.E.128 desc[UR10][R42.64], R8 ;  /* 0x000000082a007985 */ /* 0x0003e8000c101d0a */
[----:B------:R1:W-:Y:S04]  /*c2e0*/  ST.E.128 desc[UR10][R60.64], R12 ;  /* 0x0000000c3c007985 */ /* 0x0003e8000c101d0a */
[----:B------:R1:W-:Y:S04]  /*c2f0*/  ST.E.128 desc[UR10][R58.64], R16 ;  /* 0x000000103a007985 */ /* 0x0003e8000c101d0a */
[----:B------:R1:W-:Y:S04]  /*c300*/  ST.E.128 desc[UR10][R56.64], R20 ;  /* 0x0000001438007985 */ /* 0x0003e8000c101d0a */
[----:B------:R1:W-:Y:S04]  /*c310*/  ST.E.128 desc[UR10][R54.64], R24 ;  /* 0x0000001836007985 */ /* 0x0003e8000c101d0a */
[----:B------:R1:W-:Y:S04]  /*c320*/  ST.E.128 desc[UR10][R52.64], R28 ;  /* 0x0000001c34007985 */ /* 0x0003e8000c101d0a */
[----:B------:R1:W-:Y:S01]  /*c330*/  ST.E.128 desc[UR10][R50.64], R32 ;  /* 0x0000002032007985 */ /* 0x0003e2000c101d0a */
[----:B------:R-:W-:Y:S01]  /*c340*/  @!PT LDS RZ, [RZ] ;  /* 0x00000000fffff984 */ /* 0x000fe20000000800 */
[----:B------:R-:W-:Y:S01]  /*c350*/  @!PT LDS RZ, [RZ] ;  /* 0x00000000fffff984 */ /* 0x000fe20000000800 */
[----:B------:R-:W-:Y:S01]  /*c360*/  @!PT LDS RZ, [RZ] ;  /* 0x00000000fffff984 */ /* 0x000fe20000000800 */
[----:B------:R-:W-:Y:S01]  /*c370*/  @!PT LDS RZ, [RZ] ;  /* 0x00000000fffff984 */ /* 0x000fe20000000800 */
[----:B------:R2:W-:Y:S06]  /*c380*/  MEMBAR.ALL.CTA ;  /* 0x0000000000007992 */ /* 0x0005ec0000008000 */
[----:B--2---:R-:W2:Y:S02]  /*c390*/  FENCE.VIEW.ASYNC.S ;  /* 0x00000000000073c6 */ /* 0x004ea40000000000 */
[----:B--2---:R-:W-:Y:S06]  /*c3a0*/  BAR.SYNC.DEFER_BLOCKING 0x2, 0x80 ;  /* 0x0082000000007b1d */ /* 0x004fec0000010000 */
[----:B------:R-:W-:Y:S05]  /*c3b0*/  @P5 BRA `(.L_x_221) ;  /* 0x0000000000385947 */ /* 0x000fea0003800000 */
[----:B------:R-:W-:Y:S01]  /*c3c0*/  UIADD3 UR4, UP0, UPT, UR22, 0x500, URZ ;  /* 0x0000050016047890 */ /* 0x000fe2000ff1e0ff */
[----:B------:R-:W-:Y:S01]  /*c3d0*/  PLOP3.LUT P1, PT, PT, PT, PT, 0x80, 0x8 ;  /* 0x000000000008781c */ /* 0x000fe20003f2f070 */
[----:B------:R-:W-:Y:S02]  /*c3e0*/  USHF.L.U32 UR26, UR18, 0x7, URZ ;  /* 0x00000007121a7899 */ /* 0x000fe400080006ff */
[----:B------:R-:W-:Y:S02]  /*c3f0*/  UIADD3 UR24, UPT, UPT, UR7, 0x12000, URZ ;  /* 0x0001200007187890 */ /* 0x000fe4000fffe0ff */
[----:B------:R-:W-:Y:S01]  /*c400*/  UIADD3.X UR5, UPT, UPT, URZ, UR23, URZ, UP0, !UPT ;  /* 0x00000017ff057290 */ /* 0x000fe200087fe4ff */
[----:B------:R-:W-:-:S11]  /*c410*/  UMOV UR25, URZ ;  /* 0x000000ff00197c82 */ /* 0x000fd60008000000 */
.L_x_222:
[----:B------:R-:W-:Y:S01]  /*c420*/  @P1 ELECT P2, URZ, PT ;  /* 0x0000000000ff182f */ /* 0x000fe20003840000 */
[----:B------:R-:W-:Y:S01]  /*c430*/  UMOV UR28, UR13 ;  /* 0x0000000d001c7c82 */ /* 0x000fe20008000000 */
[----:B------:R-:W-:Y:S02]  /*c440*/  UMOV UR29, UR14 ;  /* 0x0000000e001d7c82 */ /* 0x000fe40008000000 */
[----:B------:R2:W-:Y:S09]  /*c450*/  UTMAREDG.5D.ADD [UR24], [UR4] ;  /* 0x00000018040073b6 */ /* 0x0005f20008020000 */
[----:B------:R-:W-:-:S02]  /*c460*/  @P2 PLOP3.LUT P1, PT, P2, PT, PT, 0x8, 0x80 ;  /* 0x000000000080281c */ /* 0x000fc4000172e170 */
[----:B------:R-:W-:-:S11]  /*c470*/  PLOP3.LUT P2, PT, PT, PT, PT, 0x8, 0x80 ;  /* 0x000000000080781c */ /* 0x000fd60003f4e170 */
[----:B--2---:R-:W-:Y:S05]  /*c480*/  @P1 BRA.U.ANY `(.L_x_222) ;  /* 0xfffffffd00e41947 */ /* 0x004fea000393ffff */
[----:B------:R0:W-:Y:S02]  /*c490*/  UTMACMDFLUSH ;  /* 0x00000000000079b7 */ /* 0x0001e40000000000 */
.L_x_221:
[----:B------:R-:W-:Y:S05]  /*c4a0*/  BSYNC.RECONVERGENT B0 ;  /* 0x0000000000007941 */ /* 0x000fea0003800200 */
.L_x_220:
[----:B------:R-:W-:Y:S02]  /*c4b0*/  UIADD3 UR4, UPT, UPT, UR18, 0x1, URZ ;  /* 0x0000000112047890 */ /* 0x000fe4000fffe0ff */
[----:B------:R-:W-:Y:S02]  /*c4c0*/  UIADD3 UR19, UPT, UPT, UR27, 0x1, URZ ;  /* 0x000000011b137890 */ /* 0x000fe4000fffe0ff */
[----:B------:R-:W-:-:S04]  /*c4d0*/  UISETP.NE.AND UP0, UPT, UR4, UR30, UPT ;  /* 0x0000001e0400728c */ /* 0x000fc8000bf05270 */
[----:B------:R-:W-:-:S07]  /*c4e0*/  USEL UR6, UR4, URZ, UP0 ;  /* 0x000000ff04067287 */ /* 0x000fce0008000000 */
[----:B------:R-:W-:Y:S01]  /*c4f0*/  @UP0 UIADD3 UR19, UPT, UPT, UR27, URZ, URZ ;  /* 0x000000ff1b130290 */ /* 0x000fe2000fffe0ff */
[----:B------:R-:W-:Y:S11]  /*c500*/  BRA.U !UP1, `(.L_x_223) ;  /* 0x0000000109047547 */ /* 0x000ff6000b800000 */
[----:B------:R-:W-:Y:S05]  /*c510*/  BPT.TRAP 0x1 ;  /* 0x000000040000795c */ /* 0x000fea0000300000 */
.L_x_223:
[----:B-1----:R-:W-:-:S05]  /*c520*/  HFMA2 R5, -RZ, RZ, 0, 5.9604644775390625e-08 ;  /* 0x00000001ff057431 */ /* 0x002fca00000001ff */
[----:B------:R-:W-:-:S04]  /*c530*/  SHF.L.U32 R5, R5, 0x1f, RZ ;  /* 0x0000001f05057819 */ /* 0x000fc800000006ff */
[----:B------:R-:W1:Y:S02]  /*c540*/  SYNCS.PHASECHK.TRANS64.TRYWAIT P1, [UR7+0x1a870], R5 ;  /* 0x01a87005ff0075a7 */ /* 0x000e640008021107 */
[----:B-1----:R-:W-:Y:S05]  /*c550*/  @!P1 BRA `(.L_x_224) ;  /* 0x0000001400c49947 */ /* 0x002fea0003800000 */
.L_x_300:
[----:B------:R-:W-:-:S13]  /*c560*/  R2UR UR4, R3 ;  /* 0x00000000030472ca */ /* 0x000fda00000e0000 */
[----:B-1----:R-:W1:Y:S01]  /*c570*/  LDTM.x32 R4, tmem[UR4] ;  /* 0x00000004000479ee */ /* 0x002e6200082c0000 */
[----:B------:R-:W-:Y:S01]  /*c580*/  NOP ;  /* 0x0000000000007918 */ /* 0x000fe20000000000 */
[----:B------:R-:W-:Y:S05]  /*c590*/  BRA.U !UP1, `(.L_x_225) ;  /* 0x0000000109087547 */ /* 0x000fea000b800000 */
[----:B------:R-:W-:Y:S05]  /*c5a0*/  BPT.TRAP 0x1 ;  /* 0x000000040000795c */ /* 0x000fea0000300000 */
[----:B------:R-:W-:Y:S05]  /*c5b0*/  BPT.TRAP 0x1 ;  /* 0x000000040000795c */ /* 0x000fea0000300000 */
.L_x_225:
[C---:B------:R-:W-:Y:S01]  /*c5c0*/  IADD3 R41, P4, PT, R36.reuse, 0x16000, RZ ;  /* 0x0001600024297810 */ /* 0x040fe20007f9e0ff */
[----:B-1----:R-:W-:Y:S01]  /*c5d0*/  SYNCS.ARRIVE.TRANS64.RED.A1T0 RZ, [UR8], RZ ;  /* 0x000000ffffff79a7 */ /* 0x002fe20008100408 */
[C---:B------:R-:W-:Y:S01]  /*c5e0*/  IADD3 R45, P3, PT, R36.reuse, 0x16010, RZ ;  /* 0x00016010242d7810 */ /* 0x040fe20007f7e0ff */
[----:B------:R-:W-:Y:S01]  /*c5f0*/  BSSY.RECONVERGENT B0, `(.L_x_226) ;  /* 0x0000021000007945 */ /* 0x000fe20003800200 */
[C---:B------:R-:W-:Y:S01]  /*c600*/  IADD3 R47, P2, PT, R36.reuse, 0x16020, RZ ;  /* 0x00016020242f7810 */ /* 0x040fe20007f5e0ff */
[--C-:B------:R-:W-:Y:S01]  /*c610*/  IMAD.X R57, RZ, RZ, R37.reuse, P4 ;  /* 0x000000ffff397224 */ /* 0x100fe200020e0625 */
[----:B------:R-:W-:Y:S01]  /*c620*/  IADD3 R49, P1, PT, R36, 0x16030, RZ ;  /* 0x0001603024317810 */ /* 0x000fe20007f3e0ff */
[--C-:B------:R-:W-:Y:S02]  /*c630*/  IMAD.X R55, RZ, RZ, R37.reuse, P3 ;  /* 0x000000ffff377224 */ /* 0x100fe400018e0625 */
[----:B------:R-:W-:Y:S01]  /*c640*/  IMAD.X R53, RZ, RZ, R37, P2 ;  /* 0x000000ffff357224 */ /* 0x000fe200010e0625 */
[----:B------:R-:W-:Y:S01]  /*c650*/  SHF.R.U64 R44, R41, 0x3, R57 ;  /* 0x00000003292c7819 */ /* 0x000fe20000001239 */
[----:B------:R-:W-:Y:S01]  /*c660*/  IMAD.X R51, RZ, RZ, R37, P1 ;  /* 0x000000ffff337224 */ /* 0x000fe200008e0625 */
[----:B------:R-:W-:-:S02]  /*c670*/  SHF.R.U64 R46, R45, 0x3, R55 ;  /* 0x000000032d2e7819 */ /* 0x000fc40000001237 */
[----:B------:R-:W-:Y:S02]  /*c680*/  SHF.R.U64 R48, R47, 0x3, R53 ;  /* 0x000000032f307819 */ /* 0x000fe40000001235 */
[----:B------:R-:W-:Y:S02]  /*c690*/  SHF.R.U64 R50, R49, 0x3, R51 ;  /* 0x0000000331327819 */ /* 0x000fe40000001233 */
[----:B------:R-:W-:Y:S02]  /*c6a0*/  LOP3.LUT R56, R41, 0x70, R44, 0x78, !PT ;  /* 0x0000007029387812 */ /* 0x000fe400078e782c */
[----:B------:R-:W-:Y:S02]  /*c6b0*/  LOP3.LUT R54, R45, 0x70, R46, 0x78, !PT ;  /* 0x000000702d367812 */ /* 0x000fe400078e782e */
[----:B------:R-:W-:Y:S02]  /*c6c0*/  LOP3.LUT R52, R47, 0x70, R48, 0x78, !PT ;  /* 0x000000702f347812 */ /* 0x000fe400078e7830 */
[----:B------:R-:W-:-:S02]  /*c6d0*/  LOP3.LUT R50, R49, 0x70, R50, 0x78, !PT ;  /* 0x0000007031327812 */ /* 0x000fc400078e7832 */
[C---:B------:R-:W-:Y:S02]  /*c6e0*/  IADD3 R41, P4, PT, R36.reuse, 0x16040, RZ ;  /* 0x0001604024297810 */ /* 0x040fe40007f9e0ff */
[C---:B------:R-:W-:Y:S02]  /*c6f0*/  IADD3 R45, P3, PT, R36.reuse, 0x16050, RZ ;  /* 0x00016050242d7810 */ /* 0x040fe40007f7e0ff */
        /* <DEDUP_REMOVED lines=13> */
[----:B------:R-:W-:Y:S01]  /*c7d0*/  LOP3.LUT R58, R49, 0x70, R58, 0x78, !PT ;  /* 0x00000070313a7812 */ /* 0x000fe200078e783a */
[----:B------:R-:W-:Y:S05]  /*c7e0*/  @!P0 BRA `(.L_x_227) ;  /* 0x0000000000048947 */ /* 0x000fea0003800000 */
[----:B------:R-:W-:-:S04]  /*c7f0*/  DEPBAR.LE SB0, 0x1 ;  /* 0x000080400000791a */ /* 0x000fc80000000000 */
.L_x_227:
[----:B------:R-:W-:Y:S05]  /*c800*/  BSYNC.RECONVERGENT B0 ;  /* 0x0000000000007941 */ /* 0x000fea0003800200 */
.L_x_226:
[----:B------:R-:W-:Y:S06]  /*c810*/  BAR.SYNC.DEFER_BLOCKING 0x2, 0x80 ;  /* 0x0082000000007b1d */ /* 0x000fec0000010000 */
        /* <DEDUP_REMOVED lines=23> */
.L_x_230:
        /* <DEDUP_REMOVED lines=8> */
.L_x_229:
[----:B------:R-:W-:Y:S05]  /*ca10*/  BSYNC.RECONVERGENT B0 ;  /* 0x0000000000007941 */ /* 0x000fea0003800200 */
.L_x_228:
[----:B------:R-:W-:Y:S01]  /*ca20*/  IADD3 R40, PT, PT, R40, 0x2, RZ ;  /* 0x0000000228287810 */ /* 0x000fe20007ffe0ff */
[----:B------:R-:W-:Y:S02]  /*ca30*/  UIADD3 UR4, UPT, UPT, UR6, 0x1, URZ ;  /* 0x0000000106047890 */ /* 0x000fe4000fffe0ff */
[----:B------:R-:W-:Y:S01]  /*ca40*/  UIADD3 UR27, UPT, UPT, UR19, 0x1, URZ ;  /* 0x00000001131b7890 */ /* 0x000fe2000fffe0ff */
[----:B------:R-:W-:Y:S01]  /*ca50*/  ISETP.NE.AND P0, PT, R40, RZ, PT ;  /* 0x000000ff2800720c */ /* 0x000fe20003f05270 */
[----:B------:R-:W-:Y:S02]  /*ca60*/  UISETP.NE.AND UP0, UPT, UR4, UR30, UPT ;  /* 0x0000001e0400728c */ /* 0x000fe4000bf05270 */
[----:B------:R-:W-:Y:S02]  /*ca70*/  UIADD3 UR9, UPT, UPT, UR9, 0x2, URZ ;  /* 0x0000000209097890 */ /* 0x000fe4000fffe0ff */
[----:B------:R-:W-:-:S07]  /*ca80*/  USEL UR18, UR4, URZ, UP0 ;  /* 0x000000ff04127287 */ /* 0x000fce0008000000 */
[----:B------:R-:W-:Y:S01]  /*ca90*/  @UP0 UIADD3 UR27, UPT, UPT, UR19, URZ, URZ ;  /* 0x000000ff131b0290 */ /* 0x000fe2000fffe0ff */
[----:B------:R-:W-:Y:S11]  /*caa0*/  @P0 BRA `(.L_x_231) ;  /* 0xfffffff400440947 */ /* 0x000ff6000383ffff */
[----:B------:R-:W-:-:S06]  /*cab0*/  USHF.L.U32 UR18, UR18, 0x7, URZ ;  /* 0x0000000712127899 */ /* 0x000fcc00080006ff */
.L_x_214:
[----:B-1----:R-:W-:-:S04]  /*cac0*/  LOP3.LUT R4, R77, 0x1, RZ, 0xc0, !PT ;  /* 0x000000014d047812 */ /* 0x002fc800078ec0ff */
[----:B------:R-:W-:-:S13]  /*cad0*/  ISETP.NE.U32.AND P0, PT, R4, 0x1, PT ;  /* 0x000000010400780c */ /* 0x000fda0003f05070 */
[----:B------:R-:W-:Y:S05]  /*cae0*/  @P0 BRA `(.L_x_232) ;  /* 0x0000000400580947 */ /* 0x000fea0003800000 */
[----:B------:R-:W-:-:S09]  /*caf0*/  UISETP.NE.AND UP0, UPT, UR62, 0x4, UPT ;  /* 0x000000043e00788c */ /* 0x000fd2000bf05270 */
[----:B------:R-:W-:Y:S05]  /*cb00*/  BRA.U !UP0, `(.L_x_233) ;  /* 0x0000000108047547 */ /* 0x000fea000b800000 */
[----:B------:R-:W-:Y:S05]  /*cb10*/  BPT.TRAP 0x1 ;  /* 0x000000040000795c */ /* 0x000fea0000300000 */
.L_x_233:
[----:B------:R-:W-:-:S04]  /*cb20*/  SHF.L.U32 R5, RZ, 0x1f, RZ ;  /* 0x0000001fff057819 */ /* 0x000fc800000006ff */
[----:B------:R-:W1:Y:S02]  /*cb30*/  SYNCS.PHASECHK.TRANS64.TRYWAIT P0, [UR7+0x1a870], R5 ;  /* 0x01a87005ff0075a7 */ /* 0x000e640008001107 */
[----:B-1----:R-:W-:Y:S05]  /*cb40*/  @!P0 BRA `(.L_x_234) ;  /* 0x0000001000608947 */ /* 0x002fea0003800000 */
.L_x_302:
[----:B------:R-:W-:-:S13]  /*cb50*/  R2UR UR4, R3 ;  /* 0x00000000030472ca */ /* 0x000fda00000e0000 */
[----:B-1----:R-:W1:Y:S01]  /*cb60*/  LDTM.x32 R4, tmem[UR4] ;  /* 0x00000004000479ee */ /* 0x002e6200082c0000 */
[----:B------:R-:W-:Y:S01]  /*cb70*/  NOP ;  /* 0x0000000000007918 */ /* 0x000fe20000000000 */
[----:B------:R-:W-:Y:S05]  /*cb80*/  BRA.U !UP0, `(.L_x_235) ;  /* 0x0000000108087547 */ /* 0x000fea000b800000 */
[----:B------:R-:W-:Y:S05]  /*cb90*/  BPT.TRAP 0x1 ;  /* 0x000000040000795c */ /* 0x000fea0000300000 */
[----:B------:R-:W-:Y:S05]  /*cba0*/  BPT.TRAP 0x1 ;  /* 0x000000040000795c */ /* 0x000fea0000300000 */
.L_x_235:
[----:B------:R-:W-:Y:S01]  /*cbb0*/  IADD3 R3, P0, PT, R36, 0x12010, RZ ;  /* 0x0001201024037810 */ /* 0x000fe20007f1e0ff */
[----:B------:R-:W-:Y:S01]  /*cbc0*/  UIADD3 UR4, UPT, UPT, UR7, 0x1a878, URZ ;  /* 0x0001a87807047890 */ /* 0x000fe2000fffe0ff */
[----:B------:R-:W-:Y:S01]  /*cbd0*/  SHF.R.U64 R58, R0, 0x3, R39 ;  /* 0x00000003003a7819 */ /* 0x000fe20000001227 */
[----:B------:R-:W-:Y:S01]  /*cbe0*/  BSSY.RECONVERGENT B0, `(.L_x_236) ;  /* 0x0000024000007945 */ /* 0x000fe20003800200 */
[----:B------:R-:W-:Y:S01]  /*cbf0*/  ISETP.NE.AND P6, PT, R77, 0x1, PT ;  /* 0x000000014d00780c */ /* 0x000fe20003fc5270 */
[----:B------:R-:W-:Y:S01]  /*cc00*/  IMAD.X R55, RZ, RZ, R37, P0 ;  /* 0x000000ffff377224 */ /* 0x000fe200000e0625 */
[C---:B------:R-:W-:Y:S01]  /*cc10*/  IADD3 R43, P5, PT, R36.reuse, 0x12020, RZ ;  /* 0x00012020242b7810 */ /* 0x040fe20007fbe0ff */
[----:B------:R-:W-:Y:S01]  /*cc20*/  UPRMT UR4, UR12, 0x654, UR4 ;  /* 0x000006540c047896 */ /* 0x000fe20008000004 */
[----:B------:R-:W-:Y:S01]  /*cc30*/  IADD3 R42, P4, PT, R36, 0x12030, RZ ;  /* 0x00012030242a7810 */ /* 0x000fe20007f9e0ff */
[----:B------:R-:W-:Y:S01]  /*cc40*/  IMAD.MOV.U32 R59, RZ, RZ, R39 ;  /* 0x000000ffff3b7224 */ /* 0x000fe200078e0027 */
[----:B------:R-:W-:Y:S01]  /*cc50*/  LOP3.LUT R58, R0, 0x70, R58, 0x78, !PT ;  /* 0x00000070003a7812 */ /* 0x000fe200078e783a */
[--C-:B------:R-:W-:Y:S01]  /*cc60*/  IMAD.X R53, RZ, RZ, R37.reuse, P5 ;  /* 0x000000ffff357224 */ /* 0x100fe200028e0625 */
[C---:B------:R-:W-:Y:S01]  /*cc70*/  IADD3 R41, P3, PT, R36.reuse, 0x12040, RZ ;  /* 0x0001204024297810 */ /* 0x040fe20007f7e0ff */
[----:B------:R-:W-:Y:S01]  /*cc80*/  IMAD.X R51, RZ, RZ, R37, P4 ;  /* 0x000000ffff337224 */ /* 0x000fe200020e0625 */
[----:B------:R-:W-:-:S02]  /*cc90*/  IADD3 R40, P2, PT, R36, 0x12050, RZ ;  /* 0x0001205024287810 */ /* 0x000fc40007f5e0ff */
[C---:B------:R-:W-:Y:S01]  /*cca0*/  IADD3 R38, P1, PT, R36.reuse, 0x12060, RZ ;  /* 0x0001206024267810 */ /* 0x040fe20007f3e0ff */
[--C-:B------:R-:W-:Y:S01]  /*ccb0*/  IMAD.X R49, RZ, RZ, R37.reuse, P3 ;  /* 0x000000ffff317224 */ /* 0x100fe200018e0625 */
[----:B------:R-:W-:Y:S01]  /*ccc0*/  IADD3 R0, P0, PT, R36, 0x12070, RZ ;  /* 0x0001207024007810 */ /* 0x000fe20007f1e0ff */
[--C-:B------:R-:W-:Y:S01]  /*ccd0*/  IMAD.X R47, RZ, RZ, R37.reuse, P2 ;  /* 0x000000ffff2f7224 */ /* 0x100fe200010e0625 */
[----:B------:R-:W-:Y:S01]  /*cce0*/  ISETP.NE.OR P6, PT, R2, RZ, !P6 ;  /* 0x000000ff0200720c */ /* 0x000fe200077c5670 */
[----:B------:R-:W-:Y:S01]  /*ccf0*/  IMAD.X R45, RZ, RZ, R37, P1 ;  /* 0x000000ffff2d7224 */ /* 0x000fe200008e0625 */
[----:B------:R-:W-:Y:S01]  /*cd00*/  SHF.R.U64 R44, R3, 0x3, R55 ;  /* 0x00000003032c7819 */ /* 0x000fe20000001237 */
[----:B------:R-:W-:Y:S01]  /*cd10*/  IMAD.X R57, RZ, RZ, R37, P0 ;  /* 0x000000ffff397224 */ /* 0x000fe200000e0625 */
[----:B------:R-:W-:Y:S01]  /*cd20*/  SHF.R.U64 R37, R43, 0x3, R53 ;  /* 0x000000032b257819 */ /* 0x000fe20000001235 */
[----:B-1----:R-:W-:Y:S01]  /*cd30*/  SYNCS.ARRIVE.TRANS64.RED.A1T0 RZ, [UR4], RZ ;  /* 0x000000ffffff79a7 */ /* 0x002fe20008100404 */
[----:B------:R-:W-:-:S02]  /*cd40*/  SHF.R.U64 R36, R42, 0x3, R51 ;  /* 0x000000032a247819 */ /* 0x000fc40000001233 */
[----:B------:R-:W-:Y:S02]  /*cd50*/  LOP3.LUT R54, R3, 0x70, R44, 0x78, !PT ;  /* 0x0000007003367812 */ /* 0x000fe400078e782c */
[----:B------:R-:W-:Y:S02]  /*cd60*/  LOP3.LUT R52, R43, 0x70, R37, 0x78, !PT ;  /* 0x000000702b347812 */ /* 0x000fe400078e7825 */
[----:B------:R-:W-:Y:S02]  /*cd70*/  LOP3.LUT R50, R42, 0x70, R36, 0x78, !PT ;  /* 0x000000702a327812 */ /* 0x000fe400078e7824 */
[----:B------:R-:W-:Y:S02]  /*cd80*/  SHF.R.U64 R42, R41, 0x3, R49 ;  /* 0x00000003292a7819 */ /* 0x000fe40000001231 */
[----:B------:R-:W-:Y:S02]  /*cd90*/  SHF.R.U64 R37, R40, 0x3, R47 ;  /* 0x0000000328257819 */ /* 0x000fe4000000122f */
[----:B------:R-:W-:-:S02]  /*cda0*/  SHF.R.U64 R36, R38, 0x3, R45 ;  /* 0x0000000326247819 */ /* 0x000fc4000000122d */
[----:B------:R-:W-:Y:S02]  /*cdb0*/  SHF.R.U64 R3, R0, 0x3, R57 ;  /* 0x0000000300037819 */ /* 0x000fe40000001239 */
[----:B------:R-:W-:Y:S02]  /*cdc0*/  LOP3.LUT R48, R41, 0x70, R42, 0x78, !PT ;  /* 0x0000007029307812 */ /* 0x000fe400078e782a */
[----:B------:R-:W-:Y:S02]  /*cdd0*/  LOP3.LUT R46, R40, 0x70, R37, 0x78, !PT ;  /* 0x00000070282e7812 */ /* 0x000fe400078e7825 */
[----:B------:R-:W-:Y:S02]  /*cde0*/  LOP3.LUT R44, R38, 0x70, R36, 0x78, !PT ;  /* 0x00000070262c7812 */ /* 0x000fe400078e7824 */
[----:B------:R-:W-:Y:S01]  /*cdf0*/  LOP3.LUT R56, R0, 0x70, R3, 0x78, !PT ;  /* 0x0000007000387812 */ /* 0x000fe200078e7803 */
[----:B------:R-:W-:Y:S05]  /*ce00*/  @P6 BRA `(.L_x_237) ;  /* 0x0000000000046947 */ /* 0x000fea0003800000 */
[----:B------:R-:W-:-:S04]  /*ce10*/  DEPBAR.LE SB0, 0x1 ;  /* 0x000080400000791a */ /* 0x000fc80000000000 */
.L_x_237:
[----:B------:R-:W-:Y:S05]  /*ce20*/  BSYNC.RECONVERGENT B0 ;  /* 0x0000000000007941 */ /* 0x000fea0003800200 */
.L_x_236:
        /* <DEDUP_REMOVED lines=21> */
[----:B------:R-:W-:Y:S02]  /*cf80*/  UIADD3 UR16, UPT, UPT, UR7, 0x12000, URZ ;  /* 0x0001200007107890 */ /* 0x000fe4000fffe0ff */
[----:B------:R-:W-:Y:S01]  /*cf90*/  UIADD3.X UR5, UPT, UPT, URZ, UR23, URZ, UP0, !UPT ;  /* 0x00000017ff057290 */ /* 0x000fe200087fe4ff */
[----:B------:R-:W-:-:S11]  /*cfa0*/  UMOV UR17, URZ ;  /* 0x000000ff00117c82 */ /* 0x000fd60008000000 */
.L_x_239:
[----:B------:R-:W-:Y:S01]  /*cfb0*/  @P0 ELECT P1, URZ, PT ;  /* 0x0000000000ff082f */ /* 0x000fe20003820000 */
[----:B------:R-:W-:Y:S01]  /*cfc0*/  UMOV UR19, UR27 ;  /* 0x0000001b00137c82 */ /* 0x000fe20008000000 */
[----:B------:R-:W-:Y:S01]  /*cfd0*/  UMOV UR20, UR13 ;  /* 0x0000000d00147c82 */ /* 0x000fe20008000000 */
[----:B------:R-:W-:Y:S02]  /*cfe0*/  UMOV UR21, UR14 ;  /* 0x0000000e00157c82 */ /* 0x000fe40008000000 */
[----:B------:R2:W-:Y:S08]  /*cff0*/  UTMAREDG.5D.ADD [UR16], [UR4] ;  /* 0x00000010040073b6 */ /* 0x0005f00008020000 */
[----:B------:R-:W-:-:S02]  /*d000*/  @P1 PLOP3.LUT P0, PT, P1, PT, PT, 0x8, 0x80 ;  /* 0x000000000080181c */ /* 0x000fc40000f0e170 */
[----:B------:R-:W-:-:S11]  /*d010*/  PLOP3.LUT P1, PT, PT, PT, PT, 0x8, 0x80 ;  /* 0x000000000080781c */ /* 0x000fd60003f2e170 */
[----:B--2---:R-:W-:Y:S05]  /*d020*/  @P0 BRA.U.ANY `(.L_x_239) ;  /* 0xfffffffd00e00947 */ /* 0x004fea000393ffff */
[----:B------:R0:W-:Y:S02]  /*d030*/  UTMACMDFLUSH ;  /* 0x00000000000079b7 */ /* 0x0001e40000000000 */
.L_x_238:
[----:B------:R-:W-:Y:S05]  /*d040*/  BSYNC.RECONVERGENT B0 ;  /* 0x0000000000007941 */ /* 0x000fea0003800200 */
.L_x_232:
[----:B------:R-:W-:-:S04]  /*d050*/  DEPBAR.LE SB0, 0x0 ;  /* 0x000080000000791a */ /* 0x000fc80000000000 */
[----:B------:R-:W-:Y:S05]  /*d060*/  EXIT ;  /* 0x000000000000794d */ /* 0x000fea0003800000 */
.L_x_55:
[----:B-1----:R-:W-:-:S07]  /*d070*/  MOV R0, UR14 ;  /* 0x0000000e00007c02 */ /* 0x002fce0008000f00 */
.L_x_240:
[----:B-1----:R1:W2:Y:S02]  /*d080*/  SYNCS.PHASECHK.TRANS64.TRYWAIT P0, [R0+URZ+0x1a800], R5 ;  /* 0x01a80005000075a7 */ /* 0x0022a400080011ff */
[----:B--2---:R-:W-:Y:S05]  /*d090*/  @!P0 NANOSLEEP.SYNCS 0x989680 ;  /* 0x009896800000895d */ /* 0x004fea0003900000 */
[----:B------:R-:W2:Y:S02]  /*d0a0*/  @!P0 SYNCS.PHASECHK.TRANS64 P0, [R0+URZ+0x1a800], R5 ;  /* 0x01a80005000085a7 */ /* 0x000ea400080010ff */
[----:B--2---:R-:W-:Y:S05]  /*d0b0*/  @!P0 BRA `(.L_x_240) ;  /* 0xfffffffc00f08947 */ /* 0x004fea000383ffff */
[----:B------:R-:W-:Y:S05]  /*d0c0*/  BRA `(.L_x_241) ;  /* 0xffffff5400607947 */ /* 0x000fea000383ffff */
.L_x_56:
[----:B------:R-:W-:-:S07]  /*d0d0*/  MOV R3, UR14 ;  /* 0x0000000e00037c02 */ /* 0x000fce0008000f00 */
.L_x_242:
[----:B-1----:R1:W2:Y:S02]  /*d0e0*/  SYNCS.PHASECHK.TRANS64.TRYWAIT P0, [R3+URZ+0x1a858], R4 ;  /* 0x01a85804030075a7 */ /* 0x0022a400080011ff */
[----:B--2---:R-:W-:Y:S05]  /*d0f0*/  @!P0 NANOSLEEP.SYNCS 0x989680 ;  /* 0x009896800000895d */ /* 0x004fea0003900000 */
[----:B------:R-:W2:Y:S02]  /*d100*/  @!P0 SYNCS.PHASECHK.TRANS64 P0, [R3+URZ+0x1a858], R4 ;  /* 0x01a85804030085a7 */ /* 0x000ea400080010ff */
[----:B--2---:R-:W-:Y:S05]  /*d110*/  @!P0 BRA `(.L_x_242) ;  /* 0xfffffffc00f08947 */ /* 0x004fea000383ffff */
[----:B------:R-:W-:Y:S05]  /*d120*/  BRA `(.L_x_243) ;  /* 0xffffff5400587947 */ /* 0x000fea000383ffff */
.L_x_59:
[----:B------:R-:W-:-:S07]  /*d130*/  MOV R0, UR14 ;  /* 0x0000000e00007c02 */ /* 0x000fce0008000f00 */
.L_x_244:
[----:B---3--:R3:W4:Y:S02]  /*d140*/  SYNCS.PHASECHK.TRANS64.TRYWAIT P0, [R0+URZ+0x1a820], R5 ;  /* 0x01a82005000075a7 */ /* 0x00872400080011ff */
[----:B----4-:R-:W-:Y:S05]  /*d150*/  @!P0 NANOSLEEP.SYNCS 0x989680 ;  /* 0x009896800000895d */ /* 0x010fea0003900000 */
[----:B------:R-:W4:Y:S02]  /*d160*/  @!P0 SYNCS.PHASECHK.TRANS64 P0, [R0+URZ+0x1a820], R5 ;  /* 0x01a82005000085a7 */ /* 0x000f2400080010ff */
[----:B----4-:R-:W-:Y:S05]  /*d170*/  @!P0 BRA `(.L_x_244) ;  /* 0xfffffffc00f08947 */ /* 0x010fea000383ffff */
[----:B------:R-:W-:Y:S05]  /*d180*/  BRA `(.L_x_245) ;  /* 0xffffff54009c7947 */ /* 0x000fea000383ffff */
.L_x_61:
[----:B---3--:R-:W-:-:S07]  /*d190*/  MOV R0, UR14 ;  /* 0x0000000e00007c02 */ /* 0x008fce0008000f00 */
.L_x_246:
[----:B---3--:R3:W4:Y:S02]  /*d1a0*/  SYNCS.PHASECHK.TRANS64.TRYWAIT P0, [R0+URZ+0x1a868], R4 ;  /* 0x01a86804000075a7 */ /* 0x00872400080011ff */
[----:B----4-:R-:W-:Y:S05]  /*d1b0*/  @!P0 NANOSLEEP.SYNCS 0x989680 ;  /* 0x009896800000895d */ /* 0x010fea0003900000 */
[----:B------:R-:W4:Y:S02]  /*d1c0*/  @!P0 SYNCS.PHASECHK.TRANS64 P0, [R0+URZ+0x1a868], R4 ;  /* 0x01a86804000085a7 */ /* 0x000f2400080010ff */
[----:B----4-:R-:W-:Y:S05]  /*d1d0*/  @!P0 BRA `(.L_x_246) ;  /* 0xfffffffc00f08947 */ /* 0x010fea000383ffff */
[----:B------:R-:W-:Y:S05]  /*d1e0*/  BRA `(.L_x_247) ;  /* 0xffffff5400947947 */ /* 0x000fea000383ffff */
.L_x_63:
[----:B-1----:R-:W-:-:S07]  /*d1f0*/  MOV R3, UR14 ;  /* 0x0000000e00037c02 */ /* 0x002fce0008000f00 */
.L_x_248:
[----:B-1----:R1:W3:Y:S02]  /*d200*/  SYNCS.PHASECHK.TRANS64.TRYWAIT P0, [R3+URZ+0x1a878], R4 ;  /* 0x01a87804030075a7 */ /* 0x0022e400080011ff */
[----:B---3--:R-:W-:Y:S05]  /*d210*/  @!P0 NANOSLEEP.SYNCS 0x989680 ;  /* 0x009896800000895d */ /* 0x008fea0003900000 */
[----:B------:R-:W3:Y:S02]  /*d220*/  @!P0 SYNCS.PHASECHK.TRANS64 P0, [R3+URZ+0x1a878], R4 ;  /* 0x01a87804030085a7 */ /* 0x000ee400080010ff */
[----:B---3--:R-:W-:Y:S05]  /*d230*/  @!P0 BRA `(.L_x_248) ;  /* 0xfffffffc00f08947 */ /* 0x008fea000383ffff */
[----:B------:R-:W-:Y:S05]  /*d240*/  BRA `(.L_x_249) ;  /* 0xffffff5400947947 */ /* 0x000fea000383ffff */
.L_x_66:
[----:B-1----:R-:W-:-:S07]  /*d250*/  MOV R3, UR14 ;  /* 0x0000000e00037c02 */ /* 0x002fce0008000f00 */
.L_x_250:
[----:B-1----:R1:W3:Y:S02]  /*d260*/  SYNCS.PHASECHK.TRANS64.TRYWAIT P0, [R3+URZ+0x1a880], R5 ;  /* 0x01a88005030075a7 */ /* 0x0022e400080011ff */
[----:B---3--:R-:W-:Y:S05]  /*d270*/  @!P0 NANOSLEEP.SYNCS 0x989680 ;  /* 0x009896800000895d */ /* 0x008fea0003900000 */
[----:B------:R-:W3:Y:S02]  /*d280*/  @!P0 SYNCS.PHASECHK.TRANS64 P0, [R3+URZ+0x1a880], R5 ;  /* 0x01a88005030085a7 */ /* 0x000ee400080010ff */
[----:B---3--:R-:W-:Y:S05]  /*d290*/  @!P0 BRA `(.L_x_250) ;  /* 0xfffffffc00f08947 */ /* 0x008fea000383ffff */
[----:B------:R-:W-:Y:S05]  /*d2a0*/  BRA `(.L_x_251) ;  /* 0xffffff5400d47947 */ /* 0x000fea000383ffff */
.L_x_72:
[----:B------:R-:W-:Y:S07]  /*d2b0*/  MOV R0, UR4 ;  /* 0x0000000400007c02 */ /* 0x000fee0008000f00 */
.L_x_252:
[----:B-1----:R1:W2:Y:S02]  /*d2c0*/  SYNCS.PHASECHK.TRANS64.TRYWAIT P0, [R0+URZ+0x1a800], R2 ;  /* 0x01a80002000075a7 */ /* 0x0022a400080011ff */
[----:B--2---:R-:W-:Y:S05]  /*d2d0*/  @!P0 NANOSLEEP.SYNCS 0x989680 ;  /* 0x009896800000895d */ /* 0x004fea0003900000 */
[----:B------:R-:W2:Y:S02]  /*d2e0*/  @!P0 SYNCS.PHASECHK.TRANS64 P0, [R0+URZ+0x1a800], R2 ;  /* 0x01a80002000085a7 */ /* 0x000ea400080010ff */
[----:B--2---:R-:W-:Y:S05]  /*d2f0*/  @!P0 BRA `(.L_x_252) ;  /* 0xfffffffc00f08947 */ /* 0x004fea000383ffff */
[----:B------:R-:W-:Y:S05]  /*d300*/  BRA `(.L_x_253) ;  /* 0xffffff5c00dc7947 */ /* 0x000fea000383ffff */
.L_x_74:
[----:B------:R-:W-:Y:S07]  /*d310*/  MOV R3, UR14 ;  /* 0x0000000e00037c02 */ /* 0x000fee0008000f00 */
.L_x_254:
[----:B-1----:R1:W2:Y:S02]  /*d320*/  SYNCS.PHASECHK.TRANS64.TRYWAIT P0, [R3+URZ+0x1a858], R4 ;  /* 0x01a85804030075a7 */ /* 0x0022a400080011ff */
[----:B--2---:R-:W-:Y:S05]  /*d330*/  @!P0 NANOSLEEP.SYNCS 0x989680 ;  /* 0x009896800000895d */ /* 0x004fea0003900000 */
[----:B------:R-:W2:Y:S02]  /*d340*/  @!P0 SYNCS.PHASECHK.TRANS64 P0, [R3+URZ+0x1a858], R4 ;  /* 0x01a85804030085a7 */ /* 0x000ea400080010ff */
[----:B--2---:R-:W-:Y:S05]  /*d350*/  @!P0 BRA `(.L_x_254) ;  /* 0xfffffffc00f08947 */ /* 0x004fea000383ffff */
[----:B------:R-:W-:Y:S05]  /*d360*/  BRA `(.L_x_255) ;  /* 0xffffff5c00e07947 */ /* 0x000fea000383ffff */
.L_x_77:
[----:B------:R-:W-:Y:S07]  /*d370*/  MOV R0, UR14 ;  /* 0x0000000e00007c02 */ /* 0x000fee0008000f00 */
.L_x_256:
[----:B---3--:R3:W4:Y:S02]  /*d380*/  SYNCS.PHASECHK.TRANS64.TRYWAIT P0, [R0+URZ+0x1a890], R2 ;  /* 0x01a89002000075a7 */ /* 0x00872400080011ff */
[----:B----4-:R-:W-:Y:S05]  /*d390*/  @!P0 NANOSLEEP.SYNCS 0x989680 ;  /* 0x009896800000895d */ /* 0x010fea0003900000 */
[----:B------:R-:W4:Y:S02]  /*d3a0*/  @!P0 SYNCS.PHASECHK.TRANS64 P0, [R0+URZ+0x1a890], R2 ;  /* 0x01a89002000085a7 */ /* 0x000f2400080010ff */
[----:B----4-:R-:W-:Y:S05]  /*d3b0*/  @!P0 BRA `(.L_x_256) ;  /* 0xfffffffc00f08947 */ /* 0x010fea000383ffff */
[----:B------:R-:W-:Y:S05]  /*d3c0*/  BRA `(.L_x_257) ;  /* 0xffffff6000287947 */ /* 0x000fea000383ffff */
.L_x_79:
[----:B------:R-:W-:Y:S07]  /*d3d0*/  MOV R3, UR14 ;  /* 0x0000000e00037c02 */ /* 0x000fee0008000f00 */
.L_x_258:
[----:B-1----:R1:W3:Y:S02]  /*d3e0*/  SYNCS.PHASECHK.TRANS64.TRYWAIT P0, [R3+URZ+0x1a868], R4 ;  /* 0x01a86804030075a7 */ /* 0x0022e400080011ff */
[----:B---3--:R-:W-:Y:S05]  /*d3f0*/  @!P0 NANOSLEEP.SYNCS 0x989680 ;  /* 0x009896800000895d */ /* 0x008fea0003900000 */
[----:B------:R-:W3:Y:S02]  /*d400*/  @!P0 SYNCS.PHASECHK.TRANS64 P0, [R3+URZ+0x1a868], R4 ;  /* 0x01a86804030085a7 */ /* 0x000ee400080010ff */
[----:B---3--:R-:W-:Y:S05]  /*d410*/  @!P0 BRA `(.L_x_258) ;  /* 0xfffffffc00f08947 */ /* 0x008fea000383ffff */
[----:B------:R-:W-:Y:S05]  /*d420*/  BRA `(.L_x_259) ;  /* 0xffffff60002c7947 */ /* 0x000fea000383ffff */
.L_x_85:
[----:B------:R-:W-:Y:S07]  /*d430*/  MOV R0, UR14 ;  /* 0x0000000e00007c02 */ /* 0x000fee0008000f00 */
.L_x_260:
[----:B----4-:R4:W1:Y:S02]  /*d440*/  SYNCS.PHASECHK.TRANS64.TRYWAIT P0, [R0+URZ+0x1a878], R2 ;  /* 0x01a87802000075a7 */ /* 0x01086400080011ff */
[----:B-1----:R-:W-:Y:S05]  /*d450*/  @!P0 NANOSLEEP.SYNCS 0x989680 ;  /* 0x009896800000895d */ /* 0x002fea0003900000 */
[----:B------:R-:W1:Y:S02]  /*d460*/  @!P0 SYNCS.PHASECHK.TRANS64 P0, [R0+URZ+0x1a878], R2 ;  /* 0x01a87802000085a7 */ /* 0x000e6400080010ff */
[----:B-1----:R-:W-:Y:S05]  /*d470*/  @!P0 BRA `(.L_x_260) ;  /* 0xfffffffc00f08947 */ /* 0x002fea000383ffff */
[----:B------:R-:W-:Y:S05]  /*d480*/  BRA `(.L_x_261) ;  /* 0xffffff6800007947 */ /* 0x000fea000383ffff */
.L_x_87:
[----:B------:R-:W-:Y:S07]  /*d490*/  MOV R3, UR14 ;  /* 0x0000000e00037c02 */ /* 0x000fee0008000f00 */
.L_x_262:
[----:B-1----:R1:W4:Y:S02]  /*d4a0*/  SYNCS.PHASECHK.TRANS64.TRYWAIT P0, [R3+URZ+0x1a820], R4 ;  /* 0x01a82004030075a7 */ /* 0x00232400080011ff */
[----:B----4-:R-:W-:Y:S05]  /*d4b0*/  @!P0 NANOSLEEP.SYNCS 0x989680 ;  /* 0x009896800000895d */ /* 0x010fea0003900000 */
[----:B------:R-:W4:Y:S02]  /*d4c0*/  @!P0 SYNCS.PHASECHK.TRANS64 P0, [R3+URZ+0x1a820], R4 ;  /* 0x01a82004030085a7 */ /* 0x000f2400080010ff */
[----:B----4-:R-:W-:Y:S05]  /*d4d0*/  @!P0 BRA `(.L_x_262) ;  /* 0xfffffffc00f08947 */ /* 0x010fea000383ffff */
[----:B------:R-:W-:Y:S05]  /*d4e0*/  BRA `(.L_x_263) ;  /* 0xffffff6800047947 */ /* 0x000fea000383ffff */
.L_x_90:
[----:B------:R-:W-:Y:S07]  /*d4f0*/  MOV R3, UR14 ;  /* 0x0000000e00037c02 */ /* 0x000fee0008000f00 */
.L_x_264:
[----:B-1----:R1:W3:Y:S02]  /*d500*/  SYNCS.PHASECHK.TRANS64.TRYWAIT P0, [R3+URZ+0x1a880], R4 ;  /* 0x01a88004030075a7 */ /* 0x0022e400080011ff */
[----:B---3--:R-:W-:Y:S05]  /*d510*/  @!P0 NANOSLEEP.SYNCS 0x989680 ;  /* 0x009896800000895d */ /* 0x008fea0003900000 */
[----:B------:R-:W3:Y:S02]  /*d520*/  @!P0 SYNCS.PHASECHK.TRANS64 P0, [R3+URZ+0x1a880], R4 ;  /* 0x01a88004030085a7 */ /* 0x000ee400080010ff */
[----:B---3--:R-:W-:Y:S05]  /*d530*/  @!P0 BRA `(.L_x_264) ;  /* 0xfffffffc00f08947 */ /* 0x008fea000383ffff */
[----:B------:R-:W-:Y:S05]  /*d540*/  BRA `(.L_x_265) ;  /* 0xffffff6800487947 */ /* 0x000fea000383ffff */
.L_x_95:
[----:B------:R-:W-:-:S07]  /*d550*/  MOV R0, UR14 ;  /* 0x0000000e00007c02 */ /* 0x000fce0008000f00 */
.L_x_266:
[----:B---3--:R3:W4:Y:S02]  /*d560*/  SYNCS.PHASECHK.TRANS64.TRYWAIT P0, [R0+URZ+0x1a8b0], R2 ;  /* 0x01a8b002000075a7 */ /* 0x00872400080011ff */
[----:B----4-:R-:W-:Y:S05]  /*d570*/  @!P0 NANOSLEEP.SYNCS 0x989680 ;  /* 0x009896800000895d */ /* 0x010fea0003900000 */
[----:B------:R-:W4:Y:S02]  /*d580*/  @!P0 SYNCS.PHASECHK.TRANS64 P0, [R0+URZ+0x1a8b0], R2 ;  /* 0x01a8b002000085a7 */ /* 0x000f2400080010ff */
[----:B----4-:R-:W-:Y:S05]  /*d590*/  @!P0 BRA `(.L_x_266) ;  /* 0xfffffffc00f08947 */ /* 0x010fea000383ffff */
[----:B------:R-:W-:Y:S05]  /*d5a0*/  BRA `(.L_x_267) ;  /* 0xffffff6c00587947 */ /* 0x000fea000383ffff */
.L_x_98:
[----:B---3--:R-:W-:-:S07]  /*d5b0*/  MOV R0, UR14 ;  /* 0x0000000e00007c02 */ /* 0x008fce0008000f00 */
.L_x_268:
[----:B---3--:R3:W4:Y:S02]  /*d5c0*/  SYNCS.PHASECHK.TRANS64.TRYWAIT P0, [R0+URZ+0x1a8b8], R2 ;  /* 0x01a8b802000075a7 */ /* 0x00872400080011ff */
[----:B----4-:R-:W-:Y:S05]  /*d5d0*/  @!P0 NANOSLEEP.SYNCS 0x989680 ;  /* 0x009896800000895d */ /* 0x010fea0003900000 */
[----:B------:R-:W4:Y:S02]  /*d5e0*/  @!P0 SYNCS.PHASECHK.TRANS64 P0, [R0+URZ+0x1a8b8], R2 ;  /* 0x01a8b802000085a7 */ /* 0x000f2400080010ff */
[----:B----4-:R-:W-:Y:S05]  /*d5f0*/  @!P0 BRA `(.L_x_268) ;  /* 0xfffffffc00f08947 */ /* 0x010fea000383ffff */
[----:B------:R-:W-:Y:S05]  /*d600*/  BRA `(.L_x_269) ;  /* 0xffffff6c00607947 */ /* 0x000fea000383ffff */
.L_x_100:
[----:B---3--:R-:W-:-:S07]  /*d610*/  MOV R0, UR14 ;  /* 0x0000000e00007c02 */ /* 0x008fce0008000f00 */
.L_x_270:
[----:B---3--:R3:W4:Y:S02]  /*d620*/  SYNCS.PHASECHK.TRANS64.TRYWAIT P0, [R0+URZ+0x1a890], R11 ;  /* 0x01a8900b000075a7 */ /* 0x00872400080011ff */
[----:B----4-:R-:W-:Y:S05]  /*d630*/  @!P0 NANOSLEEP.SYNCS 0x989680 ;  /* 0x009896800000895d */ /* 0x010fea0003900000 */
[----:B------:R-:W4:Y:S02]  /*d640*/  @!P0 SYNCS.PHASECHK.TRANS64 P0, [R0+URZ+0x1a890], R11 ;  /* 0x01a8900b000085a7 */ /* 0x000f2400080010ff */
[----:B----4-:R-:W-:Y:S05]  /*d650*/  @!P0 BRA `(.L_x_270) ;  /* 0xfffffffc00f08947 */ /* 0x010fea000383ffff */
[----:B------:R-:W-:Y:S05]  /*d660*/  BRA `(.L_x_271) ;  /* 0xffffff6c00647947 */ /* 0x000fea000383ffff */
.L_x_108:
[----:B------:R-:W-:-:S07]  /*d670*/  MOV R4, UR24 ;  /* 0x0000001800047c02 */ /* 0x000fce0008000f00 */
.L_x_272:
[----:B-1----:R1:W2:Y:S02]  /*d680*/  SYNCS.PHASECHK.TRANS64.TRYWAIT P0, [R4+URZ+0x1a810], R6 ;  /* 0x01a81006040075a7 */ /* 0x0022a400080011ff */
[----:B--2---:R-:W-:Y:S05]  /*d690*/  @!P0 NANOSLEEP.SYNCS 0x989680 ;  /* 0x009896800000895d */ /* 0x004fea0003900000 */
[----:B------:R-:W2:Y:S02]  /*d6a0*/  @!P0 SYNCS.PHASECHK.TRANS64 P0, [R4+URZ+0x1a810], R6 ;  /* 0x01a81006040085a7 */ /* 0x000ea400080010ff */
[----:B--2---:R-:W-:Y:S05]  /*d6b0*/  @!P0 BRA `(.L_x_272) ;  /* 0xfffffffc00f08947 */ /* 0x004fea000383ffff */
[----:B------:R-:W-:Y:S05]  /*d6c0*/  BRA `(.L_x_273) ;  /* 0xffffff7400e47947 */ /* 0x000fea000383ffff */
.L_x_115:
[----:B------:R-:W-:-:S07]  /*d6d0*/  MOV R2, UR24 ;  /* 0x0000001800027c02 */ /* 0x000fce0008000f00 */
.L_x_274:
[----:B-1----:R1:W3:Y:S02]  /*d6e0*/  SYNCS.PHASECHK.TRANS64.TRYWAIT P0, [R2+URZ+0x1a838], R6 ;  /* 0x01a83806020075a7 */ /* 0x0022e400080011ff */
[----:B---3--:R-:W-:Y:S05]  /*d6f0*/  @!P0 NANOSLEEP.SYNCS 0x989680 ;  /* 0x009896800000895d */ /* 0x008fea0003900000 */
[----:B------:R-:W3:Y:S02]  /*d700*/  @!P0 SYNCS.PHASECHK.TRANS64 P0, [R2+URZ+0x1a838], R6 ;  /* 0x01a83806020085a7 */ /* 0x000ee400080010ff */
[----:B---3--:R-:W-:Y:S05]  /*d710*/  @!P0 BRA `(.L_x_274) ;  /* 0xfffffffc00f08947 */ /* 0x008fea000383ffff */
[----:B------:R-:W-:Y:S05]  /*d720*/  BRA `(.L_x_275) ;  /* 0xffffff7800747947 */ /* 0x000fea000383ffff */
.L_x_118:
[----:B------:R-:W-:-:S07]  /*d730*/  MOV R2, UR24 ;  /* 0x0000001800027c02 */ /* 0x000fce0008000f00 */
.L_x_276:
[----:B--2---:R2:W3:Y:S02]  /*d740*/  SYNCS.PHASECHK.TRANS64.TRYWAIT P5, [R2+URZ+0x1a828], R6 ;  /* 0x01a82806020075a7 */ /* 0x0044e400080a11ff */
[----:B---3--:R-:W-:Y:S05]  /*d750*/  @!P5 NANOSLEEP.SYNCS 0x989680 ;  /* 0x009896800000d95d */ /* 0x008fea0003900000 */
[----:B------:R-:W3:Y:S02]  /*d760*/  @!P5 SYNCS.PHASECHK.TRANS64 P5, [R2+URZ+0x1a828], R6 ;  /* 0x01a828060200d5a7 */ /* 0x000ee400080a10ff */
[----:B---3--:R-:W-:Y:S05]  /*d770*/  @!P5 BRA `(.L_x_276) ;  /* 0xfffffffc00f0d947 */ /* 0x008fea000383ffff */
[----:B------:R-:W-:Y:S05]  /*d780*/  BRA `(.L_x_277) ;  /* 0xffffff7c00047947 */ /* 0x000fea000383ffff */
.L_x_124:
[----:B------:R-:W-:-:S07]  /*d790*/  MOV R2, UR24 ;  /* 0x0000001800027c02 */ /* 0x000fce0008000f00 */
.L_x_278:
[----:B-1----:R1:W2:Y:S02]  /*d7a0*/  SYNCS.PHASECHK.TRANS64.TRYWAIT P5, [R2+URZ+0x1a848], R6 ;  /* 0x01a84806020075a7 */ /* 0x0022a400080a11ff */
[----:B--2---:R-:W-:Y:S05]  /*d7b0*/  @!P5 NANOSLEEP.SYNCS 0x989680 ;  /* 0x009896800000d95d */ /* 0x004fea0003900000 */
[----:B------:R-:W2:Y:S02]  /*d7c0*/  @!P5 SYNCS.PHASECHK.TRANS64 P5, [R2+URZ+0x1a848], R6 ;  /* 0x01a848060200d5a7 */ /* 0x000ea400080a10ff */
[----:B--2---:R-:W-:Y:S05]  /*d7d0*/  @!P5 BRA `(.L_x_278) ;  /* 0xfffffffc00f0d947 */ /* 0x004fea000383ffff */
[----:B------:R-:W-:Y:S05]  /*d7e0*/  BRA `(.L_x_279) ;  /* 0xffffff7c008c7947 */ /* 0x000fea000383ffff */
.L_x_128:
[----:B------:R-:W-:Y:S07]  /*d7f0*/  MOV R2, UR9 ;  /* 0x0000000900027c02 */ /* 0x000fee0008000f00 */
.L_x_280:
[----:B-1----:R1:W4:Y:S02]  /*d800*/  SYNCS.PHASECHK.TRANS64.TRYWAIT P0, [R2+URZ+0x1a810], R7 ;  /* 0x01a81007020075a7 */ /* 0x00232400080011ff */
[----:B----4-:R-:W-:Y:S05]  /*d810*/  @!P0 NANOSLEEP.SYNCS 0x989680 ;  /* 0x009896800000895d */ /* 0x010fea0003900000 */
[----:B------:R-:W4:Y:S02]  /*d820*/  @!P0 SYNCS.PHASECHK.TRANS64 P0, [R2+URZ+0x1a810], R7 ;  /* 0x01a81007020085a7 */ /* 0x000f2400080010ff */
[----:B----4-:R-:W-:Y:S05]  /*d830*/  @!P0 BRA `(.L_x_280) ;  /* 0xfffffffc00f08947 */ /* 0x010fea000383ffff */
[----:B------:R-:W-:Y:S05]  /*d840*/  BRA `(.L_x_281) ;  /* 0xffffff80005c7947 */ /* 0x000fea000383ffff */
.L_x_134:
[----:B------:R-:W-:Y:S07]  /*d850*/  MOV R2, UR24 ;  /* 0x0000001800027c02 */ /* 0x000fee0008000f00 */
.L_x_282:
[----:B-1----:R1:W4:Y:S02]  /*d860*/  SYNCS.PHASECHK.TRANS64.TRYWAIT P0, [R2+URZ+0x1a838], R6 ;  /* 0x01a83806020075a7 */ /* 0x00232400080011ff */
[----:B----4-:R-:W-:Y:S05]  /*d870*/  @!P0 NANOSLEEP.SYNCS 0x989680 ;  /* 0x009896800000895d */ /* 0x010fea0003900000 */
[----:B------:R-:W4:Y:S02]  /*d880*/  @!P0 SYNCS.PHASECHK.TRANS64 P0, [R2+URZ+0x1a838], R6 ;  /* 0x01a83806020085a7 */ /* 0x000f2400080010ff */
[----:B----4-:R-:W-:Y:S05]  /*d890*/  @!P0 BRA `(.L_x_282) ;  /* 0xfffffffc00f08947 */ /* 0x010fea000383ffff */
[----:B------:R-:W-:Y:S05]  /*d8a0*/  BRA `(.L_x_283) ;  /* 0xffffff8000bc7947 */ /* 0x000fea000383ffff */
.L_x_137:
[----:B------:R-:W-:Y:S07]  /*d8b0*/  MOV R6, UR24 ;  /* 0x0000001800067c02 */ /* 0x000fee0008000f00 */
.L_x_284:
[----:B--2---:R2:W4:Y:S02]  /*d8c0*/  SYNCS.PHASECHK.TRANS64.TRYWAIT P5, [R6+URZ+0x1a828], R8 ;  /* 0x01a82808060075a7 */ /* 0x00452400080a11ff */
[----:B----4-:R-:W-:Y:S05]  /*d8d0*/  @!P5 NANOSLEEP.SYNCS 0x989680 ;  /* 0x009896800000d95d */ /* 0x010fea0003900000 */
[----:B------:R-:W4:Y:S02]  /*d8e0*/  @!P5 SYNCS.PHASECHK.TRANS64 P5, [R6+URZ+0x1a828], R8 ;  /* 0x01a828080600d5a7 */ /* 0x000f2400080a10ff */
[----:B----4-:R-:W-:Y:S05]  /*d8f0*/  @!P5 BRA `(.L_x_284) ;  /* 0xfffffffc00f0d947 */ /* 0x010fea000383ffff */
[----:B------:R-:W-:Y:S05]  /*d900*/  BRA `(.L_x_285) ;  /* 0xffffff8400507947 */ /* 0x000fea000383ffff */
.L_x_142:
[----:B--2---:R-:W-:Y:S07]  /*d910*/  MOV R6, UR24 ;  /* 0x0000001800067c02 */ /* 0x004fee0008000f00 */
.L_x_286:
[----:B-1----:R1:W2:Y:S02]  /*d920*/  SYNCS.PHASECHK.TRANS64.TRYWAIT P5, [R6+URZ+0x1a848], R7 ;  /* 0x01a84807060075a7 */ /* 0x0022a400080a11ff */
[----:B--2---:R-:W-:Y:S05]  /*d930*/  @!P5 NANOSLEEP.SYNCS 0x989680 ;  /* 0x009896800000d95d */ /* 0x004fea0003900000 */
[----:B------:R-:W2:Y:S02]  /*d940*/  @!P5 SYNCS.PHASECHK.TRANS64 P5, [R6+URZ+0x1a848], R7 ;  /* 0x01a848070600d5a7 */ /* 0x000ea400080a10ff */
[----:B--2---:R-:W-:Y:S05]  /*d950*/  @!P5 BRA `(.L_x_286) ;  /* 0xfffffffc00f0d947 */ /* 0x004fea000383ffff */
[----:B------:R-:W-:Y:S05]  /*d960*/  BRA `(.L_x_287) ;  /* 0xffffff8400907947 */ /* 0x000fea000383ffff */
.L_x_149:
[----:B--2---:R2:W3:Y:S02]  /*d970*/  SYNCS.PHASECHK.TRANS64.TRYWAIT P1, [R73+URZ+0x1a850], R0 ;  /* 0x01a85000490075a7 */ /* 0x0044e400080211ff */
[----:B---3--:R-:W-:Y:S05]  /*d980*/  @!P1 NANOSLEEP.SYNCS 0x989680 ;  /* 0x009896800000995d */ /* 0x008fea0003900000 */
[----:B------:R-:W3:Y:S02]  /*d990*/  @!P1 SYNCS.PHASECHK.TRANS64 P1, [R73+URZ+0x1a850], R0 ;  /* 0x01a85000490095a7 */ /* 0x000ee400080210ff */
[----:B---3--:R-:W-:Y:S05]  /*d9a0*/  @!P1 BRA `(.L_x_149) ;  /* 0xfffffffc00f09947 */ /* 0x008fea000383ffff */
[----:B------:R-:W-:Y:S05]  /*d9b0*/  BRA `(.L_x_288) ;  /* 0xffffff8800bc7947 */ /* 0x000fea000383ffff */
.L_x_153:
[----:B--2---:R2:W3:Y:S02]  /*d9c0*/  SYNCS.PHASECHK.TRANS64.TRYWAIT P1, [R73+URZ+0x1a888], R0 ;  /* 0x01a88800490075a7 */ /* 0x0044e400080211ff */
[----:B---3--:R-:W-:Y:S05]  /*d9d0*/  @!P1 NANOSLEEP.SYNCS 0x989680 ;  /* 0x009896800000995d */ /* 0x008fea0003900000 */
[----:B------:R-:W3:Y:S02]  /*d9e0*/  @!P1 SYNCS.PHASECHK.TRANS64 P1, [R73+URZ+0x1a888], R0 ;  /* 0x01a88800490095a7 */ /* 0x000ee400080210ff */
[----:B---3--:R-:W-:Y:S05]  /*d9f0*/  @!P1 BRA `(.L_x_153) ;  /* 0xfffffffc00f09947 */ /* 0x008fea000383ffff */
[----:B------:R-:W-:Y:S05]  /*da00*/  BRA `(.L_x_289) ;  /* 0xffffff8800d07947 */ /* 0x000fea000383ffff */
.L_x_157:
[----:B-1----:R1:W2:Y:S02]  /*da10*/  SYNCS.PHASECHK.TRANS64.TRYWAIT P1, [R73+URZ+0x1a830], R0 ;  /* 0x01a83000490075a7 */ /* 0x0022a400080211ff */
[----:B--2---:R-:W-:Y:S05]  /*da20*/  @!P1 NANOSLEEP.SYNCS 0x989680 ;  /* 0x009896800000995d */ /* 0x004fea0003900000 */
[----:B------:R-:W2:Y:S02]  /*da30*/  @!P1 SYNCS.PHASECHK.TRANS64 P1, [R73+URZ+0x1a830], R0 ;  /* 0x01a83000490095a7 */ /* 0x000ea400080210ff */
[----:B--2---:R-:W-:Y:S05]  /*da40*/  @!P1 BRA `(.L_x_157) ;  /* 0xfffffffc00f09947 */ /* 0x004fea000383ffff */
[----:B------:R-:W-:Y:S05]  /*da50*/  BRA `(.L_x_290) ;  /* 0xffffff8c000c7947 */ /* 0x000fea000383ffff */
.L_x_176:
[----:B----4-:R4:W1:Y:S02]  /*da60*/  SYNCS.PHASECHK.TRANS64.TRYWAIT P1, [R73+URZ+0x1a840], R0 ;  /* 0x01a84000490075a7 */ /* 0x01086400080211ff */
[----:B-1----:R-:W-:Y:S05]  /*da70*/  @!P1 NANOSLEEP.SYNCS 0x989680 ;  /* 0x009896800000995d */ /* 0x002fea0003900000 */
[----:B------:R-:W1:Y:S02]  /*da80*/  @!P1 SYNCS.PHASECHK.TRANS64 P1, [R73+URZ+0x1a840], R0 ;  /* 0x01a84000490095a7 */ /* 0x000e6400080210ff */
[----:B-1----:R-:W-:Y:S05]  /*da90*/  @!P1 BRA `(.L_x_176) ;  /* 0xfffffffc00f09947 */ /* 0x002fea000383ffff */
[----:B------:R-:W-:Y:S05]  /*daa0*/  BRA `(.L_x_291) ;  /* 0xffffffac00d47947 */ /* 0x000fea000383ffff */
.L_x_180:
[----:B----4-:R4:W1:Y:S02]  /*dab0*/  SYNCS.PHASECHK.TRANS64.TRYWAIT P1, [R73+URZ+0x1a860], R0 ;  /* 0x01a86000490075a7 */ /* 0x01086400080211ff */
[----:B-1----:R-:W-:Y:S05]  /*dac0*/  @!P1 NANOSLEEP.SYNCS 0x989680 ;  /* 0x009896800000995d */ /* 0x002fea0003900000 */
[----:B------:R-:W1:Y:S02]  /*dad0*/  @!P1 SYNCS.PHASECHK.TRANS64 P1, [R73+URZ+0x1a860], R0 ;  /* 0x01a86000490095a7 */ /* 0x000e6400080210ff */
[----:B-1----:R-:W-:Y:S05]  /*dae0*/  @!P1 BRA `(.L_x_180) ;  /* 0xfffffffc00f09947 */ /* 0x002fea000383ffff */
[----:B------:R-:W-:Y:S05]  /*daf0*/  BRA `(.L_x_292) ;  /* 0xffffffac00e87947 */ /* 0x000fea000383ffff */
.L_x_184:
[----:B----4-:R4:W1:Y:S02]  /*db00*/  SYNCS.PHASECHK.TRANS64.TRYWAIT P1, [R73+URZ+0x1a898], R0 ;  /* 0x01a89800490075a7 */ /* 0x01086400080211ff */
[----:B-1----:R-:W-:Y:S05]  /*db10*/  @!P1 NANOSLEEP.SYNCS 0x989680 ;  /* 0x009896800000995d */ /* 0x002fea0003900000 */
[----:B------:R-:W1:Y:S02]  /*db20*/  @!P1 SYNCS.PHASECHK.TRANS64 P1, [R73+URZ+0x1a898], R0 ;  /* 0x01a89800490095a7 */ /* 0x000e6400080210ff */
[----:B-1----:R-:W-:Y:S05]  /*db30*/  @!P1 BRA `(.L_x_184) ;  /* 0xfffffffc00f09947 */ /* 0x002fea000383ffff */
[----:B------:R-:W-:Y:S05]  /*db40*/  BRA `(.L_x_293) ;  /* 0xffffffb000107947 */ /* 0x000fea000383ffff */
.L_x_195:
[----:B-1----:R-:W-:-:S04]  /*db50*/  MOV R3, UR36 ;  /* 0x0000002400037c02 */ /* 0x002fc80008000f00 */
[----:B------:R1:W2:Y:S03]  /*db60*/  SYNCS.PHASECHK.TRANS64.TRYWAIT P1, [R3+URZ+0x1a8a0], R0 ;  /* 0x01a8a000030075a7 */ /* 0x0002a600080211ff */
[----:B--2---:R-:W-:Y:S05]  /*db70*/  @!P1 NANOSLEEP.SYNCS 0x989680 ;  /* 0x009896800000995d */ /* 0x004fea0003900000 */
[----:B------:R-:W2:Y:S02]  /*db80*/  @!P1 SYNCS.PHASECHK.TRANS64 P1, [R3+URZ+0x1a8a0], R0 ;  /* 0x01a8a000030095a7 */ /* 0x000ea400080210ff */
[----:B--2---:R-:W-:Y:S05]  /*db90*/  @!P1 BRA `(.L_x_195) ;  /* 0xfffffffc00ec9947 */ /* 0x004fea000383ffff */
[----:B------:R-:W-:Y:S05]  /*dba0*/  BRA `(.L_x_294) ;  /* 0xffffffd000307947 */ /* 0x000fea000383ffff */
.L_x_203:
[----:B------:R-:W-:-:S07]  /*dbb0*/  MOV R2, UR36 ;  /* 0x0000002400027c02 */ /* 0x000fce0008000f00 */
.L_x_295:
[----:B--2---:R2:W3:Y:S02]  /*dbc0*/  SYNCS.PHASECHK.TRANS64.TRYWAIT P1, [R2+URZ+0x1a8a8], R0 ;  /* 0x01a8a800020075a7 */ /* 0x0044e400080211ff */
[----:B---3--:R-:W-:Y:S05]  /*dbd0*/  @!P1 NANOSLEEP.SYNCS 0x989680 ;  /* 0x009896800000995d */ /* 0x008fea0003900000 */
[----:B------:R-:W3:Y:S02]  /*dbe0*/  @!P1 SYNCS.PHASECHK.TRANS64 P1, [R2+URZ+0x1a8a8], R0 ;  /* 0x01a8a800020095a7 */ /* 0x000ee400080210ff */
[----:B---3--:R-:W-:Y:S05]  /*dbf0*/  @!P1 BRA `(.L_x_295) ;  /* 0xfffffffc00f09947 */ /* 0x008fea000383ffff */
[----:B------:R-:W-:Y:S05]  /*dc00*/  BRA `(.L_x_296) ;  /* 0xffffffd400c87947 */ /* 0x000fea000383ffff */
.L_x_216:
[----:B------:R-:W-:-:S07]  /*dc10*/  MOV R4, UR7 ;  /* 0x0000000700047c02 */ /* 0x000fce0008000f00 */
.L_x_297:
[----:B-1----:R1:W2:Y:S02]  /*dc20*/  SYNCS.PHASECHK.TRANS64.TRYWAIT P0, [R4+URZ+0x1a870], R5 ;  /* 0x01a87005040075a7 */ /* 0x0022a400080011ff */
[----:B--2---:R-:W-:Y:S05]  /*dc30*/  @!P0 NANOSLEEP.SYNCS 0x989680 ;  /* 0x009896800000895d */ /* 0x004fea0003900000 */
[----:B------:R-:W2:Y:S02]  /*dc40*/  @!P0 SYNCS.PHASECHK.TRANS64 P0, [R4+URZ+0x1a870], R5 ;  /* 0x01a87005040085a7 */ /* 0x000ea400080010ff */
[----:B--2---:R-:W-:Y:S05]  /*dc50*/  @!P0 BRA `(.L_x_297) ;  /* 0xfffffffc00f08947 */ /* 0x004fea000383ffff */
[----:B------:R-:W-:Y:S05]  /*dc60*/  BRA `(.L_x_298) ;  /* 0xffffffe000ec7947 */ /* 0x000fea000383ffff */
.L_x_224:
[----:B------:R-:W-:-:S07]  /*dc70*/  MOV R4, UR7 ;  /* 0x0000000700047c02 */ /* 0x000fce0008000f00 */
.L_x_299:
[----:B-1----:R1:W2:Y:S02]  /*dc80*/  SYNCS.PHASECHK.TRANS64.TRYWAIT P1, [R4+URZ+0x1a870], R5 ;  /* 0x01a87005040075a7 */ /* 0x0022a400080211ff */
[----:B--2---:R-:W-:Y:S05]  /*dc90*/  @!P1 NANOSLEEP.SYNCS 0x989680 ;  /* 0x009896800000995d */ /* 0x004fea0003900000 */
[----:B------:R-:W2:Y:S02]  /*dca0*/  @!P1 SYNCS.PHASECHK.TRANS64 P1, [R4+URZ+0x1a870], R5 ;  /* 0x01a87005040095a7 */ /* 0x000ea400080210ff */
[----:B--2---:R-:W-:Y:S05]  /*dcb0*/  @!P1 BRA `(.L_x_299) ;  /* 0xfffffffc00f09947 */ /* 0x004fea000383ffff */
[----:B------:R-:W-:Y:S05]  /*dcc0*/  BRA `(.L_x_300) ;  /* 0xffffffe800247947 */ /* 0x000fea000383ffff */
.L_x_234:
[----:B------:R-:W-:-:S07]  /*dcd0*/  MOV R4, UR7 ;  /* 0x0000000700047c02 */ /* 0x000fce0008000f00 */
.L_x_301:
[----:B-1----:R1:W2:Y:S02]  /*dce0*/  SYNCS.PHASECHK.TRANS64.TRYWAIT P0, [R4+URZ+0x1a870], R5 ;  /* 0x01a87005040075a7 */ /* 0x0022a400080011ff */
[----:B--2---:R-:W-:Y:S05]  /*dcf0*/  @!P0 NANOSLEEP.SYNCS 0x989680 ;  /* 0x009896800000895d */ /* 0x004fea0003900000 */
[----:B------:R-:W2:Y:S02]  /*dd00*/  @!P0 SYNCS.PHASECHK.TRANS64 P0, [R4+URZ+0x1a870], R5 ;  /* 0x01a87005040085a7 */ /* 0x000ea400080010ff */
[----:B--2---:R-:W-:Y:S05]  /*dd10*/  @!P0 BRA `(.L_x_301) ;  /* 0xfffffffc00f08947 */ /* 0x004fea000383ffff */
[----:B------:R-:W-:Y:S05]  /*dd20*/  BRA `(.L_x_302) ;  /* 0xffffffec00887947 */ /* 0x000fea000383ffff */
        .weak           $__internal_0_$__cuda_sm10x_tcgen05_guardrail_trap_col_being_dealloced_not_returned_by_alloc
        .type           $__internal_0_$__cuda_sm10x_tcgen05_guardrail_trap_col_being_dealloced_not_returned_by_alloc,@function
        .size           $__internal_0_$__cuda_sm10x_tcgen05_guardrail_trap_col_being_dealloced_not_returned_by_alloc,($__internal_1_$__cuda_sm10x_tcgen05_guardrail_trap_phase_invalid_during_alloc - $__internal_0_$__cuda_sm10x_tcgen05_guardrail_trap_col_being_dealloced_not_returned_by_alloc)
$__internal_0_$__cuda_sm10x_tcgen05_guardrail_trap_col_being_dealloced_not_returned_by_alloc:
[----:B------:R-:W-:Y:S05]  /*dd30*/  BPT.TRAP 0x1 ;  /* 0x000000040000795c */ /* 0x000fea0000300000 */
[----:B------:R-:W-:-:S04]  /*dd40*/  HFMA2 R3, -RZ, RZ, 0, 0 ;  /* 0x00000000ff037431 */ /* 0x000fc800000001ff */
[----:B------:R-:W-:Y:S05]  /*dd50*/  RET.REL.NODEC R2 `(_ZN7cutlass13device_kernelINS_4fmha6kernel36Sm100FmhaBwdKernelTmaWarpSpecializedIN4cute5tupleIJiiiiNS5_IJNS5_IJiiEEEiEEEEEENS_10bfloat16_tEfNS5_IJNS4_1CILi128EEESB_NSA_ILi32EEESC_EEENS1_10collective6NoMaskEEEEEvNT_6ParamsE) ;  /* 0xffffff2002a87950 */ /* 0x000fea0003c3ffff */
        .weak           $__internal_1_$__cuda_sm10x_tcgen05_guardrail_trap_phase_invalid_during_alloc
        .type           $__internal_1_$__cuda_sm10x_tcgen05_guardrail_trap_phase_invalid_during_alloc,@function
        .size           $__internal_1_$__cuda_sm10x_tcgen05_guardrail_trap_phase_invalid_during_alloc,($__internal_2_$__cuda_sm10x_tcgen05_guardrail_trap_unallocated_columns_being_dealloced - $__internal_1_$__cuda_sm10x_tcgen05_guardrail_trap_phase_invalid_during_alloc)
$__internal_1_$__cuda_sm10x_tcgen05_guardrail_trap_phase_invalid_during_alloc:
[----:B------:R-:W-:Y:S05]  /*dd60*/  BPT.TRAP 0x1 ;  /* 0x000000040000795c */ /* 0x000fea0000300000 */
[----:B------:R-:W-:-:S04]  /*dd70*/  MOV R3, 0x0 ;  /* 0x0000000000037802 */ /* 0x000fc80000000f00 */
[----:B------:R-:W-:Y:S05]  /*dd80*/  RET.REL.NODEC R2 `(_ZN7cutlass13device_kernelINS_4fmha6kernel36Sm100FmhaBwdKernelTmaWarpSpecializedIN4cute5tupleIJiiiiNS5_IJNS5_IJiiEEEiEEEEEENS_10bfloat16_tEfNS5_IJNS4_1CILi128EEESB_NSA_ILi32EEESC_EEENS1_10collective6NoMaskEEEEEvNT_6ParamsE) ;  /* 0xffffff20029c7950 */ /* 0x000fea0003c3ffff */
        .weak           $__internal_2_$__cuda_sm10x_tcgen05_guardrail_trap_unallocated_columns_being_dealloced
        .type           $__internal_2_$__cuda_sm10x_tcgen05_guardrail_trap_unallocated_columns_being_dealloced,@function
        .size           $__internal_2_$__cuda_sm10x_tcgen05_guardrail_trap_unallocated_columns_being_dealloced,($__internal_3_$__cuda_sm20_div_u16 - $__internal_2_$__cuda_sm10x_tcgen05_guardrail_trap_unallocated_columns_being_dealloced)
$__internal_2_$__cuda_sm10x_tcgen05_guardrail_trap_unallocated_columns_being_dealloced:
[----:B------:R-:W-:Y:S05]  /*dd90*/  BPT.TRAP 0x1 ;  /* 0x000000040000795c */ /* 0x000fea0000300000 */
[----:B------:R-:W-:-:S04]  /*dda0*/  HFMA2 R3, -RZ, RZ, 0, 0 ;  /* 0x00000000ff037431 */ /* 0x000fc800000001ff */
[----:B------:R-:W-:Y:S05]  /*ddb0*/  RET.REL.NODEC R2 `(_ZN7cutlass13device_kernelINS_4fmha6kernel36Sm100FmhaBwdKernelTmaWarpSpecializedIN4cute5tupleIJiiiiNS5_IJNS5_IJiiEEEiEEEEEENS_10bfloat16_tEfNS5_IJNS4_1CILi128EEESB_NSA_ILi32EEESC_EEENS1_10collective6NoMaskEEEEEvNT_6ParamsE) ;  /* 0xffffff2002907950 */ /* 0x000fea0003c3ffff */
        .weak           $__internal_3_$__cuda_sm20_div_u16
        .type           $__internal_3_$__cuda_sm20_div_u16,@function
        .size           $__internal_3_$__cuda_sm20_div_u16,(.L_x_312 - $__internal_3_$__cuda_sm20_div_u16)
$__internal_3_$__cuda_sm20_div_u16:
[----:B------:R-:W1:Y:S01]  /*ddc0*/  I2F.U16 R5, R6 ;  /* 0x0000000600057306 */ /* 0x000e620000101000 */
[----:B------:R-:W-:Y:S01]  /*ddd0*/  IMAD.MOV.U32 R3, RZ, RZ, 0x4b800000 ;  /* 0x4b800000ff037424 */ /* 0x000fe200078e00ff */
[----:B------:R-:W-:-:S04]  /*dde0*/  LOP3.LUT R0, R0, 0xffff, RZ, 0xc0, !PT ;  /* 0x0000ffff00007812 */ /* 0x000fc800078ec0ff */
[----:B------:R-:W-:Y:S02]  /*ddf0*/  I2FP.F32.U32.RZ R0, R0 ;  /* 0x0000000000007245 */ /* 0x000fe4000020d000 */
[C---:B-1----:R-:W-:Y:S02]  /*de00*/  FSETP.GEU.AND P0, PT, |R5|.reuse, 1.175494350822287508e-38, PT ;  /* 0x008000000500780b */ /* 0x042fe40003f0e200 */
[----:B------:R-:W-:Y:S02]  /*de10*/  FSETP.GT.AND P1, PT, |R5|, 8.50705917302346158658e+37, PT ;  /* 0x7e8000000500780b */ /* 0x000fe40003f24200 */
[----:B------:R-:W-:Y:S02]  /*de20*/  FSEL R3, R3, 1, !P0 ;  /* 0x3f80000003037808 */ /* 0x000fe40004000000 */
[----:B------:R-:W-:Y:S02]  /*de30*/  ISETP.NE.U32.AND P0, PT, R6, RZ, PT ;  /* 0x000000ff0600720c */ /* 0x000fe40003f05070 */
[----:B------:R-:W-:-:S05]  /*de40*/  FSEL R3, R3, 0.25, !P1 ;  /* 0x3e80000003037808 */ /* 0x000fca0004800000 */
[----:B------:R-:W-:-:S06]  /*de50*/  FMUL R5, R5, R3 ;  /* 0x0000000305057220 */ /* 0x000fcc0000400000 */
[----:B------:R-:W1:Y:S02]  /*de60*/  MUFU.RCP R5, R5 ;  /* 0x0000000500057308 */ /* 0x000e640000001000 */
[----:B-1----:R-:W-:-:S04]  /*de70*/  FMUL R5, R3, R5 ;  /* 0x0000000503057220 */ /* 0x002fc80000400000 */
[----:B------:R-:W-:-:S04]  /*de80*/  VIADD R5, R5, 0x2 ;  /* 0x0000000205057836 */ /* 0x000fc80000000000 */
[----:B------:R-:W-:Y:S01]  /*de90*/  FMUL.RZ R0, R0, R5 ;  /* 0x0000000500007220 */ /* 0x000fe2000040c000 */
[----:B------:R-:W-:-:S05]  /*dea0*/  IMAD.MOV.U32 R5, RZ, RZ, 0x0 ;  /* 0x00000000ff057424 */ /* 0x000fca00078e00ff */
[----:B------:R-:W1:Y:S02]  /*deb0*/  F2I.U32.TRUNC.NTZ R0, R0 ;  /* 0x0000000000007305 */ /* 0x000e64000020f000 */
[----:B-1----:R-:W-:Y:S01]  /*dec0*/  LOP3.LUT R16, R0, 0xffff, RZ, 0xc0, !PT ;  /* 0x0000ffff00107812 */ /* 0x002fe200078ec0ff */
[----:B------:R-:W-:Y:S01]  /*ded0*/  @!P0 IMAD.MOV.U32 R16, RZ, RZ, -0x1 ;  /* 0xffffffffff108424 */ /* 0x000fe200078e00ff */
[----:B------:R-:W-:Y:S06]  /*dee0*/  RET.REL.NODEC R4 `(_ZN7cutlass13device_kernelINS_4fmha6kernel36Sm100FmhaBwdKernelTmaWarpSpecializedIN4cute5tupleIJiiiiNS5_IJNS5_IJiiEEEiEEEEEENS_10bfloat16_tEfNS5_IJNS4_1CILi128EEESB_NSA_ILi32EEESC_EEENS1_10collective6NoMaskEEEEEvNT_6ParamsE) ;  /* 0xffffff2004447950 */ /* 0x000fec0003c3ffff */
.L_x_303:
[----:B------:R-:W-:-:S00]  /*def0*/  BRA `(.L_x_303) ;  /* 0xfffffffc00fc7947 */ /* 0x000fc0000383ffff */
[----:B------:R-:W-:-:S00]  /*df00*/  NOP ;  /* 0x0000000000007918 */ /* 0x000fc00000000000 */
[----:B------:R-:W-:-:S00]  /*df10*/  NOP ;  /* 0x0000000000007918 */ /* 0x000fc00000000000 */
[----:B------:R-:W-:-:S00]  /*df20*/  NOP ;  /* 0x0000000000007918 */ /* 0x000fc00000000000 */
[----:B------:R-:W-:-:S00]  /*df30*/  NOP ;  /* 0x0000000000007918 */ /* 0x000fc00000000000 */
[----:B------:R-:W-:-:S00]  /*df40*/  NOP ;  /* 0x0000000000007918 */ /* 0x000fc00000000000 */
[----:B------:R-:W-:-:S00]  /*df50*/  NOP ;  /* 0x0000000000007918 */ /* 0x000fc00000000000 */
[----:B------:R-:W-:-:S00]  /*df60*/  NOP ;  /* 0x0000000000007918 */ /* 0x000fc00000000000 */
[----:B------:R-:W-:-:S00]  /*df70*/  NOP ;  /* 0x0000000000007918 */ /* 0x000fc00000000000 */
.L_x_312:


//--------------------- .nv.global.init           --------------------------
	.section	.nv.global.init,"aw",@progbits
.nv.global.init:
	.type		$str$25,@object
	.size		$str$25,($str$26 - $str$25)
$str$25:
        /*0000*/ 	.byte	0x28, 0x61, 0x64, 0x64, 0x72, 0x65, 0x73, 0x73, 0x20, 0x26, 0x20, 0x6d, 0x61, 0x73, 0x6b, 0x29
        /*0010*/ 	.byte	0x20, 0x3d, 0x3d, 0x20, 0x30, 0x00
	.type		$str$26,@object
	.size		$str$26,($str$24 - $str$26)
$str$26:
        /*0016*/ 	.byte	0x2f, 0x74, 0x6d, 0x70, 0x2f, 0x63, 0x75, 0x74, 0x6c, 0x61, 0x73, 0x73, 0x5f, 0x73, 0x77, 0x65
        /*0026*/ 	.byte	0x65, 0x70, 0x5f, 0x73, 0x72, 0x63, 0x2f, 0x69, 0x6e, 0x63, 0x6c, 0x75, 0x64, 0x65, 0x2f, 0x63
        /*0036*/ 	.byte	0x75, 0x74, 0x65, 0x2f, 0x70, 0x6f, 0x69, 0x6e, 0x74, 0x65, 0x72, 0x5f, 0x66, 0x6c, 0x61, 0x67
        /*0046*/ 	.byte	0x67, 0x65, 0x64, 0x2e, 0x68, 0x70, 0x70, 0x00
	.type		$str$24,@object
	.size		$str$24,($str$23 - $str$24)
$str$24:
        /*004e*/ 	.byte	0x2f, 0x74, 0x6d, 0x70, 0x2f, 0x63, 0x75, 0x74, 0x6c, 0x61, 0x73, 0x73, 0x5f, 0x73, 0x77, 0x65
        /*005e*/ 	.byte	0x65, 0x70, 0x5f, 0x73, 0x72, 0x63, 0x2f, 0x69, 0x6e, 0x63, 0x6c, 0x75, 0x64, 0x65, 0x2f, 0x63
        /*006e*/ 	.byte	0x75, 0x74, 0x65, 0x2f, 0x61, 0x74, 0x6f, 0x6d, 0x2f, 0x63, 0x6f, 0x70, 0x79, 0x5f, 0x74, 0x72
        /*007e*/ 	.byte	0x61, 0x69, 0x74, 0x73, 0x5f, 0x73, 0x6d, 0x31, 0x30, 0x30, 0x2e, 0x68, 0x70, 0x70, 0x00
	.type		$str$23,@object
	.size		$str$23,(__unnamed_3 - $str$23)
$str$23:
        /*008d*/ 	.byte	0x28, 0x28, 0x75, 0x69, 0x6e, 0x74, 0x33, 0x32, 0x5f, 0x74, 0x28, 0x74, 0x68, 0x72, 0x65, 0x61
        /*009d*/ 	.byte	0x64, 0x49, 0x64, 0x78, 0x2e, 0x78, 0x29, 0x20, 0x2f, 0x20, 0x33, 0x32, 0x29, 0x20, 0x25, 0x20
        /*00ad*/ 	.byte	0x34, 0x29, 0x20, 0x3d, 0x3d, 0x20, 0x28, 0x28, 0x28, 0x74, 0x6d, 0x65, 0x6d, 0x5f, 0x61, 0x64
        /*00bd*/ 	.byte	0x64, 0x72, 0x20, 0x3e, 0x3e, 0x20, 0x31, 0x36, 0x29, 0x20, 0x2f, 0x20, 0x33, 0x32, 0x29, 0x20
        /*00cd*/ 	.byte	0x25, 0x20, 0x34, 0x29, 0x00
	.type		__unnamed_3,@object
	.size		__unnamed_3,(__unnamed_1 - __unnamed_3)
__unnamed_3:
        /* <DEDUP_REMOVED lines=25> */
        /*0262*/ 	.byte	0x3c, 0x31, 0x30, 0x32, 0x34, 0x3e, 0x3e, 0x3e, 0x3e, 0x20, 0x26, 0x5d, 0x00
	.type		__unnamed_1,@object
	.size		__unnamed_1,(__unnamed_2 - __unnamed_1)
__unnamed_1:
        /* <DEDUP_REMOVED lines=31> */
        /*045f*/ 	.byte	0x31, 0x3e, 0x3e, 0x3e, 0x5d, 0x00
	.type		__unnamed_2,@object
	.size		__unnamed_2,(__unnamed_4 - __unnamed_2)
__unnamed_2:
        /* <DEDUP_REMOVED lines=33> */
        /*0675*/ 	.byte	0x3e, 0x3e, 0x3e, 0x5d, 0x00
	.type		__unnamed_4,@object
	.size		__unnamed_4,(.L_4 - __unnamed_4)
__unnamed_4:
        /* <DEDUP_REMOVED lines=37> */
        /*08ca*/ 	.byte	0x3a, 0x43, 0x3c, 0x30, 0x3e, 0x3e, 0x3e, 0x3e, 0x5d, 0x00
.L_4:


//--------------------- .nv.shared._ZN7cutlass13device_kernelINS_4fmha6kernel36Sm100FmhaBwdKernelTmaWarpSpecializedIN4cute5tupleIJiiiiNS5_IJNS5_IJiiEEEiEEEEEENS_10bfloat16_tEfNS5_IJNS4_1CILi128EEESB_NSA_ILi32EEESC_EEENS1_10collective6NoMaskEEEEEvNT_6ParamsE --------------------------
	.section	.nv.shared._ZN7cutlass13device_kernelINS_4fmha6kernel36Sm100FmhaBwdKernelTmaWarpSpecializedIN4cute5tupleIJiiiiNS5_IJNS5_IJiiEEEiEEEEEENS_10bfloat16_tEfNS5_IJNS4_1CILi128EEESB_NSA_ILi32EEESC_EEENS1_10collective6NoMaskEEEEEvNT_6ParamsE,"aw",@nobits
	.sectionflags	@""
	.align	16
	.zero		1024


//--------------------- .nv.shared.reserved.0     --------------------------
	.section	.nv.shared.reserved.0,"aw",@nobits
	.weak		__nv_reservedSMEM_offset_0_alias
	.size		__nv_reservedSMEM_offset_0_alias, 0, 64
	.other		__nv_reservedSMEM_offset_0_alias,@"STO_CUDA_RESERVED_SHARED STV_DEFAULT"
__nv_reservedSMEM_offset_0_alias:
	.zero		0
.nv.shared.reserved.0:
	.zero		64
	.weak		__nv_reservedSMEM_tcgen05_partition
	.type		__nv_reservedSMEM_tcgen05_partition,@object
	.size		__nv_reservedSMEM_tcgen05_partition,(.L_0 - __nv_reservedSMEM_tcgen05_partition)
__nv_reservedSMEM_tcgen05_partition:
	.zero		32
.L_0:


//--------------------- .nv.global                --------------------------
	.section	.nv.global,"aw",@nobits
.nv.global:
	.type		_ZN39_INTERNAL_2c5a2bf5_4_k_cu_d67a6b51_37554cute1_E,@object
	.size		_ZN39_INTERNAL_2c5a2bf5_4_k_cu_d67a6b51_37554cute1_E,(_ZN39_INTERNAL_2c5a2bf5_4_k_cu_d67a6b51_37554cuda3std3__45__cpo6cbeginE - _ZN39_INTERNAL_2c5a2bf5_4_k_cu_d67a6b51_37554cute1_E)
_ZN39_INTERNAL_2c5a2bf5_4_k_cu_d67a6b51_37554cute1_E:
	.zero		1
	.type		_ZN39_INTERNAL_2c5a2bf5_4_k_cu_d67a6b51_37554cuda3std3__45__cpo6cbeginE,@object
	.size		_ZN39_INTERNAL_2c5a2bf5_4_k_cu_d67a6b51_37554cuda3std3__45__cpo6cbeginE,(_ZN39_INTERNAL_2c5a2bf5_4_k_cu_d67a6b51_37554cuda3std3__48in_placeE - _ZN39_INTERNAL_2c5a2bf5_4_k_cu_d67a6b51_37554cuda3std3__45__cpo6cbeginE)
_ZN39_INTERNAL_2c5a2bf5_4_k_cu_d67a6b51_37554cuda3std3__45__cpo6cbeginE:
	.zero		1
	.type		_ZN39_INTERNAL_2c5a2bf5_4_k_cu_d67a6b51_37554cuda3std3__48in_placeE,@object
	.size		_ZN39_INTERNAL_2c5a2bf5_4_k_cu_d67a6b51_37554cuda3std3__48in_placeE,(_ZN39_INTERNAL_2c5a2bf5_4_k_cu_d67a6b51_37554cuda3std6ranges3__45__cpo9iter_moveE - _ZN39_INTERNAL_2c5a2bf5_4_k_cu_d67a6b51_37554cuda3std3__48in_placeE)
_ZN39_INTERNAL_2c5a2bf5_4_k_cu_d67a6b51_37554cuda3std3__48in_placeE:
	.zero		1
	.type		_ZN39_INTERNAL_2c5a2bf5_4_k_cu_d67a6b51_37554cuda3std6ranges3__45__cpo9iter_moveE,@object
	.size		_ZN39_INTERNAL_2c5a2bf5_4_k_cu_d67a6b51_37554cuda3std6ranges3__45__cpo9iter_moveE,(_ZN39_INTERNAL_2c5a2bf5_4_k_cu_d67a6b51_37554cuda3std3__45__cpo5beginE - _ZN39_INTERNAL_2c5a2bf5_4_k_cu_d67a6b51_37554cuda3std6ranges3__45__cpo9iter_moveE)
_ZN39_INTERNAL_2c5a2bf5_4_k_cu_d67a6b51_37554cuda3std6ranges3__45__cpo9iter_moveE:
	.zero		1
	.type		_ZN39_INTERNAL_2c5a2bf5_4_k_cu_d67a6b51_37554cuda3std3__45__cpo5beginE,@object
	.size		_ZN39_INTERNAL_2c5a2bf5_4_k_cu_d67a6b51_37554cuda3std3__45__cpo5beginE,(_ZN39_INTERNAL_2c5a2bf5_4_k_cu_d67a6b51_37554cuda3std3__441_GLOBAL__N__2c5a2bf5_4_k_cu_d67a6b51_37556ignoreE - _ZN39_INTERNAL_2c5a2bf5_4_k_cu_d67a6b51_37554cuda3std3__45__cpo5beginE)
_ZN39_INTERNAL_2c5a2bf5_4_k_cu_d67a6b51_37554cuda3std3__45__cpo5beginE:
	.zero		1
	.type		_ZN39_INTERNAL_2c5a2bf5_4_k_cu_d67a6b51_37554cuda3std3__441_GLOBAL__N__2c5a2bf5_4_k_cu_d67a6b51_37556ignoreE,@object
	.size		_ZN39_INTERNAL_2c5a2bf5_4_k_cu_d67a6b51_37554cuda3std3__441_GLOBAL__N__2c5a2bf5_4_k_cu_d67a6b51_37556ignoreE,(_ZN39_INTERNAL_2c5a2bf5_4_k_cu_d67a6b51_37554cute7productE - _ZN39_INTERNAL_2c5a2bf5_4_k_cu_d67a6b51_37554cuda3std3__441_GLOBAL__N__2c5a2bf5_4_k_cu_d67a6b51_37556ignoreE)
_ZN39_INTERNAL_2c5a2bf5_4_k_cu_d67a6b51_37554cuda3std3__441_GLOBAL__N__2c5a2bf5_4_k_cu_d67a6b51_37556ignoreE:
	.zero		1
	.type		_ZN39_INTERNAL_2c5a2bf5_4_k_cu_d67a6b51_37554cute7productE,@object
	.size		_ZN39_INTERNAL_2c5a2bf5_4_k_cu_d67a6b51_37554cute7productE,(_ZN39_INTERNAL_2c5a2bf5_4_k_cu_d67a6b51_37554cuda3std3__45__cpo3endE - _ZN39_INTERNAL_2c5a2bf5_4_k_cu_d67a6b51_37554cute7productE)
_ZN39_INTERNAL_2c5a2bf5_4_k_cu_d67a6b51_37554cute7productE:
	.zero		1
	.type		_ZN39_INTERNAL_2c5a2bf5_4_k_cu_d67a6b51_37554cuda3std3__45__cpo3endE,@object
	.size		_ZN39_INTERNAL_2c5a2bf5_4_k_cu_d67a6b51_37554cuda3std3__45__cpo3endE,(_ZN39_INTERNAL_2c5a2bf5_4_k_cu_d67a6b51_37554cuda3std3__419piecewise_constructE - _ZN39_INTERNAL_2c5a2bf5_4_k_cu_d67a6b51_37554cuda3std3__45__cpo3endE)
_ZN39_INTERNAL_2c5a2bf5_4_k_cu_d67a6b51_37554cuda3std3__45__cpo3endE:
	.zero		1
	.type		_ZN39_INTERNAL_2c5a2bf5_4_k_cu_d67a6b51_37554cuda3std3__419piecewise_constructE,@object
	.size		_ZN39_INTERNAL_2c5a2bf5_4_k_cu_d67a6b51_37554cuda3std3__419piecewise_constructE,(_ZN39_INTERNAL_2c5a2bf5_4_k_cu_d67a6b51_37554cuda3std3__45__cpo4cendE - _ZN39_INTERNAL_2c5a2bf5_4_k_cu_d67a6b51_37554cuda3std3__419piecewise_constructE)
_ZN39_INTERNAL_2c5a2bf5_4_k_cu_d67a6b51_37554cuda3std3__419piecewise_constructE:
	.zero		1
	.type		_ZN39_INTERNAL_2c5a2bf5_4_k_cu_d67a6b51_37554cuda3std3__45__cpo4cendE,@object
	.size		_ZN39_INTERNAL_2c5a2bf5_4_k_cu_d67a6b51_37554cuda3std3__45__cpo4cendE,(_ZN39_INTERNAL_2c5a2bf5_4_k_cu_d67a6b51_37554cuda3std6ranges3__45__cpo4swapE - _ZN39_INTERNAL_2c5a2bf5_4_k_cu_d67a6b51_37554cuda3std3__45__cpo4cendE)
_ZN39_INTERNAL_2c5a2bf5_4_k_cu_d67a6b51_37554cuda3std3__45__cpo4cendE:
	.zero		1
	.type		_ZN39_INTERNAL_2c5a2bf5_4_k_cu_d67a6b51_37554cuda3std6ranges3__45__cpo4swapE,@object
	.size		_ZN39_INTERNAL_2c5a2bf5_4_k_cu_d67a6b51_37554cuda3std6ranges3__45__cpo4swapE,(.L_12 - _ZN39_INTERNAL_2c5a2bf5_4_k_cu_d67a6b51_37554cuda3std6ranges3__45__cpo4swapE)
_ZN39_INTERNAL_2c5a2bf5_4_k_cu_d67a6b51_37554cuda3std6ranges3__45__cpo4swapE:
	.zero		1
.L_12:


//--------------------- .nv.constant0._ZN7cutlass13device_kernelINS_4fmha6kernel36Sm100FmhaBwdKernelTmaWarpSpecializedIN4cute5tupleIJiiiiNS5_IJNS5_IJiiEEEiEEEEEENS_10bfloat16_tEfNS5_IJNS4_1CILi128EEESB_NSA_ILi32EEESC_EEENS1_10collective6NoMaskEEEEEvNT_6ParamsE --------------------------
	.section	.nv.constant0._ZN7cutlass13device_kernelINS_4fmha6kernel36Sm100FmhaBwdKernelTmaWarpSpecializedIN4cute5tupleIJiiiiNS5_IJNS5_IJiiEEEiEEEEEENS_10bfloat16_tEfNS5_IJNS4_1CILi128EEESB_NSA_ILi32EEESC_EEENS1_10collective6NoMaskEEEEEvNT_6ParamsE,"a",@progbits
	.sectionflags	@""
	.align	4
.nv.constant0._ZN7cutlass13device_kernelINS_4fmha6kernel36Sm100FmhaBwdKernelTmaWarpSpecializedIN4cute5tupleIJiiiiNS5_IJNS5_IJiiEEEiEEEEEENS_10bfloat16_tEfNS5_IJNS4_1CILi128EEESB_NSA_ILi32EEESC_EEENS1_10collective6NoMaskEEEEEvNT_6ParamsE:
	.zero		2560


//--------------------- SYMBOLS --------------------------

	.type		.nv.reservedSmem.offset0,@object
	.size		.nv.reservedSmem.offset0,0x4
	.type		.nv.reservedSmem.cap,@object
	.size		.nv.reservedSmem.cap,0x4
	.type		__assertfail,@function
